	.target	sm_100a

	.elftype	@"ET_EXEC"


//--------------------- .note.nv.tkinfo           --------------------------
	.section	.note.nv.tkinfo,"",@"SHT_NOTE"
	.sectionflags	@"SHF_NOTE_NV_TKINFO"
	.tkinfo
        /*0018*/ 	.word	0x00000002
        /*0030*/ 	.string	""
        /*0030*/ 	.string	"ptxas"
        /*0030*/ 	.string	"Cuda compilation tools, release 13.0, V13.0.88"
        /*0030*/ 	.string	"Build cuda_13.0.r13.0/compiler.36424714_0"
        /*0030*/ 	.string	"-arch sm_100a -m 64 "



//--------------------- .note.nv.cuinfo           --------------------------
	.section	.note.nv.cuinfo,"",@"SHT_NOTE"
	.sectionflags	@"SHF_NOTE_NV_CUINFO"
        /*0018*/ 	.short	0x0002
        /*001a*/ 	.short	0x0064
        /*001c*/ 	.short	0x0082
	.zero		2


//--------------------- .nv.info                  --------------------------
	.section	.nv.info,"",@"SHT_CUDA_INFO"
	.align	4


	//----- nvinfo : EIATTR_REGCOUNT
	.align		4
        /*0000*/ 	.byte	0x04, 0x2f
        /*0002*/ 	.short	(.L_34 - .L_33)
	.align		4
.L_33:
        /*0004*/ 	.word	index@(_ZN7cutlass13device_kernelINS_4fmha6kernel36Sm100FmhaFwdKernelTmaWarpspecializedIN4cute5tupleIJiiiNS5_IJNS5_IJiiEEEiEEEEEENS1_10collective38Sm100FmhaFwdMainloopTmaWarpspecializedINS_10bfloat16_tEffNS5_IJNS4_1CILi256EEENSC_ILi128EEENSC_ILi32EEEEEENS5_IJiNSC_ILi1EEES7_EEENS5_IJiSH_NS5_IJNS5_IJNSC_ILi0EEEiEEEiEEEEEESM_NS9_6NoMaskENS5_IJNSC_ILi2EEESH_SH_EEENSC_ILb0EEEEENS9_38Sm100FmhaFwdEpilogueTmaWarpspecializedINS_6half_tEfNS5_IJSE_SF_SE_EEESI_NS5_IJSH_S7_EEESQ_EENS2_23IndividualTileSchedulerENS2_41Sm100FmhaCtxKernelWarpspecializedScheduleEEEEEvNT_6ParamsE)
        /*0008*/ 	.word	0x00000080


	//----- nvinfo : EIATTR_FRAME_SIZE
	.align		4
.L_34:
        /*000c*/ 	.byte	0x04, 0x11
        /*000e*/ 	.short	(.L_36 - .L_35)
	.align		4
.L_35:
        /*0010*/ 	.word	index@($__internal_3_$__cuda_sm3x_div_rn_noftz_f32_slowpath)
        /*0014*/ 	.word	0x00000078


	//----- nvinfo : EIATTR_FRAME_SIZE
	.align		4
.L_36:
        /*0018*/ 	.byte	0x04, 0x11
        /*001a*/ 	.short	(.L_38 - .L_37)
	.align		4
.L_37:
        /*001c*/ 	.word	index@($__internal_2_$__cuda_sm10x_tcgen05_guardrail_trap_unallocated_columns_being_dealloced)
        /*0020*/ 	.word	0x00000078


	//----- nvinfo : EIATTR_FRAME_SIZE
	.align		4
.L_38:
        /*0024*/ 	.byte	0x04, 0x11
        /*0026*/ 	.short	(.L_40 - .L_39)
	.align		4
.L_39:
        /*0028*/ 	.word	index@($__internal_1_$__cuda_sm10x_tcgen05_guardrail_trap_phase_invalid_during_alloc)
        /*002c*/ 	.word	0x00000078


	//----- nvinfo : EIATTR_FRAME_SIZE
	.align		4
.L_40:
        /*0030*/ 	.byte	0x04, 0x11
        /*0032*/ 	.short	(.L_42 - .L_41)
	.align		4
.L_41:
        /*0034*/ 	.word	index@($__internal_0_$__cuda_sm10x_tcgen05_guardrail_trap_col_being_dealloced_not_returned_by_alloc)
        /*0038*/ 	.word	0x00000078


	//----- nvinfo : EIATTR_FRAME_SIZE
	.align		4
.L_42:
        /*003c*/ 	.byte	0x04, 0x11
        /*003e*/ 	.short	(.L_44 - .L_43)
	.align		4
.L_43:
        /*0040*/ 	.word	index@(_ZN7cutlass13device_kernelINS_4fmha6kernel36Sm100FmhaFwdKernelTmaWarpspecializedIN4cute5tupleIJiiiNS5_IJNS5_IJiiEEEiEEEEEENS1_10collective38Sm100FmhaFwdMainloopTmaWarpspecializedINS_10bfloat16_tEffNS5_IJNS4_1CILi256EEENSC_ILi128EEENSC_ILi32EEEEEENS5_IJiNSC_ILi1EEES7_EEENS5_IJiSH_NS5_IJNS5_IJNSC_ILi0EEEiEEEiEEEEEESM_NS9_6NoMaskENS5_IJNSC_ILi2EEESH_SH_EEENSC_ILb0EEEEENS9_38Sm100FmhaFwdEpilogueTmaWarpspecializedINS_6half_tEfNS5_IJSE_SF_SE_EEESI_NS5_IJSH_S7_EEESQ_EENS2_23IndividualTileSchedulerENS2_41Sm100FmhaCtxKernelWarpspecializedScheduleEEEEEvNT_6ParamsE)
        /*0044*/ 	.word	0x00000078


	//----- nvinfo : EIATTR_MIN_STACK_SIZE
	.align		4
.L_44:
        /*0048*/ 	.byte	0x04, 0x12
        /*004a*/ 	.short	(.L_46 - .L_45)
	.align		4
.L_45:
        /*004c*/ 	.word	index@(_ZN7cutlass13device_kernelINS_4fmha6kernel36Sm100FmhaFwdKernelTmaWarpspecializedIN4cute5tupleIJiiiNS5_IJNS5_IJiiEEEiEEEEEENS1_10collective38Sm100FmhaFwdMainloopTmaWarpspecializedINS_10bfloat16_tEffNS5_IJNS4_1CILi256EEENSC_ILi128EEENSC_ILi32EEEEEENS5_IJiNSC_ILi1EEES7_EEENS5_IJiSH_NS5_IJNS5_IJNSC_ILi0EEEiEEEiEEEEEESM_NS9_6NoMaskENS5_IJNSC_ILi2EEESH_SH_EEENSC_ILb0EEEEENS9_38Sm100FmhaFwdEpilogueTmaWarpspecializedINS_6half_tEfNS5_IJSE_SF_SE_EEESI_NS5_IJSH_S7_EEESQ_EENS2_23IndividualTileSchedulerENS2_41Sm100FmhaCtxKernelWarpspecializedScheduleEEEEEvNT_6ParamsE)
        /*0050*/ 	.word	0x00000078
.L_46:


//--------------------- .nv.compat                --------------------------
	.section	.nv.compat,"",@"SHT_CUDA_COMPAT_INFO"
	.align	4
        /*0000*/ 	.byte	0x02, 0x09, 0x01, 0x00, 0x02, 0x02, 0x02, 0x00, 0x02, 0x05, 0x05, 0x00, 0x03, 0x07, 0x01, 0x01
        /*0010*/ 	.byte	0x02, 0x03, 0x01, 0x00, 0x02, 0x06, 0x01, 0x00, 0x04, 0x0b, 0x08, 0x00, 0x01, 0x00, 0x00, 0x00
        /*0020*/ 	.byte	0x00, 0x00, 0x00, 0x00


//--------------------- .nv.info._ZN7cutlass13device_kernelINS_4fmha6kernel36Sm100FmhaFwdKernelTmaWarpspecializedIN4cute5tupleIJiiiNS5_IJNS5_IJiiEEEiEEEEEENS1_10collective38Sm100FmhaFwdMainloopTmaWarpspecializedINS_10bfloat16_tEffNS5_IJNS4_1CILi256EEENSC_ILi128EEENSC_ILi32EEEEEENS5_IJiNSC_ILi1EEES7_EEENS5_IJiSH_NS5_IJNS5_IJNSC_ILi0EEEiEEEiEEEEEESM_NS9_6NoMaskENS5_IJNSC_ILi2EEESH_SH_EEENSC_ILb0EEEEENS9_38Sm100FmhaFwdEpilogueTmaWarpspecializedINS_6half_tEfNS5_IJSE_SF_SE_EEESI_NS5_IJSH_S7_EEESQ_EENS2_23IndividualTileSchedulerENS2_41Sm100FmhaCtxKernelWarpspecializedScheduleEEEEEvNT_6ParamsE --------------------------
	.section	.nv.info._ZN7cutlass13device_kernelINS_4fmha6kernel36Sm100FmhaFwdKernelTmaWarpspecializedIN4cute5tupleIJiiiNS5_IJNS5_IJiiEEEiEEEEEENS1_10collective38Sm100FmhaFwdMainloopTmaWarpspecializedINS_10bfloat16_tEffNS5_IJNS4_1CILi256EEENSC_ILi128EEENSC_ILi32EEEEEENS5_IJiNSC_ILi1EEES7_EEENS5_IJiSH_NS5_IJNS5_IJNSC_ILi0EEEiEEEiEEEEEESM_NS9_6NoMaskENS5_IJNSC_ILi2EEESH_SH_EEENSC_ILb0EEEEENS9_38Sm100FmhaFwdEpilogueTmaWarpspecializedINS_6half_tEfNS5_IJSE_SF_SE_EEESI_NS5_IJSH_S7_EEESQ_EENS2_23IndividualTileSchedulerENS2_41Sm100FmhaCtxKernelWarpspecializedScheduleEEEEEvNT_6ParamsE,"",@"SHT_CUDA_INFO"
	.sectionflags	@""
	.align	4


	//----- nvinfo : EIATTR_CUDA_API_VERSION
	.align		4
        /*0000*/ 	.byte	0x04, 0x37
        /*0002*/ 	.short	(.L_48 - .L_47)
.L_47:
        /*0004*/ 	.word	0x00000082


	//----- nvinfo : EIATTR_KPARAM_INFO
	.align		4
.L_48:
        /*0008*/ 	.byte	0x04, 0x17
        /*000a*/ 	.short	(.L_50 - .L_49)
.L_49:
        /*000c*/ 	.word	0x00000000
        /*0010*/ 	.short	0x0000
        /*0012*/ 	.short	0x0000
        /*0014*/ 	.byte	0x00, 0xf0, 0x01, 0x18


	//----- nvinfo : EIATTR_AT_ENTRY_FRAGMENTS
	.align		4
.L_50:
        /*0018*/ 	.byte	0x04, 0x4f
        /*001a*/ 	.short	(.L_52 - .L_51)


	//   ....[0]....
.L_51:
        /*001c*/ 	.word	0x00000006


	//----- nvinfo : EIATTR_RESERVED_SMEM_USED
	.align		4
.L_52:
        /*0020*/ 	.byte	0x01, 0x41
	.zero		2


	//----- nvinfo : EIATTR_SPARSE_MMA_MASK
	.align		4
        /*0024*/ 	.byte	0x03, 0x50
        /*0026*/ 	.short	0x0000


	//----- nvinfo : EIATTR_TCGEN05_1CTA_USED
	.align		4
        /*0028*/ 	.byte	0x01, 0x51
	.zero		2


	//----- nvinfo : EIATTR_MAXREG_COUNT
	.align		4
        /*002c*/ 	.byte	0x03, 0x1b
        /*002e*/ 	.short	0x0080


	//----- nvinfo : EIATTR_NUM_BARRIERS
	.align		4
        /*0030*/ 	.byte	0x02, 0x4c
        /*0032*/ 	.byte	0x01
	.zero		1


	//----- nvinfo : EIATTR_EXTERNS
	.align		4
        /*0034*/ 	.byte	0x04, 0x0f
        /*0036*/ 	.short	(.L_54 - .L_53)


	//   ....[0]....
	.align		4
.L_53:
        /*0038*/ 	.word	index@(vprintf)


	//   ....[1]....
	.align		4
        /*003c*/ 	.word	index@(__assertfail)


	//----- nvinfo : EIATTR_ANNOTATIONS
	.align		4
.L_54:
        /*0040*/ 	.byte	0x04, 0x55
        /*0042*/ 	.short	(.L_56 - .L_55)


	//   ....[0]....
.L_55:
        /*0044*/ 	.word	0x00000001
        /*0048*/ 	.byte	0x70, 0xd9, 0x00, 0x00, 0x01, 0x00, 0x00, 0x00, 0xd0, 0xd9, 0x00, 0x00, 0x01, 0x00, 0x00, 0x00
        /* <DEDUP_REMOVED lines=16> */
        /*0158*/ 	.byte	0x80, 0xea, 0x00, 0x00, 0x01, 0x00, 0x00, 0x00, 0x90, 0xea, 0x00, 0x00


	//----- nvinfo : EIATTR_MERCURY_ISA_VERSION
	.align		4
.L_56:
        /*0164*/ 	.byte	0x03, 0x5f
        /*0166*/ 	.short	0x0101


	//----- nvinfo : EIATTR_INT_WARP_WIDE_INSTR_OFFSETS
	.align		4
        /*0168*/ 	.byte	0x04, 0x31
        /*016a*/ 	.short	(.L_58 - .L_57)


	//   ....[0]....
.L_57:
        /*016c*/ 	.word	0x00011860


	//   ....[1]....
        /*0170*/ 	.word	0x00011880


	//   ....[2]....
        /*0174*/ 	.word	0x000118b0


	//----- nvinfo : EIATTR_COOP_GROUP_MASK_REGIDS
	.align		4
.L_58:
        /*0178*/ 	.byte	0x04, 0x29
        /*017a*/ 	.short	(.L_60 - .L_59)


	//   ....[0]....
.L_59:
        /*017c*/ 	.word	0xffffffff


	//   ....[1]....
        /*0180*/ 	.word	0xffffffff


	//   ....[2]....
        /*0184*/ 	.word	0xffffffff


	//   ....[3]....
        /*0188*/ 	.word	0xffffffff


	//   ....[4]....
        /*018c*/ 	.word	0xffffffff


	//   ....[5]....
        /*0190*/ 	.word	0xffffffff


	//   ....[6]....
        /*0194*/ 	.word	0xffffffff


	//   ....[7]....
        /*0198*/ 	.word	0xffffffff


	//   ....[8]....
        /*019c*/ 	.word	0xffffffff


	//   ....[9]....
        /*01a0*/ 	.word	0xffffffff


	//   ....[10]....
        /*01a4*/ 	.word	0xffffffff


	//   ....[11]....
        /*01a8*/ 	.word	0xffffffff


	//   ....[12]....
        /*01ac*/ 	.word	0xffffffff


	//   ....[13]....
        /*01b0*/ 	.word	0xffffffff


	//   ....[14]....
        /*01b4*/ 	.word	0xffffffff


	//   ....[15]....
        /*01b8*/ 	.word	0xffffffff


	//   ....[16]....
        /*01bc*/ 	.word	0xffffffff


	//   ....[17]....
        /*01c0*/ 	.word	0xffffffff


	//----- nvinfo : EIATTR_COOP_GROUP_INSTR_OFFSETS
	.align		4
.L_60:
        /*01c4*/ 	.byte	0x04, 0x28
        /*01c6*/ 	.short	(.L_62 - .L_61)


	//   ....[0]....
.L_61:
        /*01c8*/ 	.word	0x00000110


	//   ....[1]....
        /*01cc*/ 	.word	0x000008d0


	//   ....[2]....
        /*01d0*/ 	.word	0x00000b00


	//   ....[3]....
        /*01d4*/ 	.word	0x00000c30


	//   ....[4]....
        /*01d8*/ 	.word	0x00000d70


	//   ....[5]....
        /*01dc*/ 	.word	0x00001030


	//   ....[6]....
        /*01e0*/ 	.word	0x00001220


	//   ....[7]....
        /*01e4*/ 	.word	0x00001310


	//   ....[8]....
        /*01e8*/ 	.word	0x00001470


	//   ....[9]....
        /*01ec*/ 	.word	0x000015d0


	//   ....[10]....
        /*01f0*/ 	.word	0x000017e0


	//   ....[11]....
        /*01f4*/ 	.word	0x000019f0


	//   ....[12]....
        /*01f8*/ 	.word	0x00001a20


	//   ....[13]....
        /*01fc*/ 	.word	0x000077d0


	//   ....[14]....
        /*0200*/ 	.word	0x00008240


	//   ....[15]....
        /*0204*/ 	.word	0x0000ac00


	//   ....[16]....
        /*0208*/ 	.word	0x00011760


	//   ....[17]....
        /*020c*/ 	.word	0x00011980


	//----- nvinfo : EIATTR_REG_RECONFIG
	.align		4
.L_62:
        /*0210*/ 	.byte	0x01, 0x54
	.zero		2


	//----- nvinfo : EIATTR_VRC_CTA_INIT_COUNT
	.align		4
        /*0214*/ 	.byte	0x02, 0x4a
        /*0216*/ 	.byte	0x80
	.zero		1


	//----- nvinfo : EIATTR_SYSCALL_OFFSETS
	.align		4
        /*0218*/ 	.byte	0x04, 0x46
        /*021a*/ 	.short	(.L_64 - .L_63)


	//   ....[0]....
.L_63:
        /*021c*/ 	.word	0x00003f70


	//   ....[1]....
        /*0220*/ 	.word	0x00004040


	//   ....[2]....
        /*0224*/ 	.word	0x000040b0


	//   ....[3]....
        /*0228*/ 	.word	0x00004120


	//   ....[4]....
        /*022c*/ 	.word	0x00004190


	//   ....[5]....
        /*0230*/ 	.word	0x00004230


	//   ....[6]....
        /*0234*/ 	.word	0x000042f0


	//   ....[7]....
        /*0238*/ 	.word	0x00004390


	//   ....[8]....
        /*023c*/ 	.word	0x00004430


	//   ....[9]....
        /*0240*/ 	.word	0x000044d0


	//   ....[10]....
        /*0244*/ 	.word	0x00004540


	//   ....[11]....
        /*0248*/ 	.word	0x000045e0


	//   ....[12]....
        /*024c*/ 	.word	0x00004680


	//   ....[13]....
        /*0250*/ 	.word	0x000046f0


	//   ....[14]....
        /*0254*/ 	.word	0x00004790


	//   ....[15]....
        /*0258*/ 	.word	0x00004830


	//   ....[16]....
        /*025c*/ 	.word	0x000048d0


	//   ....[17]....
        /*0260*/ 	.word	0x00004970


	//   ....[18]....
        /*0264*/ 	.word	0x000049e0


	//   ....[19]....
        /*0268*/ 	.word	0x00004a80


	//   ....[20]....
        /*026c*/ 	.word	0x00004b20


	//   ....[21]....
        /*0270*/ 	.word	0x00004b90


	//   ....[22]....
        /*0274*/ 	.word	0x00004c30


	//   ....[23]....
        /*0278*/ 	.word	0x00004cd0


	//   ....[24]....
        /*027c*/ 	.word	0x00004d70


	//   ....[25]....
        /*0280*/ 	.word	0x00004e10


	//   ....[26]....
        /*0284*/ 	.word	0x00004e80


	//   ....[27]....
        /*0288*/ 	.word	0x00004f20


	//   ....[28]....
        /*028c*/ 	.word	0x00004fc0


	//   ....[29]....
        /*0290*/ 	.word	0x00005030


	//   ....[30]....
        /*0294*/ 	.word	0x000050d0


	//   ....[31]....
        /*0298*/ 	.word	0x00005170


	//   ....[32]....
        /*029c*/ 	.word	0x00005210


	//   ....[33]....
        /*02a0*/ 	.word	0x000052b0


	//   ....[34]....
        /*02a4*/ 	.word	0x00005350


	//   ....[35]....
        /*02a8*/ 	.word	0x000053f0


	//   ....[36]....
        /*02ac*/ 	.word	0x00005460


	//   ....[37]....
        /*02b0*/ 	.word	0x00005500


	//   ....[38]....
        /*02b4*/ 	.word	0x000055a0


	//   ....[39]....
        /*02b8*/ 	.word	0x00005610


	//   ....[40]....
        /*02bc*/ 	.word	0x000056b0


	//   ....[41]....
        /*02c0*/ 	.word	0x00005750


	//   ....[42]....
        /*02c4*/ 	.word	0x000057f0


	//   ....[43]....
        /*02c8*/ 	.word	0x00005890


	//   ....[44]....
        /*02cc*/ 	.word	0x00005900


	//   ....[45]....
        /*02d0*/ 	.word	0x000059a0


	//   ....[46]....
        /*02d4*/ 	.word	0x00005a40


	//   ....[47]....
        /*02d8*/ 	.word	0x00005ab0


	//   ....[48]....
        /*02dc*/ 	.word	0x00005b40


	//   ....[49]....
        /*02e0*/ 	.word	0x00005be0


	//   ....[50]....
        /*02e4*/ 	.word	0x00005c80


	//   ....[51]....
        /*02e8*/ 	.word	0x00005d20


	//   ....[52]....
        /*02ec*/ 	.word	0x00005d90


	//   ....[53]....
        /*02f0*/ 	.word	0x00005e20


	//   ....[54]....
        /*02f4*/ 	.word	0x00005ec0


	//   ....[55]....
        /*02f8*/ 	.word	0x00005f30


	//   ....[56]....
        /*02fc*/ 	.word	0x00005fd0


	//   ....[57]....
        /*0300*/ 	.word	0x00006070


	//   ....[58]....
        /*0304*/ 	.word	0x00006110


	//   ....[59]....
        /*0308*/ 	.word	0x000061b0


	//   ....[60]....
        /*030c*/ 	.word	0x00007900


	//   ....[61]....
        /*0310*/ 	.word	0x00007a50


	//   ....[62]....
        /*0314*/ 	.word	0x00007c30


	//   ....[63]....
        /*0318*/ 	.word	0x00007e10


	//   ....[64]....
        /*031c*/ 	.word	0x000080c0


	//   ....[65]....
        /*0320*/ 	.word	0x00008370


	//   ....[66]....
        /*0324*/ 	.word	0x000084c0


	//   ....[67]....
        /*0328*/ 	.word	0x000086a0


	//   ....[68]....
        /*032c*/ 	.word	0x00008880


	//   ....[69]....
        /*0330*/ 	.word	0x00008e70


	//   ....[70]....
        /*0334*/ 	.word	0x000091b0


	//   ....[71]....
        /*0338*/ 	.word	0x00009aa0


	//   ....[72]....
        /*033c*/ 	.word	0x00009e30


	//   ....[73]....
        /*0340*/ 	.word	0x0000a140


	//   ....[74]....
        /*0344*/ 	.word	0x0000ae40


	//   ....[75]....
        /*0348*/ 	.word	0x0000afb0


	//   ....[76]....
        /*034c*/ 	.word	0x0000b120


	//   ....[77]....
        /*0350*/ 	.word	0x0000b290


	//   ....[78]....
        /*0354*/ 	.word	0x0000b820


	//   ....[79]....
        /*0358*/ 	.word	0x0000e310


	//   ....[80]....
        /*035c*/ 	.word	0x0000e610


	//   ....[81]....
        /*0360*/ 	.word	0x0000f010


	//----- nvinfo : EIATTR_MBARRIER_INSTR_OFFSETS
	.align		4
.L_64:
        /*0364*/ 	.byte	0x04, 0x39
        /*0366*/ 	.short	(.L_66 - .L_65)


	//   ....[0]....
.L_65:
        /*0368*/ 	.word	0x000009b0
        /*036c*/ 	.word	0x000000ff
        /*0370*/ 	.word	0x0000a000
        /*0374*/ 	.short	0x0100
        /*0376*/ 	.byte	0x05
	.zero		1


	//   ....[1]....
        /*0378*/ 	.word	0x000009c0
        /*037c*/ 	.word	0x000000ff
        /*0380*/ 	.word	0x0000a010
        /*0384*/ 	.short	0x0100
        /*0386*/ 	.byte	0x05
	.zero		1


	//   ....[2]....
        /*0388*/ 	.word	0x000009d0
        /*038c*/ 	.word	0x000000ff
        /*0390*/ 	.word	0x0000a008
        /*0394*/ 	.short	0x0100
        /*0396*/ 	.byte	0x05
	.zero		1


	//   ....[3]....
        /*0398*/ 	.word	0x000009e0
        /*039c*/ 	.word	0x000000ff
        /*03a0*/ 	.word	0x0000a018
        /*03a4*/ 	.short	0x0100
        /*03a6*/ 	.byte	0x05
	.zero		1


	//   ....[4]....
        /*03a8*/ 	.word	0x00000bc0
        /*03ac*/ 	.word	0x000000ff
        /*03b0*/ 	.word	0x0000a020
        /*03b4*/ 	.short	0x0100
        /*03b6*/ 	.byte	0x05
	.zero		1


	//   ....[5]....
        /*03b8*/ 	.word	0x00000bd0
        /*03bc*/ 	.word	0x000000ff
        /*03c0*/ 	.word	0x0000a038
        /*03c4*/ 	.short	0x0100
        /*03c6*/ 	.byte	0x05
	.zero		1


	//   ....[6]....
        /*03c8*/ 	.word	0x00000be0
        /*03cc*/ 	.word	0x000000ff
        /*03d0*/ 	.word	0x0000a028
        /*03d4*/ 	.short	0x0100
        /*03d6*/ 	.byte	0x05
	.zero		1


	//   ....[7]....
        /*03d8*/ 	.word	0x00000bf0
        /*03dc*/ 	.word	0x000000ff
        /*03e0*/ 	.word	0x0000a040
        /*03e4*/ 	.short	0x0100
        /*03e6*/ 	.byte	0x05
	.zero		1


	//   ....[8]....
        /*03e8*/ 	.word	0x00000c00
        /*03ec*/ 	.word	0x000000ff
        /*03f0*/ 	.word	0x0000a030
        /*03f4*/ 	.short	0x0100
        /*03f6*/ 	.byte	0x05
	.zero		1


	//   ....[9]....
        /*03f8*/ 	.word	0x00000c10
        /*03fc*/ 	.word	0x000000ff
        /*0400*/ 	.word	0x0000a048
        /*0404*/ 	.short	0x0100
        /*0406*/ 	.byte	0x05
	.zero		1


	//   ....[10]....
        /*0408*/ 	.word	0x00000d40
        /*040c*/ 	.word	0x000000ff
        /*0410*/ 	.word	0x0000a050
        /*0414*/ 	.short	0x0100
        /*0416*/ 	.byte	0x06
	.zero		1


	//   ....[11]....
        /*0418*/ 	.word	0x00000d50
        /*041c*/ 	.word	0x000000ff
        /*0420*/ 	.word	0x0000a058
        /*0424*/ 	.short	0x0100
        /*0426*/ 	.byte	0x06
	.zero		1


	//   ....[12]....
        /*0428*/ 	.word	0x00000f00
        /*042c*/ 	.word	0x000000ff
        /*0430*/ 	.word	0x0000a060
        /*0434*/ 	.short	0x0100
        /*0436*/ 	.byte	0x06
	.zero		1


	//   ....[13]....
        /*0438*/ 	.word	0x00000f10
        /*043c*/ 	.word	0x000000ff
        /*0440*/ 	.word	0x0000a068
        /*0444*/ 	.short	0x0100
        /*0446*/ 	.byte	0x06
	.zero		1


	//   ....[14]....
        /*0448*/ 	.word	0x000010f0
        /*044c*/ 	.word	0x000000ff
        /*0450*/ 	.word	0x0000a070
        /*0454*/ 	.short	0x0100
        /*0456*/ 	.byte	0x05
	.zero		1


	//   ....[15]....
        /*0458*/ 	.word	0x00001100
        /*045c*/ 	.word	0x000000ff
        /*0460*/ 	.word	0x0000a078
        /*0464*/ 	.short	0x0100
        /*0466*/ 	.byte	0x05
	.zero		1


	//   ....[16]....
        /*0468*/ 	.word	0x000012e0
        /*046c*/ 	.word	0x000000ff
        /*0470*/ 	.word	0x0000a080
        /*0474*/ 	.short	0x0100
        /*0476*/ 	.byte	0x05
	.zero		1


	//   ....[17]....
        /*0478*/ 	.word	0x000012f0
        /*047c*/ 	.word	0x000000ff
        /*0480*/ 	.word	0x0000a088
        /*0484*/ 	.short	0x0100
        /*0486*/ 	.byte	0x05
	.zero		1


	//   ....[18]....
        /*0488*/ 	.word	0x00001420
        /*048c*/ 	.word	0x000000ff
        /*0490*/ 	.word	0x0000a090
        /*0494*/ 	.short	0x0100
        /*0496*/ 	.byte	0x08
	.zero		1


	//   ....[19]....
        /*0498*/ 	.word	0x00001430
        /*049c*/ 	.word	0x000000ff
        /*04a0*/ 	.word	0x0000a0a0
        /*04a4*/ 	.short	0x0100
        /*04a6*/ 	.byte	0x08
	.zero		1


	//   ....[20]....
        /*04a8*/ 	.word	0x00001440
        /*04ac*/ 	.word	0x000000ff
        /*04b0*/ 	.word	0x0000a098
        /*04b4*/ 	.short	0x0100
        /*04b6*/ 	.byte	0x08
	.zero		1


	//   ....[21]....
        /*04b8*/ 	.word	0x00001450
        /*04bc*/ 	.word	0x000000ff
        /*04c0*/ 	.word	0x0000a0a8
        /*04c4*/ 	.short	0x0100
        /*04c6*/ 	.byte	0x08
	.zero		1


	//   ....[22]....
        /*04c8*/ 	.word	0x00001580
        /*04cc*/ 	.word	0x000000ff
        /*04d0*/ 	.word	0x0000a0b0
        /*04d4*/ 	.short	0x0100
        /*04d6*/ 	.byte	0x08
	.zero		1


	//   ....[23]....
        /*04d8*/ 	.word	0x00001590
        /*04dc*/ 	.word	0x000000ff
        /*04e0*/ 	.word	0x0000a0c0
        /*04e4*/ 	.short	0x0100
        /*04e6*/ 	.byte	0x08
	.zero		1


	//   ....[24]....
        /*04e8*/ 	.word	0x000015a0
        /*04ec*/ 	.word	0x000000ff
        /*04f0*/ 	.word	0x0000a0b8
        /*04f4*/ 	.short	0x0100
        /*04f6*/ 	.byte	0x08
	.zero		1


	//   ....[25]....
        /*04f8*/ 	.word	0x000015b0
        /*04fc*/ 	.word	0x000000ff
        /*0500*/ 	.word	0x0000a0c8
        /*0504*/ 	.short	0x0100
        /*0506*/ 	.byte	0x08
	.zero		1


	//   ....[26]....
        /*0508*/ 	.word	0x000016a0
        /*050c*/ 	.word	0x000000ff
        /*0510*/ 	.word	0x0000a0d0
        /*0514*/ 	.short	0x0100
        /*0516*/ 	.byte	0x05
	.zero		1


	//   ....[27]....
        /*0518*/ 	.word	0x000016b0
        /*051c*/ 	.word	0x000000ff
        /*0520*/ 	.word	0x0000a0d8
        /*0524*/ 	.short	0x0100
        /*0526*/ 	.byte	0x05
	.zero		1


	//   ....[28]....
        /*0528*/ 	.word	0x00001b20
        /*052c*/ 	.word	0x000000ff
        /*0530*/ 	.word	0x0000a000
        /*0534*/ 	.short	0x010a
        /*0536*/ 	.byte	0x04
	.zero		1


	//   ....[29]....
        /*0538*/ 	.word	0x00001b60
        /*053c*/ 	.word	0x000000ff
        /*0540*/ 	.word	0x0000a020
        /*0544*/ 	.short	0x010a
        /*0546*/ 	.byte	0x04
	.zero		1


	//   ....[30]....
        /*0548*/ 	.word	0x00001c00
        /*054c*/ 	.word	0x000000ff
        /*0550*/ 	.word	0x0000a058
        /*0554*/ 	.short	0x010a
        /*0556*/ 	.byte	0x04
	.zero		1


	//   ....[31]....
        /*0558*/ 	.word	0x00001d70
        /*055c*/ 	.word	0x000000ff
        /*0560*/ 	.word	0x0000a008
        /*0564*/ 	.short	0x010a
        /*0566*/ 	.byte	0x04
	.zero		1


	//   ....[32]....
        /*0568*/ 	.word	0x00001dd0
        /*056c*/ 	.word	0x000000ff
        /*0570*/ 	.word	0x0000a068
        /*0574*/ 	.short	0x010a
        /*0576*/ 	.byte	0x04
	.zero		1


	//   ....[33]....
        /*0578*/ 	.word	0x00001fa0
        /*057c*/ 	.word	0x000000ff
        /*0580*/ 	.word	0x0000a028
        /*0584*/ 	.short	0x010a
        /*0586*/ 	.byte	0x04
	.zero		1


	//   ....[34]....
        /*0588*/ 	.word	0x00001fe0
        /*058c*/ 	.word	0x000000ff
        /*0590*/ 	.word	0x0000a0a0
        /*0594*/ 	.short	0x010a
        /*0596*/ 	.byte	0x04
	.zero		1


	//   ....[35]....
        /*0598*/ 	.word	0x00002020
        /*059c*/ 	.word	0x000000ff
        /*05a0*/ 	.word	0x0000a058
        /*05a4*/ 	.short	0x010a
        /*05a6*/ 	.byte	0x04
	.zero		1


	//   ....[36]....
        /*05a8*/ 	.word	0x00002630
        /*05ac*/ 	.word	0x000000ff
        /*05b0*/ 	.word	0x0000a020
        /*05b4*/ 	.short	0x010a
        /*05b6*/ 	.byte	0x0b
	.zero		1


	//   ....[37]....
        /*05b8*/ 	.word	0x00002820
        /*05bc*/ 	.word	0x000000ff
        /*05c0*/ 	.word	0x0000a0a8
        /*05c4*/ 	.short	0x010a
        /*05c6*/ 	.byte	0x04
	.zero		1


	//   ....[38]....
        /*05c8*/ 	.word	0x00002890
        /*05cc*/ 	.word	0x000000ff
        /*05d0*/ 	.word	0x0000a068
        /*05d4*/ 	.short	0x010a
        /*05d6*/ 	.byte	0x04
	.zero		1


	//   ....[39]....
        /*05d8*/ 	.word	0x00002fa0
        /*05dc*/ 	.word	0x000000ff
        /*05e0*/ 	.word	0x0000a020
        /*05e4*/ 	.short	0x010a
        /*05e6*/ 	.byte	0x08
	.zero		1


	//   ....[40]....
        /*05e8*/ 	.word	0x00002ff0
        /*05ec*/ 	.word	0x000000ff
        /*05f0*/ 	.word	0x0000a0a0
        /*05f4*/ 	.short	0x010a
        /*05f6*/ 	.byte	0x04
	.zero		1


	//   ....[41]....
        /*05f8*/ 	.word	0x00003060
        /*05fc*/ 	.word	0x000000ff
        /*0600*/ 	.word	0x0000a058
        /*0604*/ 	.short	0x010a
        /*0606*/ 	.byte	0x04
	.zero		1


	//   ....[42]....
        /*0608*/ 	.word	0x00003690
        /*060c*/ 	.word	0x000000ff
        /*0610*/ 	.word	0x0000a0a8
        /*0614*/ 	.short	0x010a
        /*0616*/ 	.byte	0x04
	.zero		1


	//   ....[43]....
        /*0618*/ 	.word	0x00003700
        /*061c*/ 	.word	0x000000ff
        /*0620*/ 	.word	0x0000a068
        /*0624*/ 	.short	0x010a
        /*0626*/ 	.byte	0x04
	.zero		1


	//   ....[44]....
        /*0628*/ 	.word	0x00003dd0
        /*062c*/ 	.word	0x00000011
        /*0630*/ 	.word	0x0000a0c0
        /*0634*/ 	.short	0x010a
        /*0636*/ 	.byte	0xff
	.zero		1


	//   ....[45]....
        /*0638*/ 	.word	0x00006a00
        /*063c*/ 	.word	0x00000011
        /*0640*/ 	.word	0x0000a0b0
        /*0644*/ 	.short	0x0101
        /*0646*/ 	.byte	0xff
	.zero		1


	//   ....[46]....
        /*0648*/ 	.word	0x00006fb0
        /*064c*/ 	.word	0x00000011
        /*0650*/ 	.word	0x0000a0c8
        /*0654*/ 	.short	0x010a
        /*0656*/ 	.byte	0xff
	.zero		1


	//   ....[47]....
        /*0658*/ 	.word	0x000072b0
        /*065c*/ 	.word	0x00000011
        /*0660*/ 	.word	0x0000a0b8
        /*0664*/ 	.short	0x0101
        /*0666*/ 	.byte	0xff
	.zero		1


	//   ....[48]....
        /*0668*/ 	.word	0x00007390
        /*066c*/ 	.word	0x000000ff
        /*0670*/ 	.word	0x0000a070
        /*0674*/ 	.short	0x010a
        /*0676*/ 	.byte	0x27
	.zero		1


	//   ....[49]....
        /*0678*/ 	.word	0x00007410
        /*067c*/ 	.word	0x000000ff
        /*0680*/ 	.word	0x00000000
        /*0684*/ 	.short	0x0101
        /*0686*/ 	.byte	0x04
	.zero		1


	//   ....[50]....
        /*0688*/ 	.word	0x00007440
        /*068c*/ 	.word	0x000000ff
        /*0690*/ 	.word	0x0000a080
        /*0694*/ 	.short	0x010a
        /*0696*/ 	.byte	0x27
	.zero		1


	//   ....[51]....
        /*0698*/ 	.word	0x00007650
        /*069c*/ 	.word	0x000000ff
        /*06a0*/ 	.word	0x0000a070
        /*06a4*/ 	.short	0x010a
        /*06a6*/ 	.byte	0x27
	.zero		1


	//   ....[52]....
        /*06a8*/ 	.word	0x000077b0
        /*06ac*/ 	.word	0x000000ff
        /*06b0*/ 	.word	0x0000a090
        /*06b4*/ 	.short	0x010a
        /*06b6*/ 	.byte	0x27
	.zero		1


	//   ....[53]....
        /*06b8*/ 	.word	0x00007ec0
        /*06bc*/ 	.word	0x000000ff
        /*06c0*/ 	.word	0x00000000
        /*06c4*/ 	.short	0x0101
        /*06c6*/ 	.byte	0x04
	.zero		1


	//   ....[54]....
        /*06c8*/ 	.word	0x00007f40
        /*06cc*/ 	.word	0x000000ff
        /*06d0*/ 	.word	0x00000000
        /*06d4*/ 	.short	0x0101
        /*06d6*/ 	.byte	0x04
	.zero		1


	//   ....[55]....
        /*06d8*/ 	.word	0x00007fa0
        /*06dc*/ 	.word	0x000000ff
        /*06e0*/ 	.word	0x0000a080
        /*06e4*/ 	.short	0x010a
        /*06e6*/ 	.byte	0x27
	.zero		1


	//   ....[56]....
        /*06e8*/ 	.word	0x00008220
        /*06ec*/ 	.word	0x000000ff
        /*06f0*/ 	.word	0x0000a098
        /*06f4*/ 	.short	0x010a
        /*06f6*/ 	.byte	0x27
	.zero		1


	//   ....[57]....
        /*06f8*/ 	.word	0x00008910
        /*06fc*/ 	.word	0x000000ff
        /*0700*/ 	.word	0x00000000
        /*0704*/ 	.short	0x0101
        /*0706*/ 	.byte	0x04
	.zero		1


	//   ....[58]....
        /*0708*/ 	.word	0x000089b0
        /*070c*/ 	.word	0x000000ff
        /*0710*/ 	.word	0x00000000
        /*0714*/ 	.short	0x0101
        /*0716*/ 	.byte	0x05
	.zero		1


	//   ....[59]....
        /*0718*/ 	.word	0x00008a60
        /*071c*/ 	.word	0x00000000
        /*0720*/ 	.word	0x00000000
        /*0724*/ 	.short	0x0101
        /*0726*/ 	.byte	0xff
	.zero		1


	//   ....[60]....
        /*0728*/ 	.word	0x00008aa0
        /*072c*/ 	.word	0x0000001a
        /*0730*/ 	.word	0x0000a070
        /*0734*/ 	.short	0x010a
        /*0736*/ 	.byte	0xff
	.zero		1


	//   ....[61]....
        /*0738*/ 	.word	0x00008b10
        /*073c*/ 	.word	0x000000ff
        /*0740*/ 	.word	0x00000000
        /*0744*/ 	.short	0x0101
        /*0746*/ 	.byte	0x04
	.zero		1


	//   ....[62]....
        /*0748*/ 	.word	0x00008b70
        /*074c*/ 	.word	0x0000001a
        /*0750*/ 	.word	0x0000a090
        /*0754*/ 	.short	0x010a
        /*0756*/ 	.byte	0xff
	.zero		1


	//   ....[63]....
        /*0758*/ 	.word	0x00008bf0
        /*075c*/ 	.word	0x0000001a
        /*0760*/ 	.word	0x0000a0c0
        /*0764*/ 	.short	0x010a
        /*0766*/ 	.byte	0xff
	.zero		1


	//   ....[64]....
        /*0768*/ 	.word	0x000098d0
        /*076c*/ 	.word	0x00000000
        /*0770*/ 	.word	0x00000000
        /*0774*/ 	.short	0x0101
        /*0776*/ 	.byte	0xff
	.zero		1


	//   ....[65]....
        /*0778*/ 	.word	0x00009900
        /*077c*/ 	.word	0x0000001a
        /*0780*/ 	.word	0x0000a0b0
        /*0784*/ 	.short	0x0101
        /*0786*/ 	.byte	0xff
	.zero		1


	//   ....[66]....
        /*0788*/ 	.word	0x00009980
        /*078c*/ 	.word	0x0000001a
        /*0790*/ 	.word	0x0000a080
        /*0794*/ 	.short	0x010a
        /*0796*/ 	.byte	0xff
	.zero		1


	//   ....[67]....
        /*0798*/ 	.word	0x00009b30
        /*079c*/ 	.word	0x00000022
        /*07a0*/ 	.word	0x00000000
        /*07a4*/ 	.short	0x0101
        /*07a6*/ 	.byte	0xff
	.zero		1


	//   ....[68]....
        /*07a8*/ 	.word	0x00009b80
        /*07ac*/ 	.word	0x0000001a
        /*07b0*/ 	.word	0x0000a098
        /*07b4*/ 	.short	0x010a
        /*07b6*/ 	.byte	0xff
	.zero		1


	//   ....[69]....
        /*07b8*/ 	.word	0x00009c00
        /*07bc*/ 	.word	0x0000001a
        /*07c0*/ 	.word	0x0000a0c8
        /*07c4*/ 	.short	0x010a
        /*07c6*/ 	.byte	0xff
	.zero		1


	//   ....[70]....
        /*07c8*/ 	.word	0x0000a840
        /*07cc*/ 	.word	0x00000000
        /*07d0*/ 	.word	0x00000000
        /*07d4*/ 	.short	0x0101
        /*07d6*/ 	.byte	0xff
	.zero		1


	//   ....[71]....
        /*07d8*/ 	.word	0x0000a870
        /*07dc*/ 	.word	0x0000001a
        /*07e0*/ 	.word	0x0000a0b8
        /*07e4*/ 	.short	0x0101
        /*07e6*/ 	.byte	0xff
	.zero		1


	//   ....[72]....
        /*07e8*/ 	.word	0x0000aa10
        /*07ec*/ 	.word	0x000000ff
        /*07f0*/ 	.word	0x00000000
        /*07f4*/ 	.short	0x010a
        /*07f6*/ 	.byte	0x04
	.zero		1


	//   ....[73]....
        /*07f8*/ 	.word	0x0000ad20
        /*07fc*/ 	.word	0x000000ff
        /*0800*/ 	.word	0x00000000
        /*0804*/ 	.short	0x010a
        /*0806*/ 	.byte	0x05
	.zero		1


	//   ....[74]....
        /*0808*/ 	.word	0x0000b950
        /*080c*/ 	.word	0x000000ff
        /*0810*/ 	.word	0x00000000
        /*0814*/ 	.short	0x0101
        /*0816*/ 	.byte	0x04
	.zero		1


	//   ....[75]....
        /*0818*/ 	.word	0x0000b9c0
        /*081c*/ 	.word	0x000000ff
        /*0820*/ 	.word	0x00000000
        /*0824*/ 	.short	0x010a
        /*0826*/ 	.byte	0x2e
	.zero		1


	//   ....[76]....
        /*0828*/ 	.word	0x0000bc70
        /*082c*/ 	.word	0x000000ff
        /*0830*/ 	.word	0x00000000
        /*0834*/ 	.short	0x0101
        /*0836*/ 	.byte	0x27
	.zero		1


	//   ....[77]....
        /*0838*/ 	.word	0x0000e760
        /*083c*/ 	.word	0x000000ff
        /*0840*/ 	.word	0x00000000
        /*0844*/ 	.short	0x0101
        /*0846*/ 	.byte	0x06
	.zero		1


	//   ....[78]....
        /*0848*/ 	.word	0x0000e890
        /*084c*/ 	.word	0x000000ff
        /*0850*/ 	.word	0x00000000
        /*0854*/ 	.short	0x010a
        /*0856*/ 	.byte	0x05
	.zero		1


	//   ....[79]....
        /*0858*/ 	.word	0x0000eef0
        /*085c*/ 	.word	0x000000ff
        /*0860*/ 	.word	0x00000000
        /*0864*/ 	.short	0x010a
        /*0866*/ 	.byte	0x05
	.zero		1


	//   ....[80]....
        /*0868*/ 	.word	0x0000f180
        /*086c*/ 	.word	0x000000ff
        /*0870*/ 	.word	0x00000000
        /*0874*/ 	.short	0x0101
        /*0876*/ 	.byte	0x04
	.zero		1


	//   ....[81]....
        /*0878*/ 	.word	0x0000f220
        /*087c*/ 	.word	0x000000ff
        /*0880*/ 	.word	0x00000000
        /*0884*/ 	.short	0x010a
        /*0886*/ 	.byte	0x07
	.zero		1


	//   ....[82]....
        /*0888*/ 	.word	0x0000f2e0
        /*088c*/ 	.word	0x000000ff
        /*0890*/ 	.word	0x00000000
        /*0894*/ 	.short	0x0101
        /*0896*/ 	.byte	0x04
	.zero		1


	//   ....[83]....
        /*0898*/ 	.word	0x0000f650
        /*089c*/ 	.word	0x000000ff
        /*08a0*/ 	.word	0x0000a010
        /*08a4*/ 	.short	0x010a
        /*08a6*/ 	.byte	0x08
	.zero		1


	//   ....[84]....
        /*08a8*/ 	.word	0x0000f7f0
        /*08ac*/ 	.word	0x000000ff
        /*08b0*/ 	.word	0x0000a038
        /*08b4*/ 	.short	0x010a
        /*08b6*/ 	.byte	0x08
	.zero		1


	//   ....[85]....
        /*08b8*/ 	.word	0x0000f9b0
        /*08bc*/ 	.word	0x000000ff
        /*08c0*/ 	.word	0x0000a018
        /*08c4*/ 	.short	0x010a
        /*08c6*/ 	.byte	0x08
	.zero		1


	//   ....[86]....
        /*08c8*/ 	.word	0x0000fb60
        /*08cc*/ 	.word	0x000000ff
        /*08d0*/ 	.word	0x0000a040
        /*08d4*/ 	.short	0x010a
        /*08d6*/ 	.byte	0x08
	.zero		1


	//   ....[87]....
        /*08d8*/ 	.word	0x0000feb0
        /*08dc*/ 	.word	0x000000ff
        /*08e0*/ 	.word	0x0000a038
        /*08e4*/ 	.short	0x010a
        /*08e6*/ 	.byte	0x21
	.zero		1


	//   ....[88]....
        /*08e8*/ 	.word	0x00010080
        /*08ec*/ 	.word	0x000000ff
        /*08f0*/ 	.word	0x0000a038
        /*08f4*/ 	.short	0x010a
        /*08f6*/ 	.byte	0x11
	.zero		1


	//   ....[89]....
        /*08f8*/ 	.word	0x00010270
        /*08fc*/ 	.word	0x000000ff
        /*0900*/ 	.word	0x0000a038
        /*0904*/ 	.short	0x010a
        /*0906*/ 	.byte	0x19
	.zero		1


	//   ....[90]....
        /*0908*/ 	.word	0x00010450
        /*090c*/ 	.word	0x000000ff
        /*0910*/ 	.word	0x0000a038
        /*0914*/ 	.short	0x010a
        /*0916*/ 	.byte	0x11
	.zero		1


	//   ....[91]....
        /*0918*/ 	.word	0x00010640
        /*091c*/ 	.word	0x000000ff
        /*0920*/ 	.word	0x0000a038
        /*0924*/ 	.short	0x010a
        /*0926*/ 	.byte	0x11
	.zero		1


	//   ....[92]....
        /*0928*/ 	.word	0x00010830
        /*092c*/ 	.word	0x000000ff
        /*0930*/ 	.word	0x0000a038
        /*0934*/ 	.short	0x010a
        /*0936*/ 	.byte	0x11
	.zero		1


	//   ....[93]....
        /*0938*/ 	.word	0x00010a20
        /*093c*/ 	.word	0x000000ff
        /*0940*/ 	.word	0x0000a038
        /*0944*/ 	.short	0x010a
        /*0946*/ 	.byte	0x11
	.zero		1


	//   ....[94]....
        /*0948*/ 	.word	0x00010c10
        /*094c*/ 	.word	0x000000ff
        /*0950*/ 	.word	0x0000a038
        /*0954*/ 	.short	0x010a
        /*0956*/ 	.byte	0x11
	.zero		1


	//   ....[95]....
        /*0958*/ 	.word	0x00010ea0
        /*095c*/ 	.word	0x000000ff
        /*0960*/ 	.word	0x0000a038
        /*0964*/ 	.short	0x010a
        /*0966*/ 	.byte	0x19
	.zero		1


	//   ....[96]....
        /*0968*/ 	.word	0x00011080
        /*096c*/ 	.word	0x000000ff
        /*0970*/ 	.word	0x0000a038
        /*0974*/ 	.short	0x010a
        /*0976*/ 	.byte	0x11
	.zero		1


	//   ....[97]....
        /*0978*/ 	.word	0x000114e0
        /*097c*/ 	.word	0x000000ff
        /*0980*/ 	.word	0x0000a0b0
        /*0984*/ 	.short	0x010a
        /*0986*/ 	.byte	0x10
	.zero		1


	//   ....[98]....
        /*0988*/ 	.word	0x00011580
        /*098c*/ 	.word	0x000000ff
        /*0990*/ 	.word	0x0000a0b8
        /*0994*/ 	.short	0x010a
        /*0996*/ 	.byte	0x10
	.zero		1


	//   ....[99]....
        /*0998*/ 	.word	0x000116a0
        /*099c*/ 	.word	0x000000ff
        /*09a0*/ 	.word	0x00000000
        /*09a4*/ 	.short	0x0101
        /*09a6*/ 	.byte	0x05
	.zero		1


	//   ....[100]....
        /*09a8*/ 	.word	0x00011720
        /*09ac*/ 	.word	0x000000ff
        /*09b0*/ 	.word	0x00000000
        /*09b4*/ 	.short	0x0101
        /*09b6*/ 	.byte	0x05
	.zero		1


	//   ....[101]....
        /*09b8*/ 	.word	0x000119b0
        /*09bc*/ 	.word	0x00000000
        /*09c0*/ 	.word	0x0000a000
        /*09c4*/ 	.short	0x010a
        /*09c6*/ 	.byte	0xff
	.zero		1


	//   ....[102]....
        /*09c8*/ 	.word	0x00011a10
        /*09cc*/ 	.word	0x00000000
        /*09d0*/ 	.word	0x0000a020
        /*09d4*/ 	.short	0x010a
        /*09d6*/ 	.byte	0xff
	.zero		1


	//   ....[103]....
        /*09d8*/ 	.word	0x00011a70
        /*09dc*/ 	.word	0x00000003
        /*09e0*/ 	.word	0x0000a058
        /*09e4*/ 	.short	0x010a
        /*09e6*/ 	.byte	0xff
	.zero		1


	//   ....[104]....
        /*09e8*/ 	.word	0x00011ad0
        /*09ec*/ 	.word	0x00000000
        /*09f0*/ 	.word	0x0000a008
        /*09f4*/ 	.short	0x010a
        /*09f6*/ 	.byte	0xff
	.zero		1


	//   ....[105]....
        /*09f8*/ 	.word	0x00011b30
        /*09fc*/ 	.word	0x00000003
        /*0a00*/ 	.word	0x0000a068
        /*0a04*/ 	.short	0x010a
        /*0a06*/ 	.byte	0xff
	.zero		1


	//   ....[106]....
        /*0a08*/ 	.word	0x00011b90
        /*0a0c*/ 	.word	0x00000000
        /*0a10*/ 	.word	0x0000a028
        /*0a14*/ 	.short	0x010a
        /*0a16*/ 	.byte	0xff
	.zero		1


	//   ....[107]....
        /*0a18*/ 	.word	0x00011bf0
        /*0a1c*/ 	.word	0x00000003
        /*0a20*/ 	.word	0x0000a0a0
        /*0a24*/ 	.short	0x010a
        /*0a26*/ 	.byte	0xff
	.zero		1


	//   ....[108]....
        /*0a28*/ 	.word	0x00011c50
        /*0a2c*/ 	.word	0x00000004
        /*0a30*/ 	.word	0x0000a058
        /*0a34*/ 	.short	0x010a
        /*0a36*/ 	.byte	0xff
	.zero		1


	//   ....[109]....
        /*0a38*/ 	.word	0x00011cb0
        /*0a3c*/ 	.word	0x00000003
        /*0a40*/ 	.word	0x0000a020
        /*0a44*/ 	.short	0x010a
        /*0a46*/ 	.byte	0xff
	.zero		1


	//   ....[110]....
        /*0a48*/ 	.word	0x00011d10
        /*0a4c*/ 	.word	0x00000000
        /*0a50*/ 	.word	0x0000a0a8
        /*0a54*/ 	.short	0x010a
        /*0a56*/ 	.byte	0xff
	.zero		1


	//   ....[111]....
        /*0a58*/ 	.word	0x00011d70
        /*0a5c*/ 	.word	0x00000000
        /*0a60*/ 	.word	0x0000a068
        /*0a64*/ 	.short	0x010a
        /*0a66*/ 	.byte	0xff
	.zero		1


	//   ....[112]....
        /*0a68*/ 	.word	0x00011dd0
        /*0a6c*/ 	.word	0x00000000
        /*0a70*/ 	.word	0x0000a020
        /*0a74*/ 	.short	0x010a
        /*0a76*/ 	.byte	0xff
	.zero		1


	//   ....[113]....
        /*0a78*/ 	.word	0x00011e30
        /*0a7c*/ 	.word	0x00000000
        /*0a80*/ 	.word	0x0000a0a0
        /*0a84*/ 	.short	0x010a
        /*0a86*/ 	.byte	0xff
	.zero		1


	//   ....[114]....
        /*0a88*/ 	.word	0x00011e90
        /*0a8c*/ 	.word	0x00000003
        /*0a90*/ 	.word	0x0000a058
        /*0a94*/ 	.short	0x010a
        /*0a96*/ 	.byte	0xff
	.zero		1


	//   ....[115]....
        /*0a98*/ 	.word	0x00011ef0
        /*0a9c*/ 	.word	0x00000000
        /*0aa0*/ 	.word	0x0000a0a8
        /*0aa4*/ 	.short	0x010a
        /*0aa6*/ 	.byte	0xff
	.zero		1


	//   ....[116]....
        /*0aa8*/ 	.word	0x00011f50
        /*0aac*/ 	.word	0x00000000
        /*0ab0*/ 	.word	0x0000a068
        /*0ab4*/ 	.short	0x010a
        /*0ab6*/ 	.byte	0xff
	.zero		1


	//   ....[117]....
        /*0ab8*/ 	.word	0x00011fa0
        /*0abc*/ 	.word	0x00000011
        /*0ac0*/ 	.word	0x0000a0c0
        /*0ac4*/ 	.short	0x010a
        /*0ac6*/ 	.byte	0xff
	.zero		1


	//   ....[118]....
        /*0ac8*/ 	.word	0x00011ff0
        /*0acc*/ 	.word	0x00000011
        /*0ad0*/ 	.word	0x0000a0c8
        /*0ad4*/ 	.short	0x010a
        /*0ad6*/ 	.byte	0xff
	.zero		1


	//   ....[119]....
        /*0ad8*/ 	.word	0x00012050
        /*0adc*/ 	.word	0x00000000
        /*0ae0*/ 	.word	0x0000a070
        /*0ae4*/ 	.short	0x010a
        /*0ae6*/ 	.byte	0xff
	.zero		1


	//   ....[120]....
        /*0ae8*/ 	.word	0x000120b0
        /*0aec*/ 	.word	0x00000000
        /*0af0*/ 	.word	0x0000a080
        /*0af4*/ 	.short	0x010a
        /*0af6*/ 	.byte	0xff
	.zero		1


	//   ....[121]....
        /*0af8*/ 	.word	0x00012110
        /*0afc*/ 	.word	0x00000000
        /*0b00*/ 	.word	0x0000a070
        /*0b04*/ 	.short	0x010a
        /*0b06*/ 	.byte	0xff
	.zero		1


	//   ....[122]....
        /*0b08*/ 	.word	0x00012170
        /*0b0c*/ 	.word	0x00000000
        /*0b10*/ 	.word	0x0000a090
        /*0b14*/ 	.short	0x010a
        /*0b16*/ 	.byte	0xff
	.zero		1


	//   ....[123]....
        /*0b18*/ 	.word	0x000121d0
        /*0b1c*/ 	.word	0x00000000
        /*0b20*/ 	.word	0x0000a080
        /*0b24*/ 	.short	0x010a
        /*0b26*/ 	.byte	0xff
	.zero		1


	//   ....[124]....
        /*0b28*/ 	.word	0x00012230
        /*0b2c*/ 	.word	0x00000000
        /*0b30*/ 	.word	0x0000a098
        /*0b34*/ 	.short	0x010a
        /*0b36*/ 	.byte	0xff
	.zero		1


	//   ....[125]....
        /*0b38*/ 	.word	0x00012280
        /*0b3c*/ 	.word	0x0000001a
        /*0b40*/ 	.word	0x0000a070
        /*0b44*/ 	.short	0x010a
        /*0b46*/ 	.byte	0xff
	.zero		1


	//   ....[126]....
        /*0b48*/ 	.word	0x000122d0
        /*0b4c*/ 	.word	0x0000001a
        /*0b50*/ 	.word	0x0000a090
        /*0b54*/ 	.short	0x010a
        /*0b56*/ 	.byte	0xff
	.zero		1


	//   ....[127]....
        /*0b58*/ 	.word	0x00012320
        /*0b5c*/ 	.word	0x0000001a
        /*0b60*/ 	.word	0x0000a0c0
        /*0b64*/ 	.short	0x010a
        /*0b66*/ 	.byte	0xff
	.zero		1


	//   ....[128]....
        /*0b68*/ 	.word	0x00012370
        /*0b6c*/ 	.word	0x0000001a
        /*0b70*/ 	.word	0x0000a080
        /*0b74*/ 	.short	0x010a
        /*0b76*/ 	.byte	0xff
	.zero		1


	//   ....[129]....
        /*0b78*/ 	.word	0x000123c0
        /*0b7c*/ 	.word	0x0000001a
        /*0b80*/ 	.word	0x0000a098
        /*0b84*/ 	.short	0x010a
        /*0b86*/ 	.byte	0xff
	.zero		1


	//   ....[130]....
        /*0b88*/ 	.word	0x00012410
        /*0b8c*/ 	.word	0x0000001a
        /*0b90*/ 	.word	0x0000a0c8
        /*0b94*/ 	.short	0x010a
        /*0b96*/ 	.byte	0xff
	.zero		1


	//   ....[131]....
        /*0b98*/ 	.word	0x00012470
        /*0b9c*/ 	.word	0x00000000
        /*0ba0*/ 	.word	0x00000000
        /*0ba4*/ 	.short	0x010a
        /*0ba6*/ 	.byte	0xff
	.zero		1


	//   ....[132]....
        /*0ba8*/ 	.word	0x000124d0
        /*0bac*/ 	.word	0x00000000
        /*0bb0*/ 	.word	0x00000000
        /*0bb4*/ 	.short	0x010a
        /*0bb6*/ 	.byte	0xff
	.zero		1


	//   ....[133]....
        /*0bb8*/ 	.word	0x00012530
        /*0bbc*/ 	.word	0x00000004
        /*0bc0*/ 	.word	0x00000000
        /*0bc4*/ 	.short	0x010a
        /*0bc6*/ 	.byte	0xff
	.zero		1


	//   ....[134]....
        /*0bc8*/ 	.word	0x00012590
        /*0bcc*/ 	.word	0x00000005
        /*0bd0*/ 	.word	0x00000000
        /*0bd4*/ 	.short	0x010a
        /*0bd6*/ 	.byte	0xff
	.zero		1


	//   ....[135]....
        /*0bd8*/ 	.word	0x000125f0
        /*0bdc*/ 	.word	0x00000003
        /*0be0*/ 	.word	0x00000000
        /*0be4*/ 	.short	0x010a
        /*0be6*/ 	.byte	0xff
	.zero		1


	//   ....[136]....
        /*0be8*/ 	.word	0x00012650
        /*0bec*/ 	.word	0x00000000
        /*0bf0*/ 	.word	0x00000000
        /*0bf4*/ 	.short	0x010a
        /*0bf6*/ 	.byte	0xff
	.zero		1


	//   ....[137]....
        /*0bf8*/ 	.word	0x000126b0
        /*0bfc*/ 	.word	0x00000000
        /*0c00*/ 	.word	0x0000a010
        /*0c04*/ 	.short	0x010a
        /*0c06*/ 	.byte	0xff
	.zero		1


	//   ....[138]....
        /*0c08*/ 	.word	0x00012710
        /*0c0c*/ 	.word	0x00000000
        /*0c10*/ 	.word	0x0000a038
        /*0c14*/ 	.short	0x010a
        /*0c16*/ 	.byte	0xff
	.zero		1


	//   ....[139]....
        /*0c18*/ 	.word	0x00012770
        /*0c1c*/ 	.word	0x00000000
        /*0c20*/ 	.word	0x0000a018
        /*0c24*/ 	.short	0x010a
        /*0c26*/ 	.byte	0xff
	.zero		1


	//   ....[140]....
        /*0c28*/ 	.word	0x000127d0
        /*0c2c*/ 	.word	0x00000000
        /*0c30*/ 	.word	0x0000a040
        /*0c34*/ 	.short	0x010a
        /*0c36*/ 	.byte	0xff
	.zero		1


	//   ....[141]....
        /*0c38*/ 	.word	0x00012830
        /*0c3c*/ 	.word	0x00000000
        /*0c40*/ 	.word	0x0000a038
        /*0c44*/ 	.short	0x010a
        /*0c46*/ 	.byte	0xff
	.zero		1


	//   ....[142]....
        /*0c48*/ 	.word	0x00012890
        /*0c4c*/ 	.word	0x00000000
        /*0c50*/ 	.word	0x0000a038
        /*0c54*/ 	.short	0x010a
        /*0c56*/ 	.byte	0xff
	.zero		1


	//   ....[143]....
        /*0c58*/ 	.word	0x000128f0
        /*0c5c*/ 	.word	0x00000000
        /*0c60*/ 	.word	0x0000a038
        /*0c64*/ 	.short	0x010a
        /*0c66*/ 	.byte	0xff
	.zero		1


	//   ....[144]....
        /*0c68*/ 	.word	0x00012950
        /*0c6c*/ 	.word	0x00000000
        /*0c70*/ 	.word	0x0000a038
        /*0c74*/ 	.short	0x010a
        /*0c76*/ 	.byte	0xff
	.zero		1


	//   ....[145]....
        /*0c78*/ 	.word	0x000129b0
        /*0c7c*/ 	.word	0x00000000
        /*0c80*/ 	.word	0x0000a038
        /*0c84*/ 	.short	0x010a
        /*0c86*/ 	.byte	0xff
	.zero		1


	//   ....[146]....
        /*0c88*/ 	.word	0x00012a10
        /*0c8c*/ 	.word	0x00000000
        /*0c90*/ 	.word	0x0000a038
        /*0c94*/ 	.short	0x010a
        /*0c96*/ 	.byte	0xff
	.zero		1


	//   ....[147]....
        /*0c98*/ 	.word	0x00012a70
        /*0c9c*/ 	.word	0x00000000
        /*0ca0*/ 	.word	0x0000a038
        /*0ca4*/ 	.short	0x010a
        /*0ca6*/ 	.byte	0xff
	.zero		1


	//   ....[148]....
        /*0ca8*/ 	.word	0x00012ad0
        /*0cac*/ 	.word	0x00000000
        /*0cb0*/ 	.word	0x0000a038
        /*0cb4*/ 	.short	0x010a
        /*0cb6*/ 	.byte	0xff
	.zero		1


	//   ....[149]....
        /*0cb8*/ 	.word	0x00012b30
        /*0cbc*/ 	.word	0x00000000
        /*0cc0*/ 	.word	0x0000a038
        /*0cc4*/ 	.short	0x010a
        /*0cc6*/ 	.byte	0xff
	.zero		1


	//   ....[150]....
        /*0cc8*/ 	.word	0x00012b90
        /*0ccc*/ 	.word	0x00000000
        /*0cd0*/ 	.word	0x0000a038
        /*0cd4*/ 	.short	0x010a
        /*0cd6*/ 	.byte	0xff
	.zero		1


	//   ....[151]....
        /*0cd8*/ 	.word	0x00012bf0
        /*0cdc*/ 	.word	0x00000000
        /*0ce0*/ 	.word	0x0000a0b0
        /*0ce4*/ 	.short	0x010a
        /*0ce6*/ 	.byte	0xff
	.zero		1


	//   ....[152]....
        /*0ce8*/ 	.word	0x00012c50
        /*0cec*/ 	.word	0x00000000
        /*0cf0*/ 	.word	0x0000a0b8
        /*0cf4*/ 	.short	0x010a
        /*0cf6*/ 	.byte	0xff
	.zero		1


	//----- nvinfo : EIATTR_NUM_MBARRIERS
	.align		4
.L_66:
        /*0cf8*/ 	.byte	0x03, 0x38
        /*0cfa*/ 	.short	0x001c


	//----- nvinfo : EIATTR_EXIT_INSTR_OFFSETS
	.align		4
        /*0cfc*/ 	.byte	0x04, 0x1c
        /*0cfe*/ 	.short	(.L_68 - .L_67)


	//   ....[0]....
.L_67:
        /*0d00*/ 	.word	0x000017b0


	//   ....[1]....
        /*0d04*/ 	.word	0x00001a30


	//   ....[2]....
        /*0d08*/ 	.word	0x00003c40


	//   ....[3]....
        /*0d0c*/ 	.word	0x00003c80


	//   ....[4]....
        /*0d10*/ 	.word	0x00003cf0


	//   ....[5]....
        /*0d14*/ 	.word	0x000072c0


	//   ....[6]....
        /*0d18*/ 	.word	0x0000a880


	//   ....[7]....
        /*0d1c*/ 	.word	0x0000a920


	//   ....[8]....
        /*0d20*/ 	.word	0x0000f2f0


	//   ....[9]....
        /*0d24*/ 	.word	0x0000f380


	//   ....[10]....
        /*0d28*/ 	.word	0x0000f420


	//   ....[11]....
        /*0d2c*/ 	.word	0x0000fcd0


	//   ....[12]....
        /*0d30*/ 	.word	0x00010e20


	//   ....[13]....
        /*0d34*/ 	.word	0x00011260


	//   ....[14]....
        /*0d38*/ 	.word	0x000112d0


	//   ....[15]....
        /*0d3c*/ 	.word	0x00011990


	//----- nvinfo : EIATTR_INDIRECT_BRANCH_TARGETS
	.align		4
.L_68:
        /*0d40*/ 	.byte	0x04, 0x34
        /*0d42*/ 	.short	(.L_70 - .L_69)


	//   ....[0]....
.L_69:
        /*0d44*/ 	.word	.L_x_436@srel
        /*0d48*/ 	.short	0x0
        /*0d4a*/ 	.short	0x0
        /*0d4c*/ 	.word	0x3
        /*0d50*/ 	.word	.L_x_437@srel
        /*0d54*/ 	.word	.L_x_438@srel
        /*0d58*/ 	.word	.L_x_439@srel


	//----- nvinfo : EIATTR_MAX_THREADS
	.align		4
.L_70:
        /*0d5c*/ 	.byte	0x04, 0x05
        /*0d5e*/ 	.short	(.L_72 - .L_71)
.L_71:
        /*0d60*/ 	.word	0x00000200
        /*0d64*/ 	.word	0x00000001
        /*0d68*/ 	.word	0x00000001


	//----- nvinfo : EIATTR_CRS_STACK_SIZE
	.align		4
.L_72:
        /*0d6c*/ 	.byte	0x04, 0x1e
        /*0d6e*/ 	.short	(.L_74 - .L_73)
.L_73:
        /*0d70*/ 	.word	0x00000000


	//----- nvinfo : EIATTR_CBANK_PARAM_SIZE
	.align		4
.L_74:
        /*0d74*/ 	.byte	0x03, 0x19
        /*0d76*/ 	.short	0x0600


	//----- nvinfo : EIATTR_PARAM_CBANK
	.align		4
        /*0d78*/ 	.byte	0x04, 0x0a
        /*0d7a*/ 	.short	(.L_76 - .L_75)
	.align		4
.L_75:
        /*0d7c*/ 	.word	index@(.nv.constant0._ZN7cutlass13device_kernelINS_4fmha6kernel36Sm100FmhaFwdKernelTmaWarpspecializedIN4cute5tupleIJiiiNS5_IJNS5_IJiiEEEiEEEEEENS1_10collective38Sm100FmhaFwdMainloopTmaWarpspecializedINS_10bfloat16_tEffNS5_IJNS4_1CILi256EEENSC_ILi128EEENSC_ILi32EEEEEENS5_IJiNSC_ILi1EEES7_EEENS5_IJiSH_NS5_IJNS5_IJNSC_ILi0EEEiEEEiEEEEEESM_NS9_6NoMaskENS5_IJNSC_ILi2EEESH_SH_EEENSC_ILb0EEEEENS9_38Sm100FmhaFwdEpilogueTmaWarpspecializedINS_6half_tEfNS5_IJSE_SF_SE_EEESI_NS5_IJSH_S7_EEESQ_EENS2_23IndividualTileSchedulerENS2_41Sm100FmhaCtxKernelWarpspecializedScheduleEEEEEvNT_6ParamsE)
        /*0d80*/ 	.short	0x0380
        /*0d82*/ 	.short	0x0600


	//----- nvinfo : EIATTR_SW_WAR
	.align		4
.L_76:
        /*0d84*/ 	.byte	0x04, 0x36
        /*0d86*/ 	.short	(.L_78 - .L_77)
.L_77:
        /*0d88*/ 	.word	0x00000008
.L_78:


//--------------------- .nv.callgraph             --------------------------
	.section	.nv.callgraph,"",@"SHT_CUDA_CALLGRAPH"
	.align	4
	.sectionentsize	8
	.align		4
        /*0000*/ 	.word	0x00000000
	.align		4
        /*0004*/ 	.word	0xffffffff
	.align		4
        /*0008*/ 	.word	index@(_ZN7cutlass13device_kernelINS_4fmha6kernel36Sm100FmhaFwdKernelTmaWarpspecializedIN4cute5tupleIJiiiNS5_IJNS5_IJiiEEEiEEEEEENS1_10collective38Sm100FmhaFwdMainloopTmaWarpspecializedINS_10bfloat16_tEffNS5_IJNS4_1CILi256EEENSC_ILi128EEENSC_ILi32EEEEEENS5_IJiNSC_ILi1EEES7_EEENS5_IJiSH_NS5_IJNS5_IJNSC_ILi0EEEiEEEiEEEEEESM_NS9_6NoMaskENS5_IJNSC_ILi2EEESH_SH_EEENSC_ILb0EEEEENS9_38Sm100FmhaFwdEpilogueTmaWarpspecializedINS_6half_tEfNS5_IJSE_SF_SE_EEESI_NS5_IJSH_S7_EEESQ_EENS2_23IndividualTileSchedulerENS2_41Sm100FmhaCtxKernelWarpspecializedScheduleEEEEEvNT_6ParamsE)
	.align		4
        /*000c*/ 	.word	index@(__assertfail)
	.align		4
        /*0010*/ 	.word	index@(_ZN7cutlass13device_kernelINS_4fmha6kernel36Sm100FmhaFwdKernelTmaWarpspecializedIN4cute5tupleIJiiiNS5_IJNS5_IJiiEEEiEEEEEENS1_10collective38Sm100FmhaFwdMainloopTmaWarpspecializedINS_10bfloat16_tEffNS5_IJNS4_1CILi256EEENSC_ILi128EEENSC_ILi32EEEEEENS5_IJiNSC_ILi1EEES7_EEENS5_IJiSH_NS5_IJNS5_IJNSC_ILi0EEEiEEEiEEEEEESM_NS9_6NoMaskENS5_IJNSC_ILi2EEESH_SH_EEENSC_ILb0EEEEENS9_38Sm100FmhaFwdEpilogueTmaWarpspecializedINS_6half_tEfNS5_IJSE_SF_SE_EEESI_NS5_IJSH_S7_EEESQ_EENS2_23IndividualTileSchedulerENS2_41Sm100FmhaCtxKernelWarpspecializedScheduleEEEEEvNT_6ParamsE)
	.align		4
        /*0014*/ 	.word	index@(vprintf)
	.align		4
        /*0018*/ 	.word	0x00000000
	.align		4
        /*001c*/ 	.word	0xfffffffe
	.align		4
        /*0020*/ 	.word	0x00000000
	.align		4
        /*0024*/ 	.word	0xfffffffd
	.align		4
        /*0028*/ 	.word	0x00000000
	.align		4
        /*002c*/ 	.word	0xfffffffc


//--------------------- .nv.constant4             --------------------------
	.section	.nv.constant4,"a",@progbits
	.align	8
	.align		8
.nv.constant4:
        /*0000*/ 	.dword	vprintf
	.align		8
        /*0008*/ 	.dword	__assertfail
	.align		8
        /*0010*/ 	.dword	__unnamed_1
	.align		8
        /*0018*/ 	.dword	__unnamed_2
	.align		8
        /*0020*/ 	.dword	__unnamed_3
	.align		8
        /*0028*/ 	.dword	__unnamed_4
	.align		8
        /*0030*/ 	.dword	__unnamed_5
	.align		8
        /*0038*/ 	.dword	__unnamed_6
	.align		8
        /*0040*/ 	.dword	__unnamed_7
	.align		8
        /*0048*/ 	.dword	_ZN39_INTERNAL_2c19d70f_4_k_cu_48cf22cc_28554cuda3std3__45__cpo5beginE
	.align		8
        /*0050*/ 	.dword	_ZN39_INTERNAL_2c19d70f_4_k_cu_48cf22cc_28554cuda3std3__45__cpo3endE
	.align		8
        /*0058*/ 	.dword	_ZN39_INTERNAL_2c19d70f_4_k_cu_48cf22cc_28554cuda3std3__45__cpo6cbeginE
	.align		8
        /*0060*/ 	.dword	_ZN39_INTERNAL_2c19d70f_4_k_cu_48cf22cc_28554cuda3std3__45__cpo4cendE
	.align		8
        /*0068*/ 	.dword	_ZN39_INTERNAL_2c19d70f_4_k_cu_48cf22cc_28554cuda3std3__441_GLOBAL__N__2c19d70f_4_k_cu_48cf22cc_28556ignoreE
	.align		8
        /*0070*/ 	.dword	_ZN39_INTERNAL_2c19d70f_4_k_cu_48cf22cc_28554cuda3std3__419piecewise_constructE
	.align		8
        /*0078*/ 	.dword	_ZN39_INTERNAL_2c19d70f_4_k_cu_48cf22cc_28554cuda3std3__48in_placeE
	.align		8
        /*0080*/ 	.dword	_ZN39_INTERNAL_2c19d70f_4_k_cu_48cf22cc_28554cuda3std6ranges3__45__cpo4swapE
	.align		8
        /*0088*/ 	.dword	_ZN39_INTERNAL_2c19d70f_4_k_cu_48cf22cc_28554cuda3std6ranges3__45__cpo9iter_moveE
	.align		8
        /*0090*/ 	.dword	_ZN39_INTERNAL_2c19d70f_4_k_cu_48cf22cc_28554cute7productE
	.align		8
        /*0098*/ 	.dword	_ZN39_INTERNAL_2c19d70f_4_k_cu_48cf22cc_28554cute1_E
	.align		8
        /*00a0*/ 	.dword	$str$22
	.align		8
        /*00a8*/ 	.dword	$str$23
	.align		8
        /*00b0*/ 	.dword	$str$26
	.align		8
        /*00b8*/ 	.dword	$str$27
	.align		8
        /*00c0*/ 	.dword	$str$28
	.align		8
        /*00c8*/ 	.dword	$str$29
	.align		8
        /*00d0*/ 	.dword	$str$30
	.align		8
        /*00d8*/ 	.dword	$str$31
	.align		8
        /*00e0*/ 	.dword	$str$32
	.align		8
        /*00e8*/ 	.dword	$str$33
	.align		8
        /*00f0*/ 	.dword	$str$34
	.align		8
        /*00f8*/ 	.dword	$str$35
	.align		8
        /*0100*/ 	.dword	$str$36
	.align		8
        /*0108*/ 	.dword	$str$37


//--------------------- .nv.constant2._ZN7cutlass13device_kernelINS_4fmha6kernel36Sm100FmhaFwdKernelTmaWarpspecializedIN4cute5tupleIJiiiNS5_IJNS5_IJiiEEEiEEEEEENS1_10collective38Sm100FmhaFwdMainloopTmaWarpspecializedINS_10bfloat16_tEffNS5_IJNS4_1CILi256EEENSC_ILi128EEENSC_ILi32EEEEEENS5_IJiNSC_ILi1EEES7_EEENS5_IJiSH_NS5_IJNS5_IJNSC_ILi0EEEiEEEiEEEEEESM_NS9_6NoMaskENS5_IJNSC_ILi2EEESH_SH_EEENSC_ILb0EEEEENS9_38Sm100FmhaFwdEpilogueTmaWarpspecializedINS_6half_tEfNS5_IJSE_SF_SE_EEESI_NS5_IJSH_S7_EEESQ_EENS2_23IndividualTileSchedulerENS2_41Sm100FmhaCtxKernelWarpspecializedScheduleEEEEEvNT_6ParamsE --------------------------
	.section	.nv.constant2._ZN7cutlass13device_kernelINS_4fmha6kernel36Sm100FmhaFwdKernelTmaWarpspecializedIN4cute5tupleIJiiiNS5_IJNS5_IJiiEEEiEEEEEENS1_10collective38Sm100FmhaFwdMainloopTmaWarpspecializedINS_10bfloat16_tEffNS5_IJNS4_1CILi256EEENSC_ILi128EEENSC_ILi32EEEEEENS5_IJiNSC_ILi1EEES7_EEENS5_IJiSH_NS5_IJNS5_IJNSC_ILi0EEEiEEEiEEEEEESM_NS9_6NoMaskENS5_IJNSC_ILi2EEESH_SH_EEENSC_ILb0EEEEENS9_38Sm100FmhaFwdEpilogueTmaWarpspecializedINS_6half_tEfNS5_IJSE_SF_SE_EEESI_NS5_IJSH_S7_EEESQ_EENS2_23IndividualTileSchedulerENS2_41Sm100FmhaCtxKernelWarpspecializedScheduleEEEEEvNT_6ParamsE,"a",@progbits
	.sectionflags	@""
	.align	4
.nv.constant2._ZN7cutlass13device_kernelINS_4fmha6kernel36Sm100FmhaFwdKernelTmaWarpspecializedIN4cute5tupleIJiiiNS5_IJNS5_IJiiEEEiEEEEEENS1_10collective38Sm100FmhaFwdMainloopTmaWarpspecializedINS_10bfloat16_tEffNS5_IJNS4_1CILi256EEENSC_ILi128EEENSC_ILi32EEEEEENS5_IJiNSC_ILi1EEES7_EEENS5_IJiSH_NS5_IJNS5_IJNSC_ILi0EEEiEEEiEEEEEESM_NS9_6NoMaskENS5_IJNSC_ILi2EEESH_SH_EEENSC_ILb0EEEEENS9_38Sm100FmhaFwdEpilogueTmaWarpspecializedINS_6half_tEfNS5_IJSE_SF_SE_EEESI_NS5_IJSH_S7_EEESQ_EENS2_23IndividualTileSchedulerENS2_41Sm100FmhaCtxKernelWarpspecializedScheduleEEEEEvNT_6ParamsE:
        /*0000*/ 	.byte	0x90, 0xf3, 0x00, 0x00, 0x70, 0x12, 0x01, 0x00, 0x60, 0xf3, 0x00, 0x00


//--------------------- .text._ZN7cutlass13device_kernelINS_4fmha6kernel36Sm100FmhaFwdKernelTmaWarpspecializedIN4cute5tupleIJiiiNS5_IJNS5_IJiiEEEiEEEEEENS1_10collective38Sm100FmhaFwdMainloopTmaWarpspecializedINS_10bfloat16_tEffNS5_IJNS4_1CILi256EEENSC_ILi128EEENSC_ILi32EEEEEENS5_IJiNSC_ILi1EEES7_EEENS5_IJiSH_NS5_IJNS5_IJNSC_ILi0EEEiEEEiEEEEEESM_NS9_6NoMaskENS5_IJNSC_ILi2EEESH_SH_EEENSC_ILb0EEEEENS9_38Sm100FmhaFwdEpilogueTmaWarpspecializedINS_6half_tEfNS5_IJSE_SF_SE_EEESI_NS5_IJSH_S7_EEESQ_EENS2_23IndividualTileSchedulerENS2_41Sm100FmhaCtxKernelWarpspecializedScheduleEEEEEvNT_6ParamsE --------------------------
	.section	.text._ZN7cutlass13device_kernelINS_4fmha6kernel36Sm100FmhaFwdKernelTmaWarpspecializedIN4cute5tupleIJiiiNS5_IJNS5_IJiiEEEiEEEEEENS1_10collective38Sm100FmhaFwdMainloopTmaWarpspecializedINS_10bfloat16_tEffNS5_IJNS4_1CILi256EEENSC_ILi128EEENSC_ILi32EEEEEENS5_IJiNSC_ILi1EEES7_EEENS5_IJiSH_NS5_IJNS5_IJNSC_ILi0EEEiEEEiEEEEEESM_NS9_6NoMaskENS5_IJNSC_ILi2EEESH_SH_EEENSC_ILb0EEEEENS9_38Sm100FmhaFwdEpilogueTmaWarpspecializedINS_6half_tEfNS5_IJSE_SF_SE_EEESI_NS5_IJSH_S7_EEESQ_EENS2_23IndividualTileSchedulerENS2_41Sm100FmhaCtxKernelWarpspecializedScheduleEEEEEvNT_6ParamsE,"ax",@progbits
	.align	128
.text._ZN7cutlass13device_kernelINS_4fmha6kernel36Sm100FmhaFwdKernelTmaWarpspecializedIN4cute5tupleIJiiiNS5_IJNS5_IJiiEEEiEEEEEENS1_10collective38Sm100FmhaFwdMainloopTmaWarpspecializedINS_10bfloat16_tEffNS5_IJNS4_1CILi256EEENSC_ILi128EEENSC_ILi32EEEEEENS5_IJiNSC_ILi1EEES7_EEENS5_IJiSH_NS5_IJNS5_IJNSC_ILi0EEEiEEEiEEEEEESM_NS9_6NoMaskENS5_IJNSC_ILi2EEESH_SH_EEENSC_ILb0EEEEENS9_38Sm100FmhaFwdEpilogueTmaWarpspecializedINS_6half_tEfNS5_IJSE_SF_SE_EEESI_NS5_IJSH_S7_EEESQ_EENS2_23IndividualTileSchedulerENS2_41Sm100FmhaCtxKernelWarpspecializedScheduleEEEEEvNT_6ParamsE:
        .type           _ZN7cutlass13device_kernelINS_4fmha6kernel36Sm100FmhaFwdKernelTmaWarpspecializedIN4cute5tupleIJiiiNS5_IJNS5_IJiiEEEiEEEEEENS1_10collective38Sm100FmhaFwdMainloopTmaWarpspecializedINS_10bfloat16_tEffNS5_IJNS4_1CILi256EEENSC_ILi128EEENSC_ILi32EEEEEENS5_IJiNSC_ILi1EEES7_EEENS5_IJiSH_NS5_IJNS5_IJNSC_ILi0EEEiEEEiEEEEEESM_NS9_6NoMaskENS5_IJNSC_ILi2EEESH_SH_EEENSC_ILb0EEEEENS9_38Sm100FmhaFwdEpilogueTmaWarpspecializedINS_6half_tEfNS5_IJSE_SF_SE_EEESI_NS5_IJSH_S7_EEESQ_EENS2_23IndividualTileSchedulerENS2_41Sm100FmhaCtxKernelWarpspecializedScheduleEEEEEvNT_6ParamsE,@function
        .size           _ZN7cutlass13device_kernelINS_4fmha6kernel36Sm100FmhaFwdKernelTmaWarpspecializedIN4cute5tupleIJiiiNS5_IJNS5_IJiiEEEiEEEEEENS1_10collective38Sm100FmhaFwdMainloopTmaWarpspecializedINS_10bfloat16_tEffNS5_IJNS4_1CILi256EEENSC_ILi128EEENSC_ILi32EEEEEENS5_IJiNSC_ILi1EEES7_EEENS5_IJiSH_NS5_IJNS5_IJNSC_ILi0EEEiEEEiEEEEEESM_NS9_6NoMaskENS5_IJNSC_ILi2EEESH_SH_EEENSC_ILb0EEEEENS9_38Sm100FmhaFwdEpilogueTmaWarpspecializedINS_6half_tEfNS5_IJSE_SF_SE_EEESI_NS5_IJSH_S7_EEESQ_EENS2_23IndividualTileSchedulerENS2_41Sm100FmhaCtxKernelWarpspecializedScheduleEEEEEvNT_6ParamsE,(.L_x_440 - _ZN7cutlass13device_kernelINS_4fmha6kernel36Sm100FmhaFwdKernelTmaWarpspecializedIN4cute5tupleIJiiiNS5_IJNS5_IJiiEEEiEEEEEENS1_10collective38Sm100FmhaFwdMainloopTmaWarpspecializedINS_10bfloat16_tEffNS5_IJNS4_1CILi256EEENSC_ILi128EEENSC_ILi32EEEEEENS5_IJiNSC_ILi1EEES7_EEENS5_IJiSH_NS5_IJNS5_IJNSC_ILi0EEEiEEEiEEEEEESM_NS9_6NoMaskENS5_IJNSC_ILi2EEESH_SH_EEENSC_ILb0EEEEENS9_38Sm100FmhaFwdEpilogueTmaWarpspecializedINS_6half_tEfNS5_IJSE_SF_SE_EEESI_NS5_IJSH_S7_EEESQ_EENS2_23IndividualTileSchedulerENS2_41Sm100FmhaCtxKernelWarpspecializedScheduleEEEEEvNT_6ParamsE)
        .other          _ZN7cutlass13device_kernelINS_4fmha6kernel36Sm100FmhaFwdKernelTmaWarpspecializedIN4cute5tupleIJiiiNS5_IJNS5_IJiiEEEiEEEEEENS1_10collective38Sm100FmhaFwdMainloopTmaWarpspecializedINS_10bfloat16_tEffNS5_IJNS4_1CILi256EEENSC_ILi128EEENSC_ILi32EEEEEENS5_IJiNSC_ILi1EEES7_EEENS5_IJiSH_NS5_IJNS5_IJNSC_ILi0EEEiEEEiEEEEEESM_NS9_6NoMaskENS5_IJNSC_ILi2EEESH_SH_EEENSC_ILb0EEEEENS9_38Sm100FmhaFwdEpilogueTmaWarpspecializedINS_6half_tEfNS5_IJSE_SF_SE_EEESI_NS5_IJSH_S7_EEESQ_EENS2_23IndividualTileSchedulerENS2_41Sm100FmhaCtxKernelWarpspecializedScheduleEEEEEvNT_6ParamsE,@"STO_CUDA_ENTRY STV_DEFAULT"
_ZN7cutlass13device_kernelINS_4fmha6kernel36Sm100FmhaFwdKernelTmaWarpspecializedIN4cute5tupleIJiiiNS5_IJNS5_IJiiEEEiEEEEEENS1_10collective38Sm100FmhaFwdMainloopTmaWarpspecializedINS_10bfloat16_tEffNS5_IJNS4_1CILi256EEENSC_ILi128EEENSC_ILi32EEEEEENS5_IJiNSC_ILi1EEES7_EEENS5_IJiSH_NS5_IJNS5_IJNSC_ILi0EEEiEEEiEEEEEESM_NS9_6NoMaskENS5_IJNSC_ILi2EEESH_SH_EEENSC_ILb0EEEEENS9_38Sm100FmhaFwdEpilogueTmaWarpspecializedINS_6half_tEfNS5_IJSE_SF_SE_EEESI_NS5_IJSH_S7_EEESQ_EENS2_23IndividualTileSchedulerENS2_41Sm100FmhaCtxKernelWarpspecializedScheduleEEEEEvNT_6ParamsE:
[----:B------:R-:W1:Y:S02]  /*0000*/  LDC R1, c[0x0][0x37c] ;  /* 0x0000df00ff017b82 */ /* 0x000e640000000800 */
[----:B-1----:R-:W-:Y:S01]  /*0010*/  IADD3 R1, PT, PT, R1, -0x78, RZ ;  /* 0xffffff8801017810 */ /* 0x002fe20007ffe0ff */
[----:B------:R-:W1:Y:S01]  /*0020*/  S2R R18, SR_TID.X ;  /* 0x0000000000127919 */ /* 0x000e620000002100 */
[----:B------:R-:W2:Y:S01]  /*0030*/  LDCU UR5, c[0x0][0x2f8] ;  /* 0x00005f00ff0577ac */ /* 0x000ea20008000800 */
[----:B------:R-:W3:Y:S01]  /*0040*/  LDCU UR4, c[0x0][0x2fc] ;  /* 0x00005f80ff0477ac */ /* 0x000ee20008000800 */
[----:B------:R-:W-:Y:S02]  /*0050*/  UPLOP3.LUT UP2, UPT, UPT, UPT, UPT, 0x40, 0x4 ;  /* 0x000000000004789c */ /* 0x000fe40003f4e870 */
[----:B------:R-:W-:Y:S02]  /*0060*/  UPLOP3.LUT UP1, UPT, UPT, UPT, UPT, 0x80, 0x8 ;  /* 0x000000000008789c */ /* 0x000fe40003f2f070 */
[----:B------:R-:W-:-:S02]  /*0070*/  UP2UR UR38, UPR, URZ, 0x4 ;  /* 0x00000004ff267883 */ /* 0x000fc40008000000 */
[----:B------:R-:W-:Y:S02]  /*0080*/  UPLOP3.LUT UP2, UPT, UPT, UPT, UPT, 0x80, 0x8 ;  /* 0x000000000008789c */ /* 0x000fe40003f4f070 */
[----:B------:R-:W-:Y:S01]  /*0090*/  UPLOP3.LUT UP0, UPT, UPT, UPT, UPT, 0x40, 0x4 ;  /* 0x000000000004789c */ /* 0x000fe20003f0e870 */
[----:B--2---:R-:W-:Y:S01]  /*00a0*/  IADD3 R23, P0, PT, R1, UR5, RZ ;  /* 0x0000000501177c10 */ /* 0x004fe2000ff1e0ff */
[----:B------:R-:W-:Y:S02]  /*00b0*/  UPLOP3.LUT UP6, UPT, UPT, UPT, UPT, 0x40, 0x4 ;  /* 0x000000000004789c */ /* 0x000fe40003fce870 */
[----:B------:R-:W-:Y:S02]  /*00c0*/  UPLOP3.LUT UP5, UPT, UPT, UPT, UPT, 0x40, 0x4 ;  /* 0x000000000004789c */ /* 0x000fe40003fae870 */
[----:B------:R-:W-:Y:S01]  /*00d0*/  UPLOP3.LUT UP4, UPT, UPT, UPT, UPT, 0x40, 0x4 ;  /* 0x000000000004789c */ /* 0x000fe20003f8e870 */
[----:B---3--:R-:W-:Y:S01]  /*00e0*/  IMAD.X R22, RZ, RZ, UR4, P0 ;  /* 0x00000004ff167e24 */ /* 0x008fe200080e06ff */
[----:B------:R-:W-:Y:S01]  /*00f0*/  UP2UR UR50, UPR, URZ, 0x4 ;  /* 0x00000004ff327883 */ /* 0x000fe20008000000 */
[----:B-1----:R-:W-:-:S05]  /*0100*/  SHF.R.U32.HI R17, RZ, 0x5, R18 ;  /* 0x00000005ff117819 */ /* 0x002fca0000011612 */
[----:B------:R-:W1:Y:S02]  /*0110*/  SHFL.IDX PT, R0, R17, RZ, 0x1f ;  /* 0x00001fff11007589 */ /* 0x000e6400000e0000 */
[----:B-1----:R-:W-:-:S04]  /*0120*/  SHF.R.S32.HI R3, RZ, 0x1f, R0 ;  /* 0x0000001fff037819 */ /* 0x002fc80000011400 */
[----:B------:R-:W-:-:S04]  /*0130*/  LEA.HI R2, R3, R0, RZ, 0x2 ;  /* 0x0000000003027211 */ /* 0x000fc800078f10ff */
[----:B------:R-:W-:-:S04]  /*0140*/  SHF.R.S32.HI R2, RZ, 0x2, R2 ;  /* 0x00000002ff027819 */ /* 0x000fc80000011402 */
[----:B------:R-:W-:-:S13]  /*0150*/  ISETP.NE.AND P1, PT, R2, RZ, PT ;  /* 0x000000ff0200720c */ /* 0x000fda0003f25270 */
[----:B------:R-:W-:Y:S05]  /*0160*/  @!P1 BRA `(.L_x_0) ;  /* 0x0000000400249947 */ /* 0x000fea0003800000 */
[----:B------:R-:W-:-:S13]  /*0170*/  ISETP.NE.AND P0, PT, R2, 0x2, PT ;  /* 0x000000020200780c */ /* 0x000fda0003f05270 */
[----:B------:R-:W-:Y:S05]  /*0180*/  @!P0 BRA `(.L_x_1) ;  /* 0x0000000000f48947 */ /* 0x000fea0003800000 */
[----:B------:R-:W-:-:S13]  /*0190*/  ISETP.NE.AND P0, PT, R2, 0x1, PT ;  /* 0x000000010200780c */ /* 0x000fda0003f05270 */
[----:B------:R-:W-:Y:S05]  /*01a0*/  @P0 BRA `(.L_x_2) ;  /* 0x00000000002c0947 */ /* 0x000fea0003800000 */
[----:B------:R-:W-:Y:S01]  /*01b0*/  HFMA2 R2, -RZ, RZ, 0, 5.9604644775390625e-08 ;  /* 0x00000001ff027431 */ /* 0x000fe200000001ff */
[----:B------:R-:W-:Y:S02]  /*01c0*/  UPLOP3.LUT UP3, UPT, UPT, UPT, UPT, 0x40, 0x4 ;  /* 0x000000000004789c */ /* 0x000fe40003f6e870 */
[----:B------:R-:W-:Y:S02]  /*01d0*/  UPLOP3.LUT UP2, UPT, UPT, UPT, UPT, 0x40, 0x4 ;  /* 0x000000000004789c */ /* 0x000fe40003f4e870 */
[----:B------:R-:W-:Y:S02]  /*01e0*/  UPLOP3.LUT UP1, UPT, UPT, UPT, UPT, 0x80, 0x8 ;  /* 0x000000000008789c */ /* 0x000fe40003f2f070 */
[----:B------:R-:W-:Y:S02]  /*01f0*/  UPLOP3.LUT UP0, UPT, UPT, UPT, UPT, 0x40, 0x4 ;  /* 0x000000000004789c */ /* 0x000fe40003f0e870 */
[----:B------:R-:W-:Y:S02]  /*0200*/  UPLOP3.LUT UP6, UPT, UPT, UPT, UPT, 0x40, 0x4 ;  /* 0x000000000004789c */ /* 0x000fe40003fce870 */
[----:B------:R-:W-:-:S02]  /*0210*/  UPLOP3.LUT UP5, UPT, UPT, UPT, UPT, 0x40, 0x4 ;  /* 0x000000000004789c */ /* 0x000fc40003fae870 */
[----:B------:R-:W-:Y:S02]  /*0220*/  UPLOP3.LUT UP4, UPT, UPT, UPT, UPT, 0x80, 0x8 ;  /* 0x000000000008789c */ /* 0x000fe40003f8f070 */
[----:B------:R-:W-:Y:S02]  /*0230*/  UP2UR UR38, UPR, URZ, 0x8 ;  /* 0x00000008ff267883 */ /* 0x000fe40008000000 */
[----:B------:R-:W-:Y:S01]  /*0240*/  UP2UR UR50, UPR, URZ, 0x4 ;  /* 0x00000004ff327883 */ /* 0x000fe20008000000 */
[----:B------:R-:W-:Y:S11]  /*0250*/  BRA `(.L_x_0) ;  /* 0x0000000000e87947 */ /* 0x000ff60003800000 */
.L_x_2:
[----:B------:R-:W-:Y:S01]  /*0260*/  ISETP.NE.AND P0, PT, R0, 0xc, PT ;  /* 0x0000000c0000780c */ /* 0x000fe20003f05270 */
[----:B------:R-:W-:Y:S01]  /*0270*/  UPLOP3.LUT UP2, UPT, UPT, UPT, UPT, 0x40, 0x4 ;  /* 0x000000000004789c */ /* 0x000fe20003f4e870 */
[----:B------:R-:W-:Y:S01]  /*0280*/  HFMA2 R2, -RZ, RZ, 0, 1.78813934326171875e-07 ;  /* 0x00000003ff027431 */ /* 0x000fe200000001ff */
[----:B------:R-:W-:Y:S02]  /*0290*/  UPLOP3.LUT UP1, UPT, UPT, UPT, UPT, 0x80, 0x8 ;  /* 0x000000000008789c */ /* 0x000fe40003f2f070 */
[----:B------:R-:W-:Y:S02]  /*02a0*/  UP2UR UR38, UPR, URZ, 0x4 ;  /* 0x00000004ff267883 */ /* 0x000fe40008000000 */
[----:B------:R-:W-:Y:S02]  /*02b0*/  UPLOP3.LUT UP2, UPT, UPT, UPT, UPT, 0x40, 0x4 ;  /* 0x000000000004789c */ /* 0x000fe40003f4e870 */
[----:B------:R-:W-:Y:S02]  /*02c0*/  UPLOP3.LUT UP0, UPT, UPT, UPT, UPT, 0x40, 0x4 ;  /* 0x000000000004789c */ /* 0x000fe40003f0e870 */
[----:B------:R-:W-:-:S02]  /*02d0*/  UPLOP3.LUT UP6, UPT, UPT, UPT, UPT, 0x40, 0x4 ;  /* 0x000000000004789c */ /* 0x000fc40003fce870 */
[----:B------:R-:W-:Y:S02]  /*02e0*/  UPLOP3.LUT UP5, UPT, UPT, UPT, UPT, 0x80, 0x8 ;  /* 0x000000000008789c */ /* 0x000fe40003faf070 */
[----:B------:R-:W-:Y:S02]  /*02f0*/  UPLOP3.LUT UP4, UPT, UPT, UPT, UPT, 0x40, 0x4 ;  /* 0x000000000004789c */ /* 0x000fe40003f8e870 */
[----:B------:R-:W-:Y:S01]  /*0300*/  UP2UR UR50, UPR, URZ, 0x4 ;  /* 0x00000004ff327883 */ /* 0x000fe20008000000 */
[----:B------:R-:W-:Y:S11]  /*0310*/  @!P0 BRA `(.L_x_0) ;  /* 0x0000000000b88947 */ /* 0x000ff60003800000 */
[----:B------:R-:W-:-:S13]  /*0320*/  ISETP.NE.AND P0, PT, R0, 0xe, PT ;  /* 0x0000000e0000780c */ /* 0x000fda0003f05270 */
[----:B------:R-:W-:Y:S05]  /*0330*/  @!P0 BRA `(.L_x_3) ;  /* 0x00000000005c8947 */ /* 0x000fea0003800000 */
[----:B------:R-:W-:-:S13]  /*0340*/  ISETP.NE.AND P0, PT, R0, 0xd, PT ;  /* 0x0000000d0000780c */ /* 0x000fda0003f05270 */
[----:B------:R-:W-:Y:S05]  /*0350*/  @P0 BRA `(.L_x_4) ;  /* 0x00000000002c0947 */ /* 0x000fea0003800000 */
[----:B------:R-:W-:Y:S01]  /*0360*/  HFMA2 R2, -RZ, RZ, 0, 2.384185791015625e-07 ;  /* 0x00000004ff027431 */ /* 0x000fe200000001ff */
        /* <DEDUP_REMOVED lines=10> */
.L_x_4:
[----:B------:R-:W-:Y:S01]  /*0410*/  HFMA2 R2, -RZ, RZ, 0, 3.5762786865234375e-07 ;  /* 0x00000006ff027431 */ /* 0x000fe200000001ff */
[----:B------:R-:W-:Y:S02]  /*0420*/  UPLOP3.LUT UP3, UPT, UPT, UPT, UPT, 0x40, 0x4 ;  /* 0x000000000004789c */ /* 0x000fe40003f6e870 */
[----:B------:R-:W-:Y:S02]  /*0430*/  UPLOP3.LUT UP2, UPT, UPT, UPT, UPT, 0x40, 0x4 ;  /* 0x000000000004789c */ /* 0x000fe40003f4e870 */
[----:B------:R-:W-:Y:S02]  /*0440*/  UPLOP3.LUT UP0, UPT, UPT, UPT, UPT, 0x40, 0x4 ;  /* 0x000000000004789c */ /* 0x000fe40003f0e870 */
[----:B------:R-:W-:Y:S02]  /*0450*/  UPLOP3.LUT UP6, UPT, UPT, UPT, UPT, 0x40, 0x4 ;  /* 0x000000000004789c */ /* 0x000fe40003fce870 */
[----:B------:R-:W-:Y:S02]  /*0460*/  UPLOP3.LUT UP5, UPT, UPT, UPT, UPT, 0x40, 0x4 ;  /* 0x000000000004789c */ /* 0x000fe40003fae870 */
[----:B------:R-:W-:-:S02]  /*0470*/  UPLOP3.LUT UP4, UPT, UPT, UPT, UPT, 0x40, 0x4 ;  /* 0x000000000004789c */ /* 0x000fc40003f8e870 */
[----:B------:R-:W-:Y:S02]  /*0480*/  UP2UR UR38, UPR, URZ, 0x8 ;  /* 0x00000008ff267883 */ /* 0x000fe40008000000 */
[----:B------:R-:W-:Y:S01]  /*0490*/  UP2UR UR50, UPR, URZ, 0x4 ;  /* 0x00000004ff327883 */ /* 0x000fe20008000000 */
[----:B------:R-:W-:Y:S11]  /*04a0*/  BRA `(.L_x_0) ;  /* 0x0000000000547947 */ /* 0x000ff60003800000 */
.L_x_3:
[----:B------:R-:W-:Y:S01]  /*04b0*/  HFMA2 R2, -RZ, RZ, 0, 2.98023223876953125e-07 ;  /* 0x00000005ff027431 */ /* 0x000fe200000001ff */
        /* <DEDUP_REMOVED lines=10> */
.L_x_1:
[----:B------:R-:W-:Y:S01]  /*0560*/  HFMA2 R2, -RZ, RZ, 0, 1.1920928955078125e-07 ;  /* 0x00000002ff027431 */ /* 0x000fe200000001ff */
        /* <DEDUP_REMOVED lines=8> */
[----:B------:R-:W-:-:S12]  /*05f0*/  UP2UR UR50, UPR, URZ, 0x4 ;  /* 0x00000004ff327883 */ /* 0x000fd80008000000 */
.L_x_0:
[----:B------:R-:W-:Y:S01]  /*0600*/  ELECT P0, URZ, PT ;  /* 0x0000000000ff782f */ /* 0x000fe20003800000 */
[----:B------:R-:W-:Y:S03]  /*0610*/  BSSY.RECONVERGENT B0, `(.L_x_5) ;  /* 0x000000f000007945 */ /* 0x000fe60003800200 */
[----:B------:R-:W-:Y:S02]  /*0620*/  PLOP3.LUT P2, PT, P0, PT, UP0, 0x5d, 0xd5 ;  /* 0x0000000000d5781c */ /* 0x000fe4000074eb0d */
[----:B------:R-:W-:-:S11]  /*0630*/  PLOP3.LUT P1, PT, P0, PT, UP6, 0x5d, 0xd5 ;  /* 0x0000000000d5781c */ /* 0x000fd6000072eb6d */
[----:B------:R-:W-:Y:S05]  /*0640*/  @P2 BRA `(.L_x_6) ;  /* 0x00000000002c2947 */ /* 0x000fea0003800000 */
[----:B------:R-:W1:Y:S02]  /*0650*/  LDCU.64 UR4, c[0x0][0x348] ;  /* 0x00006900ff0477ac */ /* 0x000e640008000a00 */
[----:B-1----:R-:W-:-:S04]  /*0660*/  UIADD3 UR8, UP0, UPT, UR4, 0x80, URZ ;  /* 0x0000008004087890 */ /* 0x002fc8000ff1e0ff */
[----:B------:R-:W-:Y:S02]  /*0670*/  UIADD3.X UR9, UPT, UPT, URZ, UR5, URZ, UP0, !UPT ;  /* 0x00000005ff097290 */ /* 0x000fe400087fe4ff */
[----:B------:R-:W-:-:S04]  /*0680*/  UIADD3 UR6, UP0, UPT, UR4, 0x180, URZ ;  /* 0x0000018004067890 */ /* 0x000fc8000ff1e0ff */
[----:B------:R-:W-:Y:S02]  /*0690*/  UIADD3.X UR7, UPT, UPT, URZ, UR5, URZ, UP0, !UPT ;  /* 0x00000005ff077290 */ /* 0x000fe400087fe4ff */
[----:B------:R-:W-:Y:S01]  /*06a0*/  UIADD3 UR4, UP0, UPT, UR4, 0x280, URZ ;  /* 0x0000028004047890 */ /* 0x000fe2000ff1e0ff */
[----:B------:R1:W-:Y:S03]  /*06b0*/  UTMACCTL.PF [UR8] ;  /* 0x00000000080079b9 */ /* 0x0003e60008040000 */
[----:B------:R-:W-:-:S03]  /*06c0*/  UIADD3.X UR5, UPT, UPT, URZ, UR5, URZ, UP0, !UPT ;  /* 0x00000005ff057290 */ /* 0x000fc600087fe4ff */
[----:B------:R1:W-:Y:S06]  /*06d0*/  UTMACCTL.PF [UR6] ;  /* 0x00000000060079b9 */ /* 0x0003ec0008040000 */
[----:B------:R1:W-:Y:S02]  /*06e0*/  UTMACCTL.PF [UR4] ;  /* 0x00000000040079b9 */ /* 0x0003e40008040000 */
[----:B-1----:R-:W-:Y:S01]  /*06f0*/  NOP ;  /* 0x0000000000007918 */ /* 0x002fe20000000000 */
.L_x_6:
[----:B------:R-:W-:Y:S05]  /*0700*/  BSYNC.RECONVERGENT B0 ;  /* 0x0000000000007941 */ /* 0x000fea0003800200 */
.L_x_5:
[----:B------:R-:W-:Y:S04]  /*0710*/  BSSY.RECONVERGENT B0, `(.L_x_7) ;  /* 0x000001b000007945 */ /* 0x000fe80003800200 */
[----:B------:R-:W-:Y:S05]  /*0720*/  @P1 BRA `(.L_x_8) ;  /* 0x0000000000241947 */ /* 0x000fea0003800000 */
[----:B------:R-:W1:Y:S01]  /*0730*/  LDCU.64 UR4, c[0x0][0x348] ;  /* 0x00006900ff0477ac */ /* 0x000e620008000a00 */
[----:B------:R-:W-:Y:S02]  /*0740*/  PLOP3.LUT P6, PT, PT, PT, PT, 0x80, 0x8 ;  /* 0x000000000008781c */ /* 0x000fe40003fcf070 */
[----:B------:R-:W-:Y:S02]  /*0750*/  PLOP3.LUT P5, PT, PT, PT, PT, 0x8, 0x80 ;  /* 0x000000000080781c */ /* 0x000fe40003fae170 */
[----:B------:R-:W-:Y:S02]  /*0760*/  PLOP3.LUT P4, PT, PT, PT, PT, 0x80, 0x8 ;  /* 0x000000000008781c */ /* 0x000fe40003f8f070 */
[----:B------:R-:W-:Y:S01]  /*0770*/  PLOP3.LUT P3, PT, PT, PT, PT, 0x80, 0x8 ;  /* 0x000000000008781c */ /* 0x000fe20003f6f070 */
[----:B-1----:R-:W-:-:S04]  /*0780*/  UIADD3 UR4, UP0, UPT, UR4, 0x400, URZ ;  /* 0x0000040004047890 */ /* 0x002fc8000ff1e0ff */
[----:B------:R-:W-:-:S09]  /*0790*/  UIADD3.X UR5, UPT, UPT, URZ, UR5, URZ, UP0, !UPT ;  /* 0x00000005ff057290 */ /* 0x000fd200087fe4ff */
[----:B------:R1:W-:Y:S02]  /*07a0*/  UTMACCTL.PF [UR4] ;  /* 0x00000000040079b9 */ /* 0x0003e40008040000 */
[----:B-1----:R-:W-:Y:S05]  /*07b0*/  BRA `(.L_x_9) ;  /* 0x0000000000407947 */ /* 0x002fea0003800000 */
.L_x_8:
[----:B------:R-:W-:-:S13]  /*07c0*/  ISETP.NE.AND P1, PT, R2, 0x3, PT ;  /* 0x000000030200780c */ /* 0x000fda0003f25270 */
[----:B------:R-:W-:Y:S05]  /*07d0*/  @!P1 BRA `(.L_x_10) ;  /* 0x0000000000289947 */ /* 0x000fea0003800000 */
[----:B------:R-:W-:Y:S02]  /*07e0*/  ISETP.NE.AND P1, PT, R2, 0x4, PT ;  /* 0x000000040200780c */ /* 0x000fe40003f25270 */
[----:B------:R-:W-:Y:S02]  /*07f0*/  PLOP3.LUT P4, PT, PT, PT, PT, 0x80, 0x8 ;  /* 0x000000000008781c */ /* 0x000fe40003f8f070 */
[----:B------:R-:W-:Y:S02]  /*0800*/  PLOP3.LUT P5, PT, PT, PT, PT, 0x8, 0x80 ;  /* 0x000000000080781c */ /* 0x000fe40003fae170 */
[----:B------:R-:W-:Y:S02]  /*0810*/  PLOP3.LUT P6, PT, PT, PT, PT, 0x80, 0x8 ;  /* 0x000000000008781c */ /* 0x000fe40003fcf070 */
[----:B------:R-:W-:-:S05]  /*0820*/  PLOP3.LUT P3, PT, PT, PT, PT, 0x80, 0x8 ;  /* 0x000000000008781c */ /* 0x000fca0003f6f070 */
[----:B------:R-:W-:Y:S08]  /*0830*/  @P1 BRA `(.L_x_9) ;  /* 0x0000000000201947 */ /* 0x000ff00003800000 */
[----:B------:R-:W-:Y:S02]  /*0840*/  PLOP3.LUT P5, PT, PT, PT, PT, 0x8, 0x80 ;  /* 0x000000000080781c */ /* 0x000fe40003fae170 */
[----:B------:R-:W-:Y:S02]  /*0850*/  PLOP3.LUT P6, PT, PT, PT, PT, 0x8, 0x80 ;  /* 0x000000000080781c */ /* 0x000fe40003fce170 */
[----:B------:R-:W-:Y:S01]  /*0860*/  PLOP3.LUT P3, PT, PT, PT, PT, 0x8, 0x80 ;  /* 0x000000000080781c */ /* 0x000fe20003f6e170 */
[----:B------:R-:W-:-:S12]  /*0870*/  BRA `(.L_x_9) ;  /* 0x0000000000107947 */ /* 0x000fd80003800000 */
.L_x_10:
[----:B------:R-:W-:Y:S02]  /*0880*/  PLOP3.LUT P6, PT, PT, PT, PT, 0x8, 0x80 ;  /* 0x000000000080781c */ /* 0x000fe40003fce170 */
[----:B------:R-:W-:Y:S02]  /*0890*/  PLOP3.LUT P5, PT, PT, PT, PT, 0x80, 0x8 ;  /* 0x000000000008781c */ /* 0x000fe40003faf070 */
[----:B------:R-:W-:Y:S02]  /*08a0*/  PLOP3.LUT P4, PT, PT, PT, PT, 0x8, 0x80 ;  /* 0x000000000080781c */ /* 0x000fe40003f8e170 */
[----:B------:R-:W-:-:S13]  /*08b0*/  PLOP3.LUT P3, PT, PT, PT, PT, 0x80, 0x8 ;  /* 0x000000000008781c */ /* 0x000fda0003f6f070 */
.L_x_9:
[----:B------:R-:W-:Y:S05]  /*08c0*/  BSYNC.RECONVERGENT B0 ;  /* 0x0000000000007941 */ /* 0x000fea0003800200 */
.L_x_7:
[----:B------:R-:W1:Y:S01]  /*08d0*/  SHFL.IDX PT, R0, R17, RZ, 0x1f ;  /* 0x00001fff11007589 */ /* 0x000e6200000e0000 */
[----:B------:R-:W-:Y:S02]  /*08e0*/  ISETP.NE.AND P1, PT, R2, 0x3, PT ;  /* 0x000000030200780c */ /* 0x000fe40003f25270 */
[----:B------:R-:W-:Y:S02]  /*08f0*/  PLOP3.LUT P0, PT, P0, PT, UP1, 0xae, 0xea ;  /* 0x0000000000ea781c */ /* 0x000fe4000070f51e */
[----:B-1----:R-:W-:-:S13]  /*0900*/  ISETP.NE.AND P2, PT, R0, RZ, PT ;  /* 0x000000ff0000720c */ /* 0x002fda0003f45270 */
[----:B------:R-:W-:Y:S05]  /*0910*/  @P2 BRA `(.L_x_11) ;  /* 0x0000000000382947 */ /* 0x000fea0003800000 */
[----:B------:R-:W1:Y:S01]  /*0920*/  S2UR UR5, SR_CgaCtaId ;  /* 0x00000000000579c3 */ /* 0x000e620000008800 */
[----:B------:R-:W-:Y:S01]  /*0930*/  UMOV UR6, 0x400 ;  /* 0x0000040000067882 */ /* 0x000fe20000000000 */
[----:B------:R-:W-:Y:S01]  /*0940*/  UMOV UR4, 0x1 ;  /* 0x0000000100047882 */ /* 0x000fe20000000000 */
[----:B------:R-:W-:Y:S01]  /*0950*/  ELECT P2, URZ, PT ;  /* 0x0000000000ff782f */ /* 0x000fe20003840000 */
[----:B-1----:R-:W-:Y:S02]  /*0960*/  ULEA UR5, UR5, UR6, 0x18 ;  /* 0x0000000605057291 */ /* 0x002fe4000f8ec0ff */
[----:B------:R-:W-:-:S04]  /*0970*/  UIADD3 UR6, UPT, UPT, -UR4, 0x100000, URZ ;  /* 0x0010000004067890 */ /* 0x000fc8000fffe1ff */
[----:B------:R-:W-:Y:S02]  /*0980*/  USHF.L.U32 UR7, UR6, 0xb, URZ ;  /* 0x0000000b06077899 */ /* 0x000fe400080006ff */
[----:B------:R-:W-:Y:S01]  /*0990*/  USHF.L.U32 UR6, UR6, 0x1, URZ ;  /* 0x0000000106067899 */ /* 0x000fe200080006ff */
[----:B------:R-:W1:Y:S11]  /*09a0*/  FENCE.VIEW.ASYNC.S ;  /* 0x00000000000073c6 */ /* 0x000e760000000000 */
[----:B-1----:R1:W2:Y:S01]  /*09b0*/  SYNCS.EXCH.64 URZ, [UR5+0xa000], UR6 ;  /* 0x00a0000605ff75b2 */ /* 0x0022a20008000100 */
[----:B------:R1:W3:Y:S01]  /*09c0*/  SYNCS.EXCH.64 URZ, [UR5+0xa010], UR6 ;  /* 0x00a0100605ff75b2 */ /* 0x0002e20008000100 */
[----:B------:R1:W4:Y:S01]  /*09d0*/  SYNCS.EXCH.64 URZ, [UR5+0xa008], UR6 ;  /* 0x00a0080605ff75b2 */ /* 0x0003220008000100 */
[----:B------:R1:W1:Y:S01]  /*09e0*/  SYNCS.EXCH.64 URZ, [UR5+0xa018], UR6 ;  /* 0x00a0180605ff75b2 */ /* 0x0002620008000100 */
[----:B------:R-:W-:Y:S01]  /*09f0*/  NOP ;  /* 0x0000000000007918 */ /* 0x000fe20000000000 */
.L_x_11:
[----:B------:R-:W-:Y:S01]  /*0a00*/  NOP ;  /* 0x0000000000007918 */ /* 0x000fe20000000000 */
[----:B------:R-:W-:Y:S05]  /*0a10*/  @!P1 BRA `(.L_x_12) ;  /* 0x0000000000289947 */ /* 0x000fea0003800000 */
[----:B------:R-:W-:Y:S01]  /*0a20*/  ISETP.NE.AND P1, PT, R2, 0x4, PT ;  /* 0x000000040200780c */ /* 0x000fe20003f25270 */
[----:B------:R-:W-:Y:S02]  /*0a30*/  UPLOP3.LUT UP3, UPT, UPT, UPT, UPT, 0x80, 0x8 ;  /* 0x000000000008789c */ /* 0x000fe40003f6f070 */
[----:B------:R-:W-:Y:S02]  /*0a40*/  UPLOP3.LUT UP2, UPT, UPT, UPT, UPT, 0x40, 0x4 ;  /* 0x000000000004789c */ /* 0x000fe40003f4e870 */
[----:B------:R-:W-:Y:S02]  /*0a50*/  UPLOP3.LUT UP1, UPT, UPT, UPT, UPT, 0x80, 0x8 ;  /* 0x000000000008789c */ /* 0x000fe40003f2f070 */
[----:B------:R-:W-:-:S06]  /*0a60*/  UPLOP3.LUT UP0, UPT, UPT, UPT, UPT, 0x80, 0x8 ;  /* 0x000000000008789c */ /* 0x000fcc0003f0f070 */
[----:B------:R-:W-:Y:S05]  /*0a70*/  @P1 BRA `(.L_x_13) ;  /* 0x0000000000201947 */ /* 0x000fea0003800000 */
[----:B------:R-:W-:Y:S02]  /*0a80*/  UPLOP3.LUT UP2, UPT, UPT, UPT, UPT, 0x40, 0x4 ;  /* 0x000000000004789c */ /* 0x000fe40003f4e870 */
[----:B------:R-:W-:Y:S02]  /*0a90*/  UPLOP3.LUT UP3, UPT, UPT, UPT, UPT, 0x40, 0x4 ;  /* 0x000000000004789c */ /* 0x000fe40003f6e870 */
[----:B------:R-:W-:Y:S01]  /*0aa0*/  UPLOP3.LUT UP0, UPT, UPT, UPT, UPT, 0x40, 0x4 ;  /* 0x000000000004789c */ /* 0x000fe20003f0e870 */
[----:B------:R-:W-:Y:S05]  /*0ab0*/  BRA `(.L_x_13) ;  /* 0x0000000000107947 */ /* 0x000fea0003800000 */
.L_x_12:
[----:B------:R-:W-:Y:S02]  /*0ac0*/  UPLOP3.LUT UP3, UPT, UPT, UPT, UPT, 0x40, 0x4 ;  /* 0x000000000004789c */ /* 0x000fe40003f6e870 */
[----:B------:R-:W-:Y:S02]  /*0ad0*/  UPLOP3.LUT UP2, UPT, UPT, UPT, UPT, 0x80, 0x8 ;  /* 0x000000000008789c */ /* 0x000fe40003f4f070 */
[----:B------:R-:W-:Y:S02]  /*0ae0*/  UPLOP3.LUT UP1, UPT, UPT, UPT, UPT, 0x40, 0x4 ;  /* 0x000000000004789c */ /* 0x000fe40003f2e870 */
[----:B------:R-:W-:Y:S02]  /*0af0*/  UPLOP3.LUT UP0, UPT, UPT, UPT, UPT, 0x80, 0x8 ;  /* 0x000000000008789c */ /* 0x000fe40003f0f070 */
.L_x_13:
[----:B------:R-:W5:Y:S02]  /*0b00*/  SHFL.IDX PT, R0, R17, RZ, 0x1f ;  /* 0x00001fff11007589 */ /* 0x000f6400000e0000 */
[----:B-----5:R-:W-:-:S13]  /*0b10*/  ISETP.NE.AND P1, PT, R0, RZ, PT ;  /* 0x000000ff0000720c */ /* 0x020fda0003f25270 */
[----:B------:R-:W-:Y:S05]  /*0b20*/  @P1 BRA `(.L_x_14) ;  /* 0x0000000000401947 */ /* 0x000fea0003800000 */
[----:B-1----:R-:W1:Y:S01]  /*0b30*/  S2UR UR5, SR_CgaCtaId ;  /* 0x00000000000579c3 */ /* 0x002e620000008800 */
        /* <DEDUP_REMOVED lines=8> */
[----:B-1----:R1:W1:Y:S01]  /*0bc0*/  SYNCS.EXCH.64 URZ, [UR5+0xa020], UR6 ;  /* 0x00a0200605ff75b2 */ /* 0x0022620008000100 */
[----:B------:R1:W1:Y:S01]  /*0bd0*/  SYNCS.EXCH.64 URZ, [UR5+0xa038], UR6 ;  /* 0x00a0380605ff75b2 */ /* 0x0002620008000100 */
[----:B------:R1:W1:Y:S01]  /*0be0*/  SYNCS.EXCH.64 URZ, [UR5+0xa028], UR6 ;  /* 0x00a0280605ff75b2 */ /* 0x0002620008000100 */
[----:B------:R1:W1:Y:S01]  /*0bf0*/  SYNCS.EXCH.64 URZ, [UR5+0xa040], UR6 ;  /* 0x00a0400605ff75b2 */ /* 0x0002620008000100 */
[----:B------:R1:W1:Y:S01]  /*0c00*/  SYNCS.EXCH.64 URZ, [UR5+0xa030], UR6 ;  /* 0x00a0300605ff75b2 */ /* 0x0002620008000100 */
[----:B------:R1:W1:Y:S01]  /*0c10*/  SYNCS.EXCH.64 URZ, [UR5+0xa048], UR6 ;  /* 0x00a0480605ff75b2 */ /* 0x0002620008000100 */
[----:B------:R-:W-:Y:S01]  /*0c20*/  NOP ;  /* 0x0000000000007918 */ /* 0x000fe20000000000 */
.L_x_14:
[----:B------:R-:W5:Y:S01]  /*0c30*/  SHFL.IDX PT, R0, R17, RZ, 0x1f ;  /* 0x00001fff11007589 */ /* 0x000f6200000e0000 */
[----:B------:R-:W-:Y:S01]  /*0c40*/  NOP ;  /* 0x0000000000007918 */ /* 0x000fe20000000000 */
[----:B-----5:R-:W-:-:S13]  /*0c50*/  ISETP.NE.AND P1, PT, R0, RZ, PT ;  /* 0x000000ff0000720c */ /* 0x020fda0003f25270 */
[----:B------:R-:W-:Y:S05]  /*0c60*/  @P1 BRA `(.L_x_15) ;  /* 0x0000000000401947 */ /* 0x000fea0003800000 */
[----:B-1----:R-:W1:Y:S01]  /*0c70*/  S2UR UR6, SR_CgaCtaId ;  /* 0x00000000000679c3 */ /* 0x002e620000008800 */
[----:B------:R-:W-:Y:S01]  /*0c80*/  UMOV UR7, 0x400 ;  /* 0x0000040000077882 */ /* 0x000fe20000000000 */
[----:B------:R-:W-:Y:S01]  /*0c90*/  UMOV UR5, 0x1 ;  /* 0x0000000100057882 */ /* 0x000fe20000000000 */
[----:B------:R-:W-:Y:S01]  /*0ca0*/  UMOV UR4, 0x80 ;  /* 0x0000008000047882 */ /* 0x000fe20000000000 */
[----:B------:R-:W-:-:S04]  /*0cb0*/  UIADD3 UR8, UPT, UPT, -UR5, 0x100000, URZ ;  /* 0x0010000005087890 */ /* 0x000fc8000fffe1ff */
[----:B------:R-:W-:Y:S02]  /*0cc0*/  USHF.L.U32 UR9, UR8, 0xb, URZ ;  /* 0x0000000b08097899 */ /* 0x000fe400080006ff */
[----:B------:R-:W-:Y:S02]  /*0cd0*/  USHF.L.U32 UR8, UR8, 0x1, URZ ;  /* 0x0000000108087899 */ /* 0x000fe400080006ff */
[----:B------:R-:W-:-:S04]  /*0ce0*/  UIADD3 UR4, UPT, UPT, -UR4, 0x100000, URZ ;  /* 0x0010000004047890 */ /* 0x000fc8000fffe1ff */
[----:B------:R-:W-:Y:S02]  /*0cf0*/  USHF.L.U32 UR5, UR4, 0xb, URZ ;  /* 0x0000000b04057899 */ /* 0x000fe400080006ff */
[----:B------:R-:W-:Y:S01]  /*0d00*/  USHF.L.U32 UR4, UR4, 0x1, URZ ;  /* 0x0000000104047899 */ /* 0x000fe200080006ff */
[----:B------:R-:W-:Y:S01]  /*0d10*/  ELECT P1, URZ, PT ;  /* 0x0000000000ff782f */ /* 0x000fe20003820000 */
[----:B-1----:R-:W-:Y:S01]  /*0d20*/  ULEA UR6, UR6, UR7, 0x18 ;  /* 0x0000000706067291 */ /* 0x002fe2000f8ec0ff */
[----:B------:R-:W1:Y:S11]  /*0d30*/  FENCE.VIEW.ASYNC.S ;  /* 0x00000000000073c6 */ /* 0x000e760000000000 */
[----:B-1----:R1:W1:Y:S01]  /*0d40*/  SYNCS.EXCH.64 URZ, [UR6+0xa050], UR8 ;  /* 0x00a0500806ff75b2 */ /* 0x0022620008000100 */
[----:B------:R1:W1:Y:S01]  /*0d50*/  SYNCS.EXCH.64 URZ, [UR6+0xa058], UR4 ;  /* 0x00a0580406ff75b2 */ /* 0x0002620008000100 */
[----:B------:R-:W-:Y:S01]  /*0d60*/  NOP ;  /* 0x0000000000007918 */ /* 0x000fe20000000000 */
.L_x_15:
[----:B------:R-:W5:Y:S01]  /*0d70*/  SHFL.IDX PT, R0, R17, RZ, 0x1f ;  /* 0x00001fff11007589 */ /* 0x000f6200000e0000 */
[----:B-1----:R-:W-:Y:S01]  /*0d80*/  UP2UR UR4, UPR, URZ, 0x1 ;  /* 0x00000001ff047883 */ /* 0x002fe20008000000 */
[----:B------:R-:W-:Y:S01]  /*0d90*/  ISETP.NE.AND P2, PT, R2, 0x2, PT ;  /* 0x000000020200780c */ /* 0x000fe20003f45270 */
[----:B------:R-:W-:Y:S01]  /*0da0*/  UISETP.NE.AND UP0, UPT, UR50, URZ, UPT ;  /* 0x000000ff3200728c */ /* 0x000fe2000bf05270 */
[----:B------:R-:W-:Y:S01]  /*0db0*/  NOP ;  /* 0x0000000000007918 */ /* 0x000fe20000000000 */
[----:B------:R-:W-:Y:S02]  /*0dc0*/  USEL UR41, URZ, 0x2, !UP4 ;  /* 0x00000002ff297887 */ /* 0x000fe4000e000000 */
[----:B------:R-:W-:Y:S02]  /*0dd0*/  USEL UR42, URZ, 0x2, !UP0 ;  /* 0x00000002ff2a7887 */ /* 0x000fe4000c000000 */
[----:B------:R-:W-:Y:S02]  /*0de0*/  UISETP.NE.AND UP0, UPT, UR4, URZ, UPT ;  /* 0x000000ff0400728c */ /* 0x000fe4000bf05270 */
[----:B------:R-:W-:-:S02]  /*0df0*/  USEL UR42, UR42, 0x1, !UP5 ;  /* 0x000000012a2a7887 */ /* 0x000fc4000e800000 */
[----:B------:R-:W-:Y:S01]  /*0e00*/  USEL UR41, UR41, 0x1, !UP5 ;  /* 0x0000000129297887 */ /* 0x000fe2000e800000 */
[----:B-----5:R-:W-:-:S13]  /*0e10*/  ISETP.NE.AND P1, PT, R0, RZ, PT ;  /* 0x000000ff0000720c */ /* 0x020fda0003f25270 */
[----:B------:R-:W-:Y:S05]  /*0e20*/  @P1 BRA `(.L_x_16) ;  /* 0x0000000000401947 */ /* 0x000fea0003800000 */
[----:B------:R-:W1:Y:S01]  /*0e30*/  S2UR UR6, SR_CgaCtaId ;  /* 0x00000000000679c3 */ /* 0x000e620000008800 */
        /* <DEDUP_REMOVED lines=15> */
.L_x_16:
[----:B------:R-:W-:Y:S01]  /*0f30*/  NOP ;  /* 0x0000000000007918 */ /* 0x000fe20000000000 */
[----:B------:R-:W-:Y:S05]  /*0f40*/  @!P2 BRA `(.L_x_17) ;  /* 0x000000000024a947 */ /* 0x000fea0003800000 */
[----:B------:R-:W-:Y:S01]  /*0f50*/  ISETP.NE.AND P1, PT, R2, RZ, PT ;  /* 0x000000ff0200720c */ /* 0x000fe20003f25270 */
[----:B-1----:R-:W-:Y:S02]  /*0f60*/  UP2UR UR4, UPR, URZ, 0x1 ;  /* 0x00000001ff047883 */ /* 0x002fe40008000000 */
[----:B------:R-:W-:Y:S01]  /*0f70*/  UPLOP3.LUT UP0, UPT, UPT, UPT, UPT, 0x80, 0x8 ;  /* 0x000000000008789c */ /* 0x000fe20003f0f070 */
[----:B------:R-:W-:-:S03]  /*0f80*/  UMOV UR7, URZ ;  /* 0x000000ff00077c82 */ /* 0x000fc60008000000 */
[----:B------:R-:W-:Y:S02]  /*0f90*/  UP2UR UR37, UPR, URZ, 0x1 ;  /* 0x00000001ff257883 */ /* 0x000fe40008000000 */
[----:B------:R-:W-:-:S04]  /*0fa0*/  UISETP.NE.AND UP0, UPT, UR4, URZ, UPT ;  /* 0x000000ff0400728c */ /* 0x000fc8000bf05270 */
[----:B------:R-:W-:Y:S07]  /*0fb0*/  @P1 BRA `(.L_x_18) ;  /* 0x00000000001c1947 */ /* 0x000fee0003800000 */
[----:B------:R-:W-:Y:S01]  /*0fc0*/  UMOV UR7, 0x1 ;  /* 0x0000000100077882 */ /* 0x000fe20000000000 */
[----:B------:R-:W-:Y:S05]  /*0fd0*/  BRA `(.L_x_18) ;  /* 0x0000000000147947 */ /* 0x000fea0003800000 */
.L_x_17:
[----:B-1----:R-:W-:Y:S02]  /*0fe0*/  UP2UR UR4, UPR, URZ, 0x1 ;  /* 0x00000001ff047883 */ /* 0x002fe40008000000 */
[----:B------:R-:W-:Y:S01]  /*0ff0*/  UPLOP3.LUT UP0, UPT, UPT, UPT, UPT, 0x40, 0x4 ;  /* 0x000000000004789c */ /* 0x000fe20003f0e870 */
[----:B------:R-:W-:-:S03]  /*1000*/  UMOV UR7, 0x2 ;  /* 0x0000000200077882 */ /* 0x000fc60000000000 */
[----:B------:R-:W-:Y:S02]  /*1010*/  UP2UR UR37, UPR, URZ, 0x1 ;  /* 0x00000001ff257883 */ /* 0x000fe40008000000 */
[----:B------:R-:W-:Y:S02]  /*1020*/  UISETP.NE.AND UP0, UPT, UR4, URZ, UPT ;  /* 0x000000ff0400728c */ /* 0x000fe4000bf05270 */
.L_x_18:
[----:B------:R-:W1:Y:S02]  /*1030*/  SHFL.IDX PT, R0, R17, RZ, 0x1f ;  /* 0x00001fff11007589 */ /* 0x000e6400000e0000 */
[----:B-1----:R-:W-:-:S13]  /*1040*/  ISETP.NE.AND P1, PT, R0, RZ, PT ;  /* 0x000000ff0000720c */ /* 0x002fda0003f25270 */
[----:B------:R-:W-:Y:S05]  /*1050*/  @P1 BRA `(.L_x_19) ;  /* 0x0000000000301947 */ /* 0x000fea0003800000 */
[----:B------:R-:W1:Y:S01]  /*1060*/  S2UR UR5, SR_CgaCtaId ;  /* 0x00000000000579c3 */ /* 0x000e620000008800 */
[----:B------:R-:W-:Y:S01]  /*1070*/  UMOV UR6, 0x400 ;  /* 0x0000040000067882 */ /* 0x000fe20000000000 */
[----:B------:R-:W-:Y:S01]  /*1080*/  UMOV UR4, 0x80 ;  /* 0x0000008000047882 */ /* 0x000fe20000000000 */
[----:B------:R-:W-:Y:S01]  /*1090*/  ELECT P1, URZ, PT ;  /* 0x0000000000ff782f */ /* 0x000fe20003820000 */
[----:B------:R-:W-:-:S04]  /*10a0*/  UIADD3 UR8, UPT, UPT, -UR4, 0x100000, URZ ;  /* 0x0010000004087890 */ /* 0x000fc8000fffe1ff */
[----:B------:R-:W-:Y:S02]  /*10b0*/  USHF.L.U32 UR9, UR8, 0xb, URZ ;  /* 0x0000000b08097899 */ /* 0x000fe400080006ff */
[----:B------:R-:W-:Y:S02]  /*10c0*/  USHF.L.U32 UR8, UR8, 0x1, URZ ;  /* 0x0000000108087899 */ /* 0x000fe400080006ff */
[----:B-1----:R-:W-:Y:S01]  /*10d0*/  ULEA UR5, UR5, UR6, 0x18 ;  /* 0x0000000605057291 */ /* 0x002fe2000f8ec0ff */
[----:B------:R-:W1:Y:S11]  /*10e0*/  FENCE.VIEW.ASYNC.S ;  /* 0x00000000000073c6 */ /* 0x000e760000000000 */
[----:B-1----:R1:W1:Y:S01]  /*10f0*/  SYNCS.EXCH.64 URZ, [UR5+0xa070], UR8 ;  /* 0x00a0700805ff75b2 */ /* 0x0022620008000100 */
[----:B------:R1:W1:Y:S01]  /*1100*/  SYNCS.EXCH.64 URZ, [UR5+0xa078], UR8 ;  /* 0x00a0780805ff75b2 */ /* 0x0002620008000100 */
[----:B------:R-:W-:Y:S01]  /*1110*/  NOP ;  /* 0x0000000000007918 */ /* 0x000fe20000000000 */
.L_x_19:
[----:B------:R-:W-:Y:S01]  /*1120*/  NOP ;  /* 0x0000000000007918 */ /* 0x000fe20000000000 */
[----:B------:R-:W-:Y:S05]  /*1130*/  @!P2 BRA `(.L_x_20) ;  /* 0x000000000024a947 */ /* 0x000fea0003800000 */
[----:B------:R-:W-:Y:S01]  /*1140*/  ISETP.NE.AND P1, PT, R2, 0x1, PT ;  /* 0x000000010200780c */ /* 0x000fe20003f25270 */
[----:B------:R-:W-:Y:S02]  /*1150*/  UP2UR UR4, UPR, URZ, 0x1 ;  /* 0x00000001ff047883 */ /* 0x000fe40008000000 */
[----:B------:R-:W-:Y:S01]  /*1160*/  UPLOP3.LUT UP0, UPT, UPT, UPT, UPT, 0x80, 0x8 ;  /* 0x000000000008789c */ /* 0x000fe20003f0f070 */
[----:B------:R-:W-:-:S03]  /*1170*/  UMOV UR6, URZ ;  /* 0x000000ff00067c82 */ /* 0x000fc60008000000 */
[----:B------:R-:W-:Y:S02]  /*1180*/  UP2UR UR36, UPR, URZ, 0x1 ;  /* 0x00000001ff247883 */ /* 0x000fe40008000000 */
[----:B------:R-:W-:-:S04]  /*1190*/  UISETP.NE.AND UP0, UPT, UR4, URZ, UPT ;  /* 0x000000ff0400728c */ /* 0x000fc8000bf05270 */
[----:B------:R-:W-:Y:S07]  /*11a0*/  @P1 BRA `(.L_x_21) ;  /* 0x00000000001c1947 */ /* 0x000fee0003800000 */
[----:B------:R-:W-:Y:S01]  /*11b0*/  UMOV UR6, 0x1 ;  /* 0x0000000100067882 */ /* 0x000fe20000000000 */
[----:B------:R-:W-:Y:S05]  /*11c0*/  BRA `(.L_x_21) ;  /* 0x0000000000147947 */ /* 0x000fea0003800000 */
.L_x_20:
[----:B------:R-:W-:Y:S02]  /*11d0*/  UP2UR UR4, UPR, URZ, 0x1 ;  /* 0x00000001ff047883 */ /* 0x000fe40008000000 */
[----:B------:R-:W-:Y:S01]  /*11e0*/  UPLOP3.LUT UP0, UPT, UPT, UPT, UPT, 0x40, 0x4 ;  /* 0x000000000004789c */ /* 0x000fe20003f0e870 */
[----:B------:R-:W-:-:S03]  /*11f0*/  UMOV UR6, 0x2 ;  /* 0x0000000200067882 */ /* 0x000fc60000000000 */
[----:B------:R-:W-:Y:S02]  /*1200*/  UP2UR UR36, UPR, URZ, 0x1 ;  /* 0x00000001ff247883 */ /* 0x000fe40008000000 */
[----:B------:R-:W-:Y:S02]  /*1210*/  UISETP.NE.AND UP0, UPT, UR4, URZ, UPT ;  /* 0x000000ff0400728c */ /* 0x000fe4000bf05270 */
.L_x_21:
        /* <DEDUP_REMOVED lines=14> */
[----:B------:R-:W-:Y:S01]  /*1300*/  NOP ;  /* 0x0000000000007918 */ /* 0x000fe20000000000 */
.L_x_22:
        /* <DEDUP_REMOVED lines=19> */
[----:B------:R1:W1:Y:S01]  /*1440*/  SYNCS.EXCH.64 URZ, [UR8+0xa098], UR10 ;  /* 0x00a0980a08ff75b2 */ /* 0x0002620008000100 */
[----:B------:R1:W1:Y:S01]  /*1450*/  SYNCS.EXCH.64 URZ, [UR8+0xa0a8], UR4 ;  /* 0x00a0a80408ff75b2 */ /* 0x0002620008000100 */
[----:B------:R-:W-:Y:S01]  /*1460*/  NOP ;  /* 0x0000000000007918 */ /* 0x000fe20000000000 */
.L_x_23:
        /* <DEDUP_REMOVED lines=22> */
.L_x_24:
[----:B------:R-:W5:Y:S01]  /*15d0*/  SHFL.IDX PT, R0, R17, RZ, 0x1f ;  /* 0x00001fff11007589 */ /* 0x000f6200000e0000 */
[----:B------:R-:W-:Y:S01]  /*15e0*/  NOP ;  /* 0x0000000000007918 */ /* 0x000fe20000000000 */
        /* <DEDUP_REMOVED lines=14> */
.L_x_25:
[----:B------:R-:W-:Y:S01]  /*16d0*/  ISETP.GT.AND P1, PT, R2, 0x3, PT ;  /* 0x000000030200780c */ /* 0x000fe20003f24270 */
[----:B------:R-:W-:Y:S01]  /*16e0*/  NOP ;  /* 0x0000000000007918 */ /* 0x000fe20000000000 */
[----:B------:R-:W-:Y:S01]  /*16f0*/  USEL UR49, URZ, 0x1, UP4 ;  /* 0x00000001ff317887 */ /* 0x000fe2000a000000 */
[----:B-1234-:R-:W-:Y:S10]  /*1700*/  BAR.SYNC.DEFER_BLOCKING 0x0 ;  /* 0x0000000000007b1d */ /* 0x01eff40000010000 */
[----:B------:R-:W-:Y:S05]  /*1710*/  @P1 BRA `(.L_x_26) ;  /* 0x000000d800f81947 */ /* 0x000fea0003800000 */
[----:B------:R-:W-:-:S13]  /*1720*/  ISETP.GE.U32.AND P0, PT, R2, 0x2, PT ;  /* 0x000000020200780c */ /* 0x000fda0003f06070 */
[----:B------:R-:W-:Y:S05]  /*1730*/  @!P0 BRA `(.L_x_27) ;  /* 0x0000009000548947 */ /* 0x000fea0003800000 */
[----:B------:R-:W-:Y:S05]  /*1740*/  @!P2 BRA `(.L_x_28) ;  /* 0x000000240050a947 */ /* 0x000fea0003800000 */
[----:B------:R-:W-:-:S08]  /*1750*/  NOP ;  /* 0x0000000000007918 */ /* 0x000fd00000000000 */
[----:B------:R-:W1:-:S00]  /*1760*/  USETMAXREG.DEALLOC.CTAPOOL 0x20 ;  /* 0x00000020000079c8 */ /* 0x000e4000080e0500 */
[----:B------:R-:W2:Y:S08]  /*1770*/  S2UR UR4, SR_CTAID.X ;  /* 0x00000000000479c3 */ /* 0x000eb00000002500 */
[----:B-1----:R-:W1:Y:S01]  /*1780*/  LDC R0, c[0x0][0x380] ;  /* 0x0000e000ff007b82 */ /* 0x002e620000000800 */
[----:B--2---:R-:W-:-:S06]  /*1790*/  USHF.L.U32 UR4, UR4, 0x8, URZ ;  /* 0x0000000804047899 */ /* 0x004fcc00080006ff */
[----:B-1----:R-:W-:-:S13]  /*17a0*/  ISETP.LE.U32.AND P0, PT, R0, UR4, PT ;  /* 0x0000000400007c0c */ /* 0x002fda000bf03070 */
[----:B------:R-:W-:Y:S05]  /*17b0*/  @P0 EXIT ;  /* 0x000000000000094d */ /* 0x000fea0003800000 */
[----:B------:R-:W1:Y:S01]  /*17c0*/  S2UR UR4, SR_CgaCtaId ;  /* 0x00000000000479c3 */ /* 0x000e620000008800 */
[----:B------:R-:W-:Y:S01]  /*17d0*/  UMOV UR6, 0x40 ;  /* 0x0000004000067882 */ /* 0x000fe20000000000 */
[----:B------:R-:W-:Y:S01]  /*17e0*/  NOP ;  /* 0x0000000000007918 */ /* 0x000fe20000000000 */
[----:B------:R-:W-:Y:S01]  /*17f0*/  UMOV UR5, 0x400 ;  /* 0x0000040000057882 */ /* 0x000fe20000000000 */
[----:B-1----:R-:W-:Y:S02]  /*1800*/  ULEA UR6, UR4, UR6, 0x18 ;  /* 0x0000000604067291 */ /* 0x002fe4000f8ec0ff */
[----:B------:R-:W-:-:S07]  /*1810*/  ULEA UR4, UR4, UR5, 0x18 ;  /* 0x0000000504047291 */ /* 0x000fce000f8ec0ff */
[----:B------:R-:W1:Y:S02]  /*1820*/  LDS.U8 R0, [UR6+0x1c] ;  /* 0x00001c06ff007984 */ /* 0x000e640008000000 */
[----:B-1----:R-:W-:-:S13]  /*1830*/  ISETP.NE.AND P0, PT, R0, RZ, PT ;  /* 0x000000ff0000720c */ /* 0x002fda0003f05270 */
[----:B------:R-:W-:Y:S05]  /*1840*/  @P0 BRA `(.L_x_29) ;  /* 0x0000000000580947 */ /* 0x000fea0003800000 */
[----:B------:R-:W-:-:S13]  /*1850*/  ELECT P0, URZ, PT ;  /* 0x0000000000ff782f */ /* 0x000fda0003800000 */
[----:B------:R-:W-:Y:S05]  /*1860*/  @!P0 BRA `(.L_x_30) ;  /* 0x0000000000608947 */ /* 0x000fea0003800000 */
[----:B------:R-:W-:Y:S01]  /*1870*/  UMOV UR5, 0x10 ;  /* 0x0000001000057882 */ /* 0x000fe20000000000 */
[----:B------:R-:W-:Y:S01]  /*1880*/  HFMA2 R0, -RZ, RZ, 0, 5.9604644775390625e-08 ;  /* 0x00000001ff007431 */ /* 0x000fe200000001ff */
[----:B------:R-:W-:-:S03]  /*1890*/  MOV R2, 0xffff ;  /* 0x0000ffff00027802 */ /* 0x000fc60000000f00 */
[----:B------:R-:W-:Y:S04]  /*18a0*/  DEPBAR.LE SB1, 0x36 ;  /* 0x00009d800000791a */ /* 0x000fe80000000000 */
[----:B------:R-:W1:Y:S02]  /*18b0*/  UTCATOMSWS.FIND_AND_SET.ALIGN UP0, UR5, UR5 ;  /* 0x00000005000575e3 */ /* 0x000e640008000800 */
[----:B-1----:R-:W-:Y:S01]  /*18c0*/  MOV R3, UR5 ;  /* 0x0000000500037c02 */ /* 0x002fe20008000f00 */
[----:B------:R-:W-:Y:S06]  /*18d0*/  BRA.U UP0, `(.L_x_31) ;  /* 0x0000000100187547 */ /* 0x000fec000b800000 */
.L_x_32:
[----:B------:R-:W-:Y:S05]  /*18e0*/  NANOSLEEP 0x64 ;  /* 0x000000640000795d */ /* 0x000fea0003800000 */
[----:B------:R-:W-:-:S05]  /*18f0*/  UMOV UR5, 0x10 ;  /* 0x0000001000057882 */ /* 0x000fca0000000000 */
[----:B------:R-:W-:Y:S04]  /*1900*/  DEPBAR.LE SB1, 0x36 ;  /* 0x00009d800000791a */ /* 0x000fe80000000000 */
[----:B------:R-:W1:Y:S02]  /*1910*/  UTCATOMSWS.FIND_AND_SET.ALIGN UP0, UR5, UR5 ;  /* 0x00000005000575e3 */ /* 0x000e640008000800 */
[----:B-1----:R-:W-:Y:S01]  /*1920*/  MOV R3, UR5 ;  /* 0x0000000500037c02 */ /* 0x002fe20008000f00 */
[----:B------:R-:W-:Y:S05]  /*1930*/  BRA.U !UP0, `(.L_x_32) ;  /* 0xfffffffd08e87547 */ /* 0x000fea000b83ffff */
.L_x_31:
[-C--:B------:R-:W-:Y:S02]  /*1940*/  SHF.L.U32 R2, R2, R3.reuse, RZ ;  /* 0x0000000302027219 */ /* 0x080fe400000006ff */
[----:B------:R-:W-:Y:S01]  /*1950*/  SHF.L.U32 R0, R0, R3, RZ ;  /* 0x0000000300007219 */ /* 0x000fe200000006ff */
[----:B------:R-:W-:Y:S02]  /*1960*/  IMAD.SHL.U32 R3, R3, 0x20, RZ ;  /* 0x0000002003037824 */ /* 0x000fe400078e00ff */
[----:B------:R1:W-:Y:S04]  /*1970*/  ATOMS.OR RZ, [UR6+0x14], R2 ;  /* 0x00001402ffff798c */ /* 0x0003e8000b000006 */
[----:B------:R1:W-:Y:S04]  /*1980*/  ATOMS.OR RZ, [UR6+0x18], R0 ;  /* 0x00001800ffff798c */ /* 0x0003e8000b000006 */
[----:B------:R1:W-:Y:S01]  /*1990*/  STS [UR4+0xa0e0], R3 ;  /* 0x00a0e003ff007988 */ /* 0x0003e20008000804 */
[----:B------:R-:W-:Y:S05]  /*19a0*/  BRA `(.L_x_30) ;  /* 0x0000000000107947 */ /* 0x000fea0003800000 */
.L_x_29:
[----:B------:R-:W-:Y:S02]  /*19b0*/  MOV R0, 0xffffffff ;  /* 0xffffffff00007802 */ /* 0x000fe40000000f00 */
[----:B------:R-:W-:-:S03]  /*19c0*/  MOV R2, 0x19f0 ;  /* 0x000019f000027802 */ /* 0x000fc60000000f00 */
[----:B------:R1:W-:Y:S04]  /*19d0*/  STS [UR4+0xa0e0], R0 ;  /* 0x00a0e000ff007988 */ /* 0x0003e80008000804 */
[----:B-1----:R-:W-:Y:S05]  /*19e0*/  CALL.REL.NOINC `($__internal_1_$__cuda_sm10x_tcgen05_guardrail_trap_phase_invalid_during_alloc) ;  /* 0x0000011000b87944 */ /* 0x002fea0003c00000 */
.L_x_30:
[----:B------:R-:W-:Y:S05]  /*19f0*/  WARPSYNC.ALL ;  /* 0x0000000000007948 */ /* 0x000fea0003800000 */
[----:B------:R-:W2:Y:S02]  /*1a00*/  LDCU UR8, c[0x0][0x384] ;  /* 0x00007080ff0877ac */ /* 0x000ea40008000800 */
[----:B--2---:R-:W-:Y:S01]  /*1a10*/  ISETP.NE.AND P0, PT, RZ, UR8, PT ;  /* 0x00000008ff007c0c */ /* 0x004fe2000bf05270 */
[----:B------:R-:W-:-:S12]  /*1a20*/  NOP ;  /* 0x0000000000007918 */ /* 0x000fd80000000000 */
[----:B------:R-:W-:Y:S05]  /*1a30*/  @!P0 EXIT ;  /* 0x000000000000894d */ /* 0x000fea0003800000 */
[----:B------:R-:W-:Y:S01]  /*1a40*/  UIADD3 UR5, UPT, UPT, UR4, 0x4000, URZ ;  /* 0x0000400004057890 */ /* 0x000fe2000fffe0ff */
[----:B------:R-:W-:Y:S01]  /*1a50*/  BSSY.RECONVERGENT B0, `(.L_x_33) ;  /* 0x000000b000007945 */ /* 0x000fe20003800200 */
[----:B------:R-:W-:Y:S02]  /*1a60*/  USHF.R.U32.HI UR28, URZ, 0x4, UR4 ;  /* 0x00000004ff1c7899 */ /* 0x000fe40008011604 */
[----:B------:R-:W-:Y:S02]  /*1a70*/  USHF.R.U32.HI UR5, URZ, 0x4, UR5 ;  /* 0x00000004ff057899 */ /* 0x000fe40008011605 */
[----:B------:R-:W-:Y:S02]  /*1a80*/  ULOP3.LUT UR28, UR28, 0x3fff, URZ, 0xc0, !UPT ;  /* 0x00003fff1c1c7892 */ /* 0x000fe4000f8ec0ff */
[----:B------:R-:W-:Y:S02]  /*1a90*/  ULOP3.LUT UR5, UR5, 0x3fff, URZ, 0xc0, !UPT ;  /* 0x00003fff05057892 */ /* 0x000fe4000f8ec0ff */
[----:B------:R-:W-:-:S02]  /*1aa0*/  ULOP3.LUT UR28, UR28, 0x10000, URZ, 0xfc, !UPT ;  /* 0x000100001c1c7892 */ /* 0x000fc4000f8efcff */
[----:B------:R-:W-:Y:S01]  /*1ab0*/  ULOP3.LUT UR6, UR5, 0x10000, URZ, 0xfc, !UPT ;  /* 0x0001000005067892 */ /* 0x000fe2000f8efcff */
[----:B------:R-:W-:Y:S01]  /*1ac0*/  UMOV UR29, 0x80004020 ;  /* 0x80004020001d7882 */ /* 0x000fe20000000000 */
[----:B------:R-:W-:Y:S01]  /*1ad0*/  UMOV UR7, 0x80004020 ;  /* 0x8000402000077882 */ /* 0x000fe20000000000 */
[----:B------:R-:W-:Y:S06]  /*1ae0*/  @!P4 BRA `(.L_x_34) ;  /* 0x000000000004c947 */ /* 0x000fec0003800000 */
[----:B------:R-:W-:Y:S05]  /*1af0*/  BPT.TRAP 0x1 ;  /* 0x000000040000795c */ /* 0x000fea0000300000 */
.L_x_34:
[----:B------:R-:W-:Y:S05]  /*1b00*/  BSYNC.RECONVERGENT B0 ;  /* 0x0000000000007941 */ /* 0x000fea0003800200 */
.L_x_33:
[----:B------:R-:W-:-:S04]  /*1b10*/  SHF.L.U32 R5, RZ, 0x1f, RZ ;  /* 0x0000001fff057819 */ /* 0x000fc800000006ff */
[----:B------:R-:W2:Y:S02]  /*1b20*/  SYNCS.PHASECHK.TRANS64.TRYWAIT P0, [UR4+0xa000], R5 ;  /* 0x00a00005ff0075a7 */ /* 0x000ea40008001104 */
[----:B--2---:R-:W-:Y:S05]  /*1b30*/  @!P0 BRA `(.L_x_35) ;  /* 0x000000fc00988947 */ /* 0x004fea0003800000 */
.L_x_336:
[----:B------:R-:W-:Y:S05]  /*1b40*/  BRA.U !UP1, `(.L_x_36) ;  /* 0x0000000109047547 */ /* 0x000fea000b800000 */
[----:B------:R-:W-:Y:S05]  /*1b50*/  BPT.TRAP 0x1 ;  /* 0x000000040000795c */ /* 0x000fea0000300000 */
.L_x_36:
[----:B------:R-:W2:Y:S01]  /*1b60*/  SYNCS.PHASECHK.TRANS64.TRYWAIT P0, [UR4+0xa020], R5 ;  /* 0x00a02005ff0075a7 */ /* 0x000ea20008001104 */
[----:B------:R-:W-:Y:S01]  /*1b70*/  ULOP3.LUT UR42, UR42, 0x1, URZ, 0xc0, !UPT ;  /* 0x000000012a2a7892 */ /* 0x000fe2000f8ec0ff */
[----:B--2---:R-:W-:Y:S11]  /*1b80*/  @!P0 BRA `(.L_x_37) ;  /* 0x000000fc009c8947 */ /* 0x004ff60003800000 */
.L_x_338:
[----:B------:R-:W-:-:S09]  /*1b90*/  UISETP.NE.U32.AND UP0, UPT, UR42, 0x1, UPT ;  /* 0x000000012a00788c */ /* 0x000fd2000bf05070 */
[----:B------:R-:W-:Y:S05]  /*1ba0*/  BRA.U !UP0, `(.L_x_38) ;  /* 0x0000000108047547 */ /* 0x000fea000b800000 */
[----:B------:R-:W-:Y:S05]  /*1bb0*/  BPT.TRAP 0x1 ;  /* 0x000000040000795c */ /* 0x000fea0000300000 */
.L_x_38:
[----:B------:R-:W-:Y:S02]  /*1bc0*/  IMAD.MOV.U32 R4, RZ, RZ, 0x1 ;  /* 0x00000001ff047424 */ /* 0x000fe400078e00ff */
[----:B-1----:R-:W-:Y:S02]  /*1bd0*/  HFMA2 R2, -RZ, RZ, 0, 0 ;  /* 0x00000000ff027431 */ /* 0x002fe400000001ff */
[----:B------:R-:W-:Y:S01]  /*1be0*/  IMAD.MOV.U32 R0, RZ, RZ, RZ ;  /* 0x000000ffff007224 */ /* 0x000fe200078e00ff */
[----:B------:R-:W-:-:S04]  /*1bf0*/  SHF.L.U32 R4, R4, 0x1f, RZ ;  /* 0x0000001f04047819 */ /* 0x000fc800000006ff */
[----:B------:R-:W1:Y:S02]  /*1c00*/  SYNCS.PHASECHK.TRANS64.TRYWAIT P0, [UR4+0xa058], R4 ;  /* 0x00a05804ff0075a7 */ /* 0x000e640008001104 */
[----:B-1----:R-:W-:Y:S05]  /*1c10*/  @!P0 BRA `(.L_x_39) ;  /* 0x000000fc00908947 */ /* 0x002fea0003800000 */
.L_x_340:
[----:B------:R-:W-:Y:S01]  /*1c20*/  R2UR UR10, R2 ;  /* 0x00000000020a72ca */ /* 0x000fe200000e0000 */
[----:B------:R-:W-:Y:S01]  /*1c30*/  UIADD3 UR12, UPT, UPT, UR6, 0x2, URZ ;  /* 0x00000002060c7890 */ /* 0x000fe2000fffe0ff */
[----:B------:R-:W-:Y:S01]  /*1c40*/  R2UR UR9, R0 ;  /* 0x00000000000972ca */ /* 0x000fe200000e0000 */
[----:B------:R-:W-:Y:S01]  /*1c50*/  UIADD3 UR30, UPT, UPT, UR28, 0x2, URZ ;  /* 0x000000021c1e7890 */ /* 0x000fe2000fffe0ff */
[----:B------:R-:W-:Y:S01]  /*1c60*/  UMOV UR16, 0x0 ;  /* 0x0000000000107882 */ /* 0x000fe20000000000 */
[----:B------:R-:W-:Y:S01]  /*1c70*/  UMOV UR17, 0x8200490 ;  /* 0x0820049000117882 */ /* 0x000fe20000000000 */
[----:B------:R-:W-:Y:S01]  /*1c80*/  UMOV UR13, 0x80004020 ;  /* 0x80004020000d7882 */ /* 0x000fe20000000000 */
[----:B------:R-:W-:Y:S01]  /*1c90*/  UMOV UR31, 0x80004020 ;  /* 0x80004020001f7882 */ /* 0x000fe20000000000 */
[----:B------:R-:W-:Y:S01]  /*1ca0*/  UMOV UR14, 0x0 ;  /* 0x00000000000e7882 */ /* 0x000fe20000000000 */
[----:B------:R-:W-:Y:S01]  /*1cb0*/  UMOV UR15, 0x8200490 ;  /* 0x08200490000f7882 */ /* 0x000fe20000000000 */
[----:B------:R-:W-:-:S03]  /*1cc0*/  UISETP.NE.AND UP4, UPT, UR42, URZ, UPT ;  /* 0x000000ff2a00728c */ /* 0x000fc6000bf85270 */
[----:B------:R2:W-:Y:S02]  /*1cd0*/  UTCHMMA gdesc[UR28], gdesc[UR6], tmem[UR10], tmem[UR16], idesc[UR17], !UPT ;  /* 0x00ff10061c0075ea */ /* 0x0005e4000f80000a */
[----:B------:R2:W-:Y:S04]  /*1ce0*/  UTCHMMA gdesc[UR30], gdesc[UR12], tmem[UR9], tmem[UR14], idesc[UR15], UPT ;  /* 0x00ff0e0c1e0075ea */ /* 0x0005e8000b800009 */
[----:B------:R-:W-:Y:S05]  /*1cf0*/  BRA.U UP4, `(.L_x_40) ;  /* 0x0000000104047547 */ /* 0x000fea000b800000 */
[----:B--2---:R-:W-:Y:S05]  /*1d00*/  BPT.TRAP 0x1 ;  /* 0x000000040000795c */ /* 0x004fea0000300000 */
.L_x_40:
[----:B--2---:R-:W-:Y:S01]  /*1d10*/  UIADD3 UR9, UPT, UPT, UR4, 0xa050, URZ ;  /* 0x0000a05004097890 */ /* 0x004fe2000fffe0ff */
[----:B------:R-:W-:Y:S08]  /*1d20*/  BSSY.RECONVERGENT B0, `(.L_x_41) ;  /* 0x0000004000007945 */ /* 0x000ff00003800200 */
[----:B------:R2:W-:Y:S01]  /*1d30*/  UTCBAR [UR9], URZ ;  /* 0x000000ff090073e9 */ /* 0x0005e200080000ff */
[----:B------:R-:W-:Y:S05]  /*1d40*/  @!P4 BRA `(.L_x_42) ;  /* 0x000000000004c947 */ /* 0x000fea0003800000 */
[----:B--2---:R-:W-:Y:S05]  /*1d50*/  BPT.TRAP 0x1 ;  /* 0x000000040000795c */ /* 0x004fea0000300000 */
.L_x_42:
[----:B--2---:R-:W-:Y:S05]  /*1d60*/  BSYNC.RECONVERGENT B0 ;  /* 0x0000000000007941 */ /* 0x004fea0003800200 */
.L_x_41:
[----:B------:R-:W2:Y:S01]  /*1d70*/  SYNCS.PHASECHK.TRANS64.TRYWAIT P0, [UR4+0xa008], R5 ;  /* 0x00a00805ff0075a7 */ /* 0x000ea20008001104 */
[----:B------:R-:W-:Y:S01]  /*1d80*/  ULOP3.LUT UR41, UR41, 0x1, URZ, 0xc0, !UPT ;  /* 0x0000000129297892 */ /* 0x000fe2000f8ec0ff */
[----:B--2---:R-:W-:Y:S11]  /*1d90*/  @!P0 BRA `(.L_x_43) ;  /* 0x000000fc00488947 */ /* 0x004ff60003800000 */
.L_x_342:
[----:B------:R-:W-:-:S09]  /*1da0*/  UISETP.NE.U32.AND UP0, UPT, UR41, 0x1, UPT ;  /* 0x000000012900788c */ /* 0x000fd2000bf05070 */
[----:B------:R-:W-:Y:S05]  /*1db0*/  BRA.U !UP0, `(.L_x_44) ;  /* 0x0000000108047547 */ /* 0x000fea000b800000 */
[----:B------:R-:W-:Y:S05]  /*1dc0*/  BPT.TRAP 0x1 ;  /* 0x000000040000795c */ /* 0x000fea0000300000 */
.L_x_44:
[----:B------:R-:W3:Y:S01]  /*1dd0*/  SYNCS.PHASECHK.TRANS64.TRYWAIT P0, [UR4+0xa068], R4 ;  /* 0x00a06804ff0075a7 */ /* 0x000ee20008001104 */
[----:B--2---:R-:W-:Y:S01]  /*1de0*/  HFMA2 R0, -RZ, RZ, 0, 7.62939453125e-06 ;  /* 0x00000080ff007431 */ /* 0x004fe200000001ff */
[----:B------:R-:W-:Y:S01]  /*1df0*/  MOV R2, 0x80 ;  /* 0x0000008000027802 */ /* 0x000fe20000000f00 */
[----:B---3--:R-:W-:Y:S06]  /*1e00*/  @!P0 BRA `(.L_x_45) ;  /* 0x000000fc00448947 */ /* 0x008fec0003800000 */
.L_x_344:
[----:B------:R-:W-:Y:S01]  /*1e10*/  R2UR UR10, R2 ;  /* 0x00000000020a72ca */ /* 0x000fe200000e0000 */
[----:B------:R-:W-:Y:S01]  /*1e20*/  UIADD3 UR18, UPT, UPT, UR28, 0x200, URZ ;  /* 0x000002001c127890 */ /* 0x000fe2000fffe0ff */
[----:B------:R-:W-:Y:S01]  /*1e30*/  R2UR UR9, R0 ;  /* 0x00000000000972ca */ /* 0x000fe200000e0000 */
[----:B------:R-:W-:Y:S01]  /*1e40*/  UIADD3 UR16, UPT, UPT, UR28, 0x202, URZ ;  /* 0x000002021c107890 */ /* 0x000fe2000fffe0ff */
[----:B------:R-:W-:Y:S01]  /*1e50*/  UMOV UR14, 0x0 ;  /* 0x00000000000e7882 */ /* 0x000fe20000000000 */
[----:B------:R-:W-:Y:S01]  /*1e60*/  UMOV UR15, 0x8200490 ;  /* 0x08200490000f7882 */ /* 0x000fe20000000000 */
[----:B------:R-:W-:Y:S01]  /*1e70*/  UMOV UR20, UR12 ;  /* 0x0000000c00147c82 */ /* 0x000fe20008000000 */
[----:B------:R-:W-:Y:S01]  /*1e80*/  UMOV UR19, 0x80004020 ;  /* 0x8000402000137882 */ /* 0x000fe20000000000 */
[----:B------:R-:W-:Y:S01]  /*1e90*/  UMOV UR21, 0x80004020 ;  /* 0x8000402000157882 */ /* 0x000fe20000000000 */
[----:B------:R-:W-:Y:S01]  /*1ea0*/  UMOV UR12, 0x0 ;  /* 0x00000000000c7882 */ /* 0x000fe20000000000 */
[----:B------:R-:W-:Y:S01]  /*1eb0*/  UMOV UR13, 0x8200490 ;  /* 0x08200490000d7882 */ /* 0x000fe20000000000 */
[----:B------:R-:W-:-:S02]  /*1ec0*/  UMOV UR17, 0x80004020 ;  /* 0x8000402000117882 */ /* 0x000fc40000000000 */
[----:B------:R2:W-:Y:S01]  /*1ed0*/  UTCHMMA gdesc[UR18], gdesc[UR6], tmem[UR10], tmem[UR14], idesc[UR15], !UPT ;  /* 0x00ff0e06120075ea */ /* 0x0005e2000f80000a */
[----:B------:R-:W-:Y:S01]  /*1ee0*/  UISETP.NE.AND UP3, UPT, UR41, URZ, UPT ;  /* 0x000000ff2900728c */ /* 0x000fe2000bf65270 */
[----:B------:R2:W-:Y:S08]  /*1ef0*/  UTCHMMA gdesc[UR16], gdesc[UR20], tmem[UR9], tmem[UR12], idesc[UR13], UPT ;  /* 0x00ff0c14100075ea */ /* 0x0005f0000b800009 */
[----:B------:R-:W-:Y:S05]  /*1f00*/  BRA.U UP3, `(.L_x_46) ;  /* 0x0000000103047547 */ /* 0x000fea000b800000 */
[----:B--2---:R-:W-:Y:S05]  /*1f10*/  BPT.TRAP 0x1 ;  /* 0x000000040000795c */ /* 0x004fea0000300000 */
.L_x_46:
[----:B--2---:R-:W-:-:S09]  /*1f20*/  UIADD3 UR9, UPT, UPT, UR4, 0xa060, URZ ;  /* 0x0000a06004097890 */ /* 0x004fd2000fffe0ff */
[----:B------:R2:W-:Y:S01]  /*1f30*/  UTCBAR [UR9], URZ ;  /* 0x000000ff090073e9 */ /* 0x0005e200080000ff */
[----:B------:R-:W-:Y:S05]  /*1f40*/  BRA.U !UP1, `(.L_x_47) ;  /* 0x0000000109047547 */ /* 0x000fea000b800000 */
[----:B--2---:R-:W-:Y:S05]  /*1f50*/  BPT.TRAP 0x1 ;  /* 0x000000040000795c */ /* 0x004fea0000300000 */
.L_x_47:
[----:B--2---:R-:W-:-:S09]  /*1f60*/  UIADD3 UR9, UPT, UPT, UR4, 0xa038, URZ ;  /* 0x0000a03804097890 */ /* 0x004fd2000fffe0ff */
[----:B------:R2:W-:Y:S01]  /*1f70*/  UTCBAR [UR9], URZ ;  /* 0x000000ff090073e9 */ /* 0x0005e200080000ff */
[----:B------:R-:W-:Y:S05]  /*1f80*/  BRA.U !UP1, `(.L_x_48) ;  /* 0x0000000109047547 */ /* 0x000fea000b800000 */
[----:B--2---:R-:W-:Y:S05]  /*1f90*/  BPT.TRAP 0x1 ;  /* 0x000000040000795c */ /* 0x004fea0000300000 */
.L_x_48:
[----:B------:R-:W3:Y:S02]  /*1fa0*/  SYNCS.PHASECHK.TRANS64.TRYWAIT P0, [UR4+0xa028], R5 ;  /* 0x00a02805ff0075a7 */ /* 0x000ee40008001104 */
[----:B---3--:R-:W-:Y:S05]  /*1fb0*/  @!P0 BRA `(.L_x_49) ;  /* 0x000000f800f08947 */ /* 0x008fea0003800000 */
.L_x_346:
[----:B------:R-:W-:Y:S05]  /*1fc0*/  BRA.U UP5, `(.L_x_50) ;  /* 0x0000000105047547 */ /* 0x000fea000b800000 */
[----:B--2---:R-:W-:Y:S05]  /*1fd0*/  BPT.TRAP 0x1 ;  /* 0x000000040000795c */ /* 0x004fea0000300000 */
.L_x_50:
[----:B------:R-:W4:Y:S02]  /*1fe0*/  SYNCS.PHASECHK.TRANS64.TRYWAIT P0, [UR4+0xa0a0], R4 ;  /* 0x00a0a004ff0075a7 */ /* 0x000f240008001104 */
[----:B----4-:R-:W-:Y:S05]  /*1ff0*/  @!P0 BRA `(.L_x_51) ;  /* 0x000000f800f88947 */ /* 0x010fea0003800000 */
.L_x_348:
[----:B------:R-:W-:Y:S05]  /*2000*/  BRA.U UP4, `(.L_x_52) ;  /* 0x0000000104047547 */ /* 0x000fea000b800000 */
[----:B--2---:R-:W-:Y:S05]  /*2010*/  BPT.TRAP 0x1 ;  /* 0x000000040000795c */ /* 0x004fea0000300000 */
.L_x_52:
[----:B------:R-:W4:Y:S01]  /*2020*/  SYNCS.PHASECHK.TRANS64.TRYWAIT P0, [UR4+0xa058], R5 ;  /* 0x00a05805ff0075a7 */ /* 0x000f220008001104 */
[----:B---3--:R-:W-:Y:S01]  /*2030*/  HFMA2 R0, -RZ, RZ, 0, 1.52587890625e-05 ;  /* 0x00000100ff007431 */ /* 0x008fe200000001ff */
[----:B------:R-:W-:Y:S01]  /*2040*/  MOV R2, 0x20 ;  /* 0x0000002000027802 */ /* 0x000fe20000000f00 */
[----:B----4-:R-:W-:Y:S06]  /*2050*/  @!P0 BRA `(.L_x_53) ;  /* 0x000000f800f88947 */ /* 0x010fec0003800000 */
.L_x_350:
[----:B------:R-:W-:Y:S01]  /*2060*/  R2UR UR23, R2 ;  /* 0x00000000021772ca */ /* 0x000fe200000e0000 */
[----:B------:R-:W-:Y:S01]  /*2070*/  IMAD.MOV.U32 R2, RZ, RZ, 0x38 ;  /* 0x00000038ff027424 */ /* 0x000fe200078e00ff */
[----:B------:R-:W-:Y:S01]  /*2080*/  R2UR UR24, R0 ;  /* 0x00000000001872ca */ /* 0x000fe200000e0000 */
[----:B-1----:R-:W-:Y:S01]  /*2090*/  IMAD.MOV.U32 R4, RZ, RZ, 0x28 ;  /* 0x00000028ff047424 */ /* 0x002fe200078e00ff */
[----:B------:R-:W-:Y:S01]  /*20a0*/  UIADD3 UR64, UPT, UPT, UR5, 0x200, URZ ;  /* 0x0000020005407890 */ /* 0x000fe2000fffe0ff */
[----:B------:R-:W-:Y:S01]  /*20b0*/  IMAD.MOV.U32 R3, RZ, RZ, 0x100 ;  /* 0x00000100ff037424 */ /* 0x000fe200078e00ff */
[----:B------:R-:W-:Y:S01]  /*20c0*/  R2UR UR17, R2 ;  /* 0x00000000021172ca */ /* 0x000fe200000e0000 */
[----:B------:R-:W-:Y:S01]  /*20d0*/  IMAD.MOV.U32 R2, RZ, RZ, 0x48 ;  /* 0x00000048ff027424 */ /* 0x000fe200078e00ff */
[----:B------:R-:W-:Y:S01]  /*20e0*/  R2UR UR21, R4 ;  /* 0x00000000041572ca */ /* 0x000fe200000e0000 */
[----:B------:R-:W-:Y:S01]  /*20f0*/  IMAD.MOV.U32 R4, RZ, RZ, 0x30 ;  /* 0x00000030ff047424 */ /* 0x000fe200078e00ff */
[C---:B------:R-:W-:Y:S01]  /*2100*/  R2UR UR22, R3.reuse ;  /* 0x00000000031672ca */ /* 0x040fe200000e0000 */
[----:B------:R-:W-:Y:S01]  /*2110*/  IMAD.MOV.U32 R0, RZ, RZ, 0x100 ;  /* 0x00000100ff007424 */ /* 0x000fe200078e00ff */
[----:B------:R-:W-:Y:S01]  /*2120*/  R2UR UR13, R2 ;  /* 0x00000000020d72ca */ /* 0x000fe200000e0000 */
[----:B------:R-:W-:Y:S01]  /*2130*/  IMAD.MOV.U32 R2, RZ, RZ, 0x50 ;  /* 0x00000050ff027424 */ /* 0x000fe200078e00ff */
[----:B------:R-:W-:Y:S01]  /*2140*/  R2UR UR19, R4 ;  /* 0x00000000041372ca */ /* 0x000fe200000e0000 */
[----:B------:R-:W-:Y:S01]  /*2150*/  IMAD.MOV.U32 R4, RZ, RZ, 0x40 ;  /* 0x00000040ff047424 */ /* 0x000fe200078e00ff */
[C---:B------:R-:W-:Y:S01]  /*2160*/  R2UR UR20, R3.reuse ;  /* 0x00000000031472ca */ /* 0x040fe200000e0000 */
[----:B------:R-:W-:Y:S01]  /*2170*/  UIADD3 UR62, UPT, UPT, UR5, 0x240, URZ ;  /* 0x00000240053e7890 */ /* 0x000fe2000fffe0ff */
[----:B------:R-:W-:Y:S01]  /*2180*/  R2UR UR11, R2 ;  /* 0x00000000020b72ca */ /* 0x000fe200000e0000 */
[----:B------:R-:W-:Y:S01]  /*2190*/  IMAD.MOV.U32 R2, RZ, RZ, 0x58 ;  /* 0x00000058ff027424 */ /* 0x000fe200078e00ff */
[----:B------:R-:W-:Y:S01]  /*21a0*/  R2UR UR18, R0 ;  /* 0x00000000001272ca */ /* 0x000fe200000e0000 */
[----:B------:R-:W-:Y:S01]  /*21b0*/  UIADD3 UR60, UPT, UPT, UR5, 0x280, URZ ;  /* 0x00000280053c7890 */ /* 0x000fe2000fffe0ff */
[----:B------:R-:W-:Y:S01]  /*21c0*/  R2UR UR15, R4 ;  /* 0x00000000040f72ca */ /* 0x000fe200000e0000 */
[----:B------:R-:W-:Y:S01]  /*21d0*/  UIADD3 UR58, UPT, UPT, UR5, 0x2c0, URZ ;  /* 0x000002c0053a7890 */ /* 0x000fe2000fffe0ff */
[----:B------:R-:W-:Y:S01]  /*21e0*/  R2UR UR16, R3 ;  /* 0x00000000031072ca */ /* 0x000fe200000e0000 */
[----:B------:R-:W-:Y:S01]  /*21f0*/  UIADD3 UR56, UPT, UPT, UR5, 0x300, URZ ;  /* 0x0000030005387890 */ /* 0x000fe2000fffe0ff */
[C---:B------:R-:W-:Y:S01]  /*2200*/  R2UR UR14, R0.reuse ;  /* 0x00000000000e72ca */ /* 0x040fe200000e0000 */
[----:B------:R-:W-:Y:S01]  /*2210*/  UIADD3 UR54, UPT, UPT, UR5, 0x340, URZ ;  /* 0x0000034005367890 */ /* 0x000fe2000fffe0ff */
[----:B------:R-:W-:Y:S01]  /*2220*/  R2UR UR12, R0 ;  /* 0x00000000000c72ca */ /* 0x000fe200000e0000 */
[----:B------:R-:W-:Y:S01]  /*2230*/  UIADD3 UR52, UPT, UPT, UR5, 0x380, URZ ;  /* 0x0000038005347890 */ /* 0x000fe2000fffe0ff */
[----:B--2---:R-:W-:Y:S01]  /*2240*/  R2UR UR9, R2 ;  /* 0x00000000020972ca */ /* 0x004fe200000e0000 */
[----:B------:R-:W-:Y:S01]  /*2250*/  UMOV UR48, 0x0 ;  /* 0x0000000000307882 */ /* 0x000fe20000000000 */
[----:B------:R-:W-:Y:S01]  /*2260*/  R2UR UR10, R0 ;  /* 0x00000000000a72ca */ /* 0x000fe200000e0000 */
[----:B------:R-:W-:Y:S01]  /*2270*/  UMOV UR49, 0x8090490 ;  /* 0x0809049000317882 */ /* 0x000fe20000000000 */
[----:B------:R-:W-:Y:S01]  /*2280*/  UIADD3 UR50, UPT, UPT, UR5, 0x3c0, URZ ;  /* 0x000003c005327890 */ /* 0x000fe2000fffe0ff */
[----:B------:R-:W-:Y:S01]  /*2290*/  UMOV UR65, 0x80004020 ;  /* 0x8000402000417882 */ /* 0x000fe20000000000 */
[----:B------:R-:W-:Y:S01]  /*22a0*/  UMOV UR46, 0x0 ;  /* 0x00000000002e7882 */ /* 0x000fe20000000000 */
[----:B------:R-:W-:Y:S01]  /*22b0*/  UMOV UR47, 0x8090490 ;  /* 0x08090490002f7882 */ /* 0x000fe20000000000 */
[----:B------:R-:W-:Y:S01]  /*22c0*/  UMOV UR63, 0x80004020 ;  /* 0x80004020003f7882 */ /* 0x000fe20000000000 */
[----:B------:R-:W-:Y:S01]  /*22d0*/  UMOV UR44, 0x0 ;  /* 0x00000000002c7882 */ /* 0x000fe20000000000 */
[----:B------:R-:W-:Y:S01]  /*22e0*/  UMOV UR45, 0x8090490 ;  /* 0x08090490002d7882 */ /* 0x000fe20000000000 */
[----:B------:R-:W-:Y:S01]  /*22f0*/  UMOV UR61, 0x80004020 ;  /* 0x80004020003d7882 */ /* 0x000fe20000000000 */
[----:B------:R1:W-:Y:S01]  /*2300*/  UTCHMMA tmem[UR23], gdesc[UR64], tmem[UR24], tmem[UR48], idesc[UR49], !UPT ;  /* 0x00ff3040170079ea */ /* 0x0003e2000f800018 */
[----:B------:R-:W-:Y:S01]  /*2310*/  UMOV UR38, 0x0 ;  /* 0x0000000000267882 */ /* 0x000fe20000000000 */
[----:B------:R-:W-:Y:S01]  /*2320*/  UMOV UR39, 0x8090490 ;  /* 0x0809049000277882 */ /* 0x000fe20000000000 */
[----:B------:R-:W-:Y:S01]  /*2330*/  UMOV UR59, 0x80004020 ;  /* 0x80004020003b7882 */ /* 0x000fe20000000000 */
[----:B------:R1:W-:Y:S01]  /*2340*/  UTCHMMA tmem[UR21], gdesc[UR62], tmem[UR22], tmem[UR46], idesc[UR47], UPT ;  /* 0x00ff2e3e150079ea */ /* 0x0003e2000b800016 */
        /* <DEDUP_REMOVED lines=16> */
[----:B------:R1:W-:Y:S01]  /*2450*/  UTCHMMA tmem[UR11], gdesc[UR52], tmem[UR12], tmem[UR32], idesc[UR33], UPT ;  /* 0x00ff20340b0079ea */ /* 0x0003e2000b80000c */
[----:B------:R1:W-:Y:S01]  /*2460*/  UTCHMMA tmem[UR9], gdesc[UR50], tmem[UR10], tmem[UR26], idesc[UR27], UPT ;  /* 0x00ff1a32090079ea */ /* 0x0003e2000b80000a */
[----:B------:R-:W-:Y:S05]  /*2470*/  BRA.U UP5, `(.L_x_54) ;  /* 0x0000000105047547 */ /* 0x000fea000b800000 */
[----:B-1----:R-:W-:Y:S05]  /*2480*/  BPT.TRAP 0x1 ;  /* 0x000000040000795c */ /* 0x002fea0000300000 */
.L_x_54:
[----:B-1----:R-:W-:Y:S01]  /*2490*/  UIADD3 UR10, UPT, UPT, UR4, 0xa090, URZ ;  /* 0x0000a090040a7890 */ /* 0x002fe2000fffe0ff */
[----:B------:R-:W-:Y:S01]  /*24a0*/  HFMA2 R8, -RZ, RZ, 0, 5.9604644775390625e-08 ;  /* 0x00000001ff087431 */ /* 0x000fe200000001ff */
[----:B------:R-:W-:Y:S01]  /*24b0*/  UISETP.GE.AND UP0, UPT, UR8, 0x81, UPT ;  /* 0x000000810800788c */ /* 0x000fe2000bf06270 */
[----:B------:R-:W-:Y:S01]  /*24c0*/  MOV R7, RZ ;  /* 0x000000ff00077202 */ /* 0x000fe20000000f00 */
[----:B------:R-:W-:Y:S01]  /*24d0*/  UMOV UR9, URZ ;  /* 0x000000ff00097c82 */ /* 0x000fe20008000000 */
[----:B------:R-:W-:Y:S01]  /*24e0*/  UMOV UR27, 0x200 ;  /* 0x00000200001b7882 */ /* 0x000fe20000000000 */
[----:B------:R-:W-:-:S03]  /*24f0*/  UMOV UR26, 0x1 ;  /* 0x00000001001a7882 */ /* 0x000fc60000000000 */
[----:B------:R1:W-:Y:S02]  /*2500*/  UTCBAR [UR10], URZ ;  /* 0x000000ff0a0073e9 */ /* 0x0003e400080000ff */
[----:B------:R-:W-:Y:S05]  /*2510*/  BRA.U !UP0, `(.L_x_55) ;  /* 0x0000001108207547 */ /* 0x000fea000b800000 */
[----:B------:R-:W-:Y:S01]  /*2520*/  UIADD3 UR8, UPT, UPT, UR8, 0x7f, URZ ;  /* 0x0000007f08087890 */ /* 0x000fe2000fffe0ff */
[----:B------:R-:W-:Y:S01]  /*2530*/  CS2R R6, SRZ ;  /* 0x0000000000067805 */ /* 0x000fe2000001ff00 */
[----:B------:R-:W-:Y:S01]  /*2540*/  IMAD.MOV.U32 R8, RZ, RZ, 0x1 ;  /* 0x00000001ff087424 */ /* 0x000fe200078e00ff */
[----:B------:R-:W-:Y:S01]  /*2550*/  MOV R5, RZ ;  /* 0x000000ff00057202 */ /* 0x000fe20000000f00 */
[----:B------:R-:W-:Y:S01]  /*2560*/  USHF.R.S32.HI UR25, URZ, 0x1f, UR8 ;  /* 0x0000001fff197899 */ /* 0x000fe20008011408 */
[----:B-1----:R-:W-:Y:S01]  /*2570*/  UMOV UR10, 0x2 ;  /* 0x00000002000a7882 */ /* 0x002fe20000000000 */
[----:B------:R-:W-:Y:S02]  /*2580*/  UMOV UR26, 0x1 ;  /* 0x00000001001a7882 */ /* 0x000fe40000000000 */
[----:B------:R-:W-:Y:S01]  /*2590*/  ULEA.HI UR25, UR25, UR8, URZ, 0x7 ;  /* 0x0000000819197291 */ /* 0x000fe2000f8f38ff */
[----:B------:R-:W-:Y:S02]  /*25a0*/  UMOV UR9, URZ ;  /* 0x000000ff00097c82 */ /* 0x000fe40008000000 */
[----:B------:R-:W-:Y:S01]  /*25b0*/  UMOV UR8, 0x1 ;  /* 0x0000000100087882 */ /* 0x000fe20000000000 */
[----:B------:R-:W-:-:S12]  /*25c0*/  USHF.R.S32.HI UR25, URZ, 0x7, UR25 ;  /* 0x00000007ff197899 */ /* 0x000fd80008011419 */
.L_x_74:
[----:B--2---:R-:W-:Y:S05]  /*25d0*/  BRA.U !UP1, `(.L_x_56) ;  /* 0x0000000109047547 */ /* 0x004fea000b800000 */
[----:B------:R-:W-:Y:S05]  /*25e0*/  BPT.TRAP 0x1 ;  /* 0x000000040000795c */ /* 0x000fea0000300000 */
.L_x_56:
[----:B------:R-:W-:Y:S01]  /*25f0*/  ULEA UR11, UR10, UR4, 0x3 ;  /* 0x000000040a0b7291 */ /* 0x000fe2000f8e18ff */
[----:B------:R-:W-:Y:S01]  /*2600*/  SHF.L.U32 R4, R5, 0x1f, RZ ;  /* 0x0000001f05047819 */ /* 0x000fe200000006ff */
[----:B------:R-:W-:Y:S02]  /*2610*/  HFMA2 R0, -RZ, RZ, 0, 0 ;  /* 0x00000000ff007431 */ /* 0x000fe400000001ff */
[----:B------:R-:W-:Y:S05]  /*2620*/  IMAD.MOV.U32 R2, RZ, RZ, RZ ;  /* 0x000000ffff027224 */ /* 0x000fea00078e00ff */
[----:B------:R-:W1:Y:S02]  /*2630*/  SYNCS.PHASECHK.TRANS64.TRYWAIT P0, [UR11+0xa020], R4 ;  /* 0x00a02004ff0075a7 */ /* 0x000e64000800110b */
[----:B-1----:R-:W-:Y:S05]  /*2640*/  @!P0 BRA `(.L_x_57) ;  /* 0x000000f400948947 */ /* 0x002fea0003800000 */
.L_x_352:
[----:B------:R-:W-:Y:S01]  /*2650*/  ULEA UR70, UR10, UR6, 0x9 ;  /* 0x000000060a467291 */ /* 0x000fe2000f8e48ff */
[----:B------:R-:W-:Y:S01]  /*2660*/  R2UR UR12, R2 ;  /* 0x00000000020c72ca */ /* 0x000fe200000e0000 */
[----:B------:R-:W-:Y:S01]  /*2670*/  UIADD3 UR24, UPT, UPT, UR10, 0x1, URZ ;  /* 0x000000010a187890 */ /* 0x000fe2000fffe0ff */
[----:B------:R-:W-:Y:S01]  /*2680*/  R2UR UR11, R0 ;  /* 0x00000000000b72ca */ /* 0x000fe200000e0000 */
[----:B------:R-:W-:Y:S02]  /*2690*/  UIADD3 UR68, UPT, UPT, UR70, 0x2, URZ ;  /* 0x0000000246447890 */ /* 0x000fe4000fffe0ff */
[----:B------:R-:W-:Y:S02]  /*26a0*/  UISETP.NE.AND UP4, UPT, UR42, URZ, UPT ;  /* 0x000000ff2a00728c */ /* 0x000fe4000bf85270 */
[----:B------:R-:W-:Y:S01]  /*26b0*/  UISETP.NE.AND UP0, UPT, UR24, 0x3, UPT ;  /* 0x000000031800788c */ /* 0x000fe2000bf05270 */
[----:B------:R-:W-:Y:S01]  /*26c0*/  UMOV UR18, 0x0 ;  /* 0x0000000000127882 */ /* 0x000fe20000000000 */
[----:B------:R-:W-:Y:S02]  /*26d0*/  UMOV UR19, 0x8200490 ;  /* 0x0820049000137882 */ /* 0x000fe40000000000 */
[----:B------:R-:W-:Y:S02]  /*26e0*/  USEL UR10, URZ, 0x1, UP0 ;  /* 0x00000001ff0a7887 */ /* 0x000fe40008000000 */
[----:B------:R-:W-:Y:S01]  /*26f0*/  USEL UR24, UR24, URZ, UP0 ;  /* 0x000000ff18187287 */ /* 0x000fe20008000000 */
[----:B------:R-:W-:Y:S01]  /*2700*/  UMOV UR71, 0x80004020 ;  /* 0x8000402000477882 */ /* 0x000fe20000000000 */
[----:B------:R-:W-:Y:S01]  /*2710*/  UMOV UR16, UR30 ;  /* 0x0000001e00107c82 */ /* 0x000fe20008000000 */
[----:B------:R2:W-:Y:S01]  /*2720*/  UTCHMMA gdesc[UR28], gdesc[UR70], tmem[UR12], tmem[UR18], idesc[UR19], !UPT ;  /* 0x00ff12461c0075ea */ /* 0x0005e2000f80000c */
[----:B------:R-:W-:Y:S01]  /*2730*/  UMOV UR17, 0x80004020 ;  /* 0x8000402000117882 */ /* 0x000fe20000000000 */
[----:B------:R-:W-:Y:S01]  /*2740*/  UMOV UR14, 0x0 ;  /* 0x00000000000e7882 */ /* 0x000fe20000000000 */
[----:B------:R-:W-:Y:S01]  /*2750*/  UMOV UR15, 0x8200490 ;  /* 0x08200490000f7882 */ /* 0x000fe20000000000 */
[----:B------:R-:W-:Y:S01]  /*2760*/  LOP3.LUT R5, R5, UR10, RZ, 0x3c, !PT ;  /* 0x0000000a05057c12 */ /* 0x000fe2000f8e3cff */
[----:B------:R-:W-:Y:S02]  /*2770*/  UMOV UR69, 0x80004020 ;  /* 0x8000402000457882 */ /* 0x000fe40000000000 */
[----:B------:R2:W-:Y:S01]  /*2780*/  UTCHMMA gdesc[UR16], gdesc[UR68], tmem[UR11], tmem[UR14], idesc[UR15], UPT ;  /* 0x00ff0e44100075ea */ /* 0x0005e2000b80000b */
[----:B------:R-:W-:Y:S05]  /*2790*/  BRA.U UP4, `(.L_x_58) ;  /* 0x0000000104047547 */ /* 0x000fea000b800000 */
[----:B--2---:R-:W-:Y:S05]  /*27a0*/  BPT.TRAP 0x1 ;  /* 0x000000040000795c */ /* 0x004fea0000300000 */
.L_x_58:
[----:B------:R-:W-:Y:S01]  /*27b0*/  LOP3.LUT R6, R6, 0x1, RZ, 0x3c, !PT ;  /* 0x0000000106067812 */ /* 0x000fe200078e3cff */
[----:B------:R-:W-:Y:S09]  /*27c0*/  UIADD3 UR10, UPT, UPT, UR4, 0xa050, URZ ;  /* 0x0000a050040a7890 */ /* 0x000ff2000fffe0ff */
[----:B------:R3:W-:Y:S01]  /*27d0*/  UTCBAR [UR10], URZ ;  /* 0x000000ff0a0073e9 */ /* 0x0007e200080000ff */
[----:B------:R-:W-:Y:S05]  /*27e0*/  BRA.U UP5, `(.L_x_59) ;  /* 0x0000000105047547 */ /* 0x000fea000b800000 */
[----:B--23--:R-:W-:Y:S05]  /*27f0*/  BPT.TRAP 0x1 ;  /* 0x000000040000795c */ /* 0x00cfea0000300000 */
.L_x_59:
[----:B-1----:R-:W-:Y:S01]  /*2800*/  SHF.L.U32 R3, R8, 0x1f, RZ ;  /* 0x0000001f08037819 */ /* 0x002fe200000006ff */
[----:B------:R-:W-:Y:S03]  /*2810*/  UISETP.NE.AND UP3, UPT, UR41, URZ, UPT ;  /* 0x000000ff2900728c */ /* 0x000fe6000bf65270 */
[----:B------:R-:W1:Y:S02]  /*2820*/  SYNCS.PHASECHK.TRANS64.TRYWAIT P0, [UR4+0xa0a8], R3 ;  /* 0x00a0a803ff0075a7 */ /* 0x000e640008001104 */
[----:B-1----:R-:W-:Y:S06]  /*2830*/  @!P0 BRA `(.L_x_60) ;  /* 0x000000f400308947 */ /* 0x002fec0003800000 */
.L_x_354:
[----:B------:R-:W-:Y:S05]  /*2840*/  BRA.U UP3, `(.L_x_61) ;  /* 0x0000000103047547 */ /* 0x000fea000b800000 */
[----:B--23--:R-:W-:Y:S05]  /*2850*/  BPT.TRAP 0x1 ;  /* 0x000000040000795c */ /* 0x00cfea0000300000 */
.L_x_61:
[----:B------:R-:W-:Y:S01]  /*2860*/  SHF.L.U32 R9, R7, 0x1f, RZ ;  /* 0x0000001f07097819 */ /* 0x000fe200000006ff */
[----:B------:R-:W-:Y:S01]  /*2870*/  IMAD.MOV.U32 R4, RZ, RZ, 0xa0 ;  /* 0x000000a0ff047424 */ /* 0x000fe200078e00ff */
[----:B-1----:R-:W-:Y:S02]  /*2880*/  MOV R3, 0x180 ;  /* 0x0000018000037802 */ /* 0x002fe40000000f00 */
[----:B------:R-:W1:Y:S02]  /*2890*/  SYNCS.PHASECHK.TRANS64.TRYWAIT P0, [UR4+0xa068], R9 ;  /* 0x00a06809ff0075a7 */ /* 0x000e640008001104 */
[----:B-1----:R-:W-:Y:S05]  /*28a0*/  @!P0 BRA `(.L_x_62) ;  /* 0x000000f4002c8947 */ /* 0x002fea0003800000 */
.L_x_356:
[----:B------:R-:W-:Y:S01]  /*28b0*/  ULEA UR66, UR8, UR5, 0x9 ;  /* 0x0000000508427291 */ /* 0x000fe2000f8e48ff */
[----:B------:R-:W-:Y:S01]  /*28c0*/  IMAD.MOV.U32 R2, RZ, RZ, 0xa8 ;  /* 0x000000a8ff027424 */ /* 0x000fe200078e00ff */
[----:B------:R-:W-:Y:S01]  /*28d0*/  UISETP.NE.U32.AND UP0, UPT, UR9, URZ, UPT ;  /* 0x000000ff0900728c */ /* 0x000fe2000bf05070 */
[----:B------:R-:W-:Y:S01]  /*28e0*/  R2UR UR22, R4 ;  /* 0x00000000041672ca */ /* 0x000fe200000e0000 */
[----:B------:R-:W-:Y:S01]  /*28f0*/  UIADD3 UR64, UPT, UPT, UR66, 0x40, URZ ;  /* 0x0000004042407890 */ /* 0x000fe2000fffe0ff */
[----:B------:R-:W-:Y:S01]  /*2900*/  IMAD.MOV.U32 R4, RZ, RZ, 0xb0 ;  /* 0x000000b0ff047424 */ /* 0x000fe200078e00ff */
[----:B------:R-:W-:Y:S01]  /*2910*/  UIADD3 UR62, UPT, UPT, UR66, 0x80, URZ ;  /* 0x00000080423e7890 */ /* 0x000fe2000fffe0ff */
[----:B------:R-:W-:Y:S01]  /*2920*/  R2UR UR20, R2 ;  /* 0x00000000021472ca */ /* 0x000fe200000e0000 */
[----:B------:R-:W-:Y:S01]  /*2930*/  UIADD3 UR60, UPT, UPT, UR66, 0xc0, URZ ;  /* 0x000000c0423c7890 */ /* 0x000fe2000fffe0ff */
[----:B------:R-:W-:Y:S01]  /*2940*/  IMAD.MOV.U32 R2, RZ, RZ, 0xb8 ;  /* 0x000000b8ff027424 */ /* 0x000fe200078e00ff */
[----:B------:R-:W-:Y:S01]  /*2950*/  UIADD3 UR58, UPT, UPT, UR66, 0x100, URZ ;  /* 0x00000100423a7890 */ /* 0x000fe2000fffe0ff */
[----:B------:R-:W-:Y:S01]  /*2960*/  R2UR UR23, R3 ;  /* 0x00000000031772ca */ /* 0x000fe200000e0000 */
[----:B------:R-:W-:Y:S01]  /*2970*/  UIADD3 UR56, UPT, UPT, UR66, 0x140, URZ ;  /* 0x0000014042387890 */ /* 0x000fe2000fffe0ff */
[----:B-1----:R-:W-:Y:S01]  /*2980*/  IMAD.MOV.U32 R0, RZ, RZ, 0x180 ;  /* 0x00000180ff007424 */ /* 0x002fe200078e00ff */
[----:B------:R-:W-:Y:S01]  /*2990*/  UIADD3 UR54, UPT, UPT, UR66, 0x180, URZ ;  /* 0x0000018042367890 */ /* 0x000fe2000fffe0ff */
[----:B--2---:R-:W-:Y:S01]  /*29a0*/  R2UR UR16, R2 ;  /* 0x00000000021072ca */ /* 0x004fe200000e0000 */
[----:B------:R-:W-:Y:S01]  /*29b0*/  UIADD3 UR52, UPT, UPT, UR66, 0x1c0, URZ ;  /* 0x000001c042347890 */ /* 0x000fe2000fffe0ff */
[----:B------:R-:W-:Y:S01]  /*29c0*/  IMAD.MOV.U32 R2, RZ, RZ, 0xc8 ;  /* 0x000000c8ff027424 */ /* 0x000fe200078e00ff */
[----:B------:R-:W-:Y:S01]  /*29d0*/  R2UR UR18, R4 ;  /* 0x00000000041272ca */ /* 0x000fe200000e0000 */
[----:B------:R-:W-:Y:S01]  /*29e0*/  IMAD.MOV.U32 R3, RZ, RZ, 0x180 ;  /* 0x00000180ff037424 */ /* 0x000fe200078e00ff */
[----:B------:R-:W-:Y:S01]  /*29f0*/  R2UR UR21, R0 ;  /* 0x00000000001572ca */ /* 0x000fe200000e0000 */
[----:B------:R-:W-:Y:S01]  /*2a00*/  IMAD.MOV.U32 R4, RZ, RZ, 0xc0 ;  /* 0x000000c0ff047424 */ /* 0x000fe200078e00ff */
[----:B------:R-:W-:Y:S01]  /*2a10*/  R2UR UR12, R2 ;  /* 0x00000000020c72ca */ /* 0x000fe200000e0000 */
[----:B------:R-:W-:Y:S01]  /*2a20*/  IMAD.MOV.U32 R2, RZ, RZ, 0xd0 ;  /* 0x000000d0ff027424 */ /* 0x000fe200078e00ff */
[C---:B------:R-:W-:Y:S01]  /*2a30*/  R2UR UR19, R3.reuse ;  /* 0x00000000031372ca */ /* 0x040fe200000e0000 */
[----:B------:R-:W-:Y:S01]  /*2a40*/  UMOV UR50, 0x0 ;  /* 0x0000000000327882 */ /* 0x000fe20000000000 */
[----:B------:R-:W-:Y:S01]  /*2a50*/  R2UR UR17, R0 ;  /* 0x00000000001172ca */ /* 0x000fe200000e0000 */
[----:B------:R-:W-:Y:S01]  /*2a60*/  UMOV UR51, 0x8090490 ;  /* 0x0809049000337882 */ /* 0x000fe20000000000 */
[----:B---3--:R-:W-:Y:S01]  /*2a70*/  R2UR UR10, R2 ;  /* 0x00000000020a72ca */ /* 0x008fe200000e0000 */
[----:B------:R-:W-:Y:S01]  /*2a80*/  IMAD.MOV.U32 R2, RZ, RZ, 0xd8 ;  /* 0x000000d8ff027424 */ /* 0x000fe200078e00ff */
[----:B------:R-:W-:Y:S01]  /*2a90*/  R2UR UR14, R4 ;  /* 0x00000000040e72ca */ /* 0x000fe200000e0000 */
[----:B------:R-:W-:Y:S01]  /*2aa0*/  UMOV UR67, 0x80004020 ;  /* 0x8000402000437882 */ /* 0x000fe20000000000 */
[----:B------:R-:W-:Y:S01]  /*2ab0*/  R2UR UR15, R3 ;  /* 0x00000000030f72ca */ /* 0x000fe200000e0000 */
[----:B------:R1:W-:Y:S01]  /*2ac0*/  UTCHMMA tmem[UR22], gdesc[UR66], tmem[UR23], tmem[UR50], idesc[UR51], UP0 ;  /* 0x00ff3242160079ea */ /* 0x0003e20008000017 */
[C---:B------:R-:W-:Y:S01]  /*2ad0*/  R2UR UR13, R0.reuse ;  /* 0x00000000000d72ca */ /* 0x040fe200000e0000 */
[----:B------:R-:W-:Y:S01]  /*2ae0*/  UMOV UR48, 0x0 ;  /* 0x0000000000307882 */ /* 0x000fe20000000000 */
[----:B------:R-:W-:Y:S01]  /*2af0*/  R2UR UR11, R0 ;  /* 0x00000000000b72ca */ /* 0x000fe200000e0000 */
[----:B------:R-:W-:Y:S01]  /*2b00*/  UMOV UR49, 0x8090490 ;  /* 0x0809049000317882 */ /* 0x000fe20000000000 */
[----:B------:R-:W-:Y:S01]  /*2b10*/  R2UR UR8, R2 ;  /* 0x00000000020872ca */ /* 0x000fe200000e0000 */
[----:B------:R-:W-:Y:S01]  /*2b20*/  UMOV UR65, 0x80004020 ;  /* 0x8000402000417882 */ /* 0x000fe20000000000 */
[----:B------:R-:W-:Y:S01]  /*2b30*/  R2UR UR9, R0 ;  /* 0x00000000000972ca */ /* 0x000fe200000e0000 */
[----:B------:R1:W-:Y:S01]  /*2b40*/  UTCHMMA tmem[UR20], gdesc[UR64], tmem[UR21], tmem[UR48], idesc[UR49], UPT ;  /* 0x00ff3040140079ea */ /* 0x0003e2000b800015 */
[----:B------:R-:W-:Y:S01]  /*2b50*/  UMOV UR46, 0x0 ;  /* 0x00000000002e7882 */ /* 0x000fe20000000000 */
        /* <DEDUP_REMOVED lines=21> */
[----:B------:R-:W-:Y:S02]  /*2cb0*/  UMOV UR53, 0x80004020 ;  /* 0x8000402000357882 */ /* 0x000fe40000000000 */
[----:B------:R1:W-:Y:S01]  /*2cc0*/  UTCHMMA tmem[UR8], gdesc[UR52], tmem[UR9], tmem[UR32], idesc[UR33], UPT ;  /* 0x00ff2034080079ea */ /* 0x0003e2000b800009 */
[----:B------:R-:W-:Y:S05]  /*2cd0*/  BRA.U UP5, `(.L_x_63) ;  /* 0x0000000105047547 */ /* 0x000fea000b800000 */
[----:B-1----:R-:W-:Y:S05]  /*2ce0*/  BPT.TRAP 0x1 ;  /* 0x000000040000795c */ /* 0x002fea0000300000 */
.L_x_63:
[----:B------:R-:W-:Y:S01]  /*2cf0*/  LOP3.LUT R8, R8, 0x1, RZ, 0x3c, !PT ;  /* 0x0000000108087812 */ /* 0x000fe200078e3cff */
[----:B-1----:R-:W-:Y:S09]  /*2d00*/  UIADD3 UR8, UPT, UPT, UR4, 0xa098, URZ ;  /* 0x0000a09804087890 */ /* 0x002ff2000fffe0ff */
[----:B------:R1:W-:Y:S01]  /*2d10*/  UTCBAR [UR8], URZ ;  /* 0x000000ff080073e9 */ /* 0x0003e200080000ff */
[----:B------:R-:W-:Y:S05]  /*2d20*/  BRA.U !UP1, `(.L_x_64) ;  /* 0x0000000109047547 */ /* 0x000fea000b800000 */
[----:B-1----:R-:W-:Y:S05]  /*2d30*/  BPT.TRAP 0x1 ;  /* 0x000000040000795c */ /* 0x002fea0000300000 */
.L_x_64:
[----:B------:R-:W-:Y:S01]  /*2d40*/  ULEA UR10, UR26, UR4, 0x3 ;  /* 0x000000041a0a7291 */ /* 0x000fe2000f8e18ff */
[----:B------:R-:W-:Y:S01]  /*2d50*/  IMAD.MOV.U32 R2, RZ, RZ, 0x80 ;  /* 0x00000080ff027424 */ /* 0x000fe200078e00ff */
[----:B------:R-:W-:Y:S01]  /*2d60*/  UIADD3 UR12, UPT, UPT, UR28, 0x200, URZ ;  /* 0x000002001c0c7890 */ /* 0x000fe2000fffe0ff */
[----:B------:R-:W-:Y:S01]  /*2d70*/  IMAD.MOV.U32 R0, RZ, RZ, 0x80 ;  /* 0x00000080ff007424 */ /* 0x000fe200078e00ff */
[----:B------:R-:W-:Y:S02]  /*2d80*/  UIADD3 UR10, UPT, UPT, UR10, 0xa038, URZ ;  /* 0x0000a0380a0a7890 */ /* 0x000fe4000fffe0ff */
[----:B------:R-:W-:Y:S01]  /*2d90*/  UIADD3 UR14, UPT, UPT, UR28, 0x202, URZ ;  /* 0x000002021c0e7890 */ /* 0x000fe2000fffe0ff */
[----:B------:R-:W-:Y:S01]  /*2da0*/  R2UR UR9, R2 ;  /* 0x00000000020972ca */ /* 0x000fe200000e0000 */
[----:B------:R-:W-:Y:S01]  /*2db0*/  UIADD3 UR11, UPT, UPT, UR26, 0x1, URZ ;  /* 0x000000011a0b7890 */ /* 0x000fe2000fffe0ff */
[----:B-1----:R-:W-:Y:S01]  /*2dc0*/  R2UR UR8, R0 ;  /* 0x00000000000872ca */ /* 0x002fe200000e0000 */
[----:B------:R-:W-:Y:S01]  /*2dd0*/  UMOV UR71, 0x80004020 ;  /* 0x8000402000477882 */ /* 0x000fe20000000000 */
[----:B------:R-:W-:Y:S01]  /*2de0*/  UMOV UR16, 0x0 ;  /* 0x0000000000107882 */ /* 0x000fe20000000000 */
[----:B------:R-:W-:Y:S01]  /*2df0*/  UISETP.NE.AND UP0, UPT, UR11, 0x3, UPT ;  /* 0x000000030b00788c */ /* 0x000fe2000bf05270 */
[----:B------:R1:W-:Y:S01]  /*2e00*/  UTCBAR [UR10], URZ ;  /* 0x000000ff0a0073e9 */ /* 0x0003e200080000ff */
[----:B------:R-:W-:Y:S01]  /*2e10*/  UMOV UR17, 0x8200490 ;  /* 0x0820049000117882 */ /* 0x000fe20000000000 */
[----:B------:R-:W-:Y:S01]  /*2e20*/  UMOV UR13, 0x80004020 ;  /* 0x80004020000d7882 */ /* 0x000fe20000000000 */
[----:B------:R-:W-:Y:S01]  /*2e30*/  USEL UR11, UR11, URZ, UP0 ;  /* 0x000000ff0b0b7287 */ /* 0x000fe20008000000 */
[----:B------:R-:W-:Y:S01]  /*2e40*/  UMOV UR69, 0x80004020 ;  /* 0x8000402000457882 */ /* 0x000fe20000000000 */
[----:B------:R-:W-:Y:S02]  /*2e50*/  UMOV UR18, 0x0 ;  /* 0x0000000000127882 */ /* 0x000fe40000000000 */
[----:B------:R1:W-:Y:S01]  /*2e60*/  UTCHMMA gdesc[UR12], gdesc[UR70], tmem[UR9], tmem[UR16], idesc[UR17], !UPT ;  /* 0x00ff10460c0075ea */ /* 0x0003e2000f800009 */
[----:B------:R-:W-:Y:S01]  /*2e70*/  UMOV UR19, 0x8200490 ;  /* 0x0820049000137882 */ /* 0x000fe20000000000 */
[----:B------:R-:W-:Y:S02]  /*2e80*/  UMOV UR15, 0x80004020 ;  /* 0x80004020000f7882 */ /* 0x000fe40000000000 */
[----:B------:R1:W-:Y:S01]  /*2e90*/  UTCHMMA gdesc[UR14], gdesc[UR68], tmem[UR8], tmem[UR18], idesc[UR19], UPT ;  /* 0x00ff12440e0075ea */ /* 0x0003e2000b800008 */
[----:B------:R-:W-:Y:S05]  /*2ea0*/  BRA.U UP3, `(.L_x_65) ;  /* 0x0000000103047547 */ /* 0x000fea000b800000 */
[----:B-1----:R-:W-:Y:S05]  /*2eb0*/  BPT.TRAP 0x1 ;  /* 0x000000040000795c */ /* 0x002fea0000300000 */
.L_x_65:
[----:B-1----:R-:W-:Y:S09]  /*2ec0*/  UIADD3 UR8, UPT, UPT, UR4, 0xa060, URZ ;  /* 0x0000a06004087890 */ /* 0x002ff2000fffe0ff */
[----:B------:R1:W-:Y:S01]  /*2ed0*/  UTCBAR [UR8], URZ ;  /* 0x000000ff080073e9 */ /* 0x0003e200080000ff */
[----:B------:R-:W-:Y:S05]  /*2ee0*/  BRA.U !UP1, `(.L_x_66) ;  /* 0x0000000109047547 */ /* 0x000fea000b800000 */
[----:B-1----:R-:W-:Y:S05]  /*2ef0*/  BPT.TRAP 0x1 ;  /* 0x000000040000795c */ /* 0x002fea0000300000 */
.L_x_66:
[----:B------:R-:W-:Y:S02]  /*2f00*/  ULEA UR9, UR11, UR4, 0x3 ;  /* 0x000000040b097291 */ /* 0x000fe4000f8e18ff */
[----:B------:R-:W-:Y:S02]  /*2f10*/  UIADD3 UR11, UPT, UPT, UR11, 0x1, URZ ;  /* 0x000000010b0b7890 */ /* 0x000fe4000fffe0ff */
[----:B-1----:R-:W-:Y:S02]  /*2f20*/  UIADD3 UR8, UPT, UPT, UR9, 0xa038, URZ ;  /* 0x0000a03809087890 */ /* 0x002fe4000fffe0ff */
[----:B------:R-:W-:Y:S04]  /*2f30*/  UISETP.NE.AND UP0, UPT, UR11, 0x3, UPT ;  /* 0x000000030b00788c */ /* 0x000fe8000bf05270 */
[----:B------:R-:W-:Y:S03]  /*2f40*/  USEL UR26, UR11, URZ, UP0 ;  /* 0x000000ff0b1a7287 */ /* 0x000fe60008000000 */
[----:B------:R1:W-:Y:S01]  /*2f50*/  UTCBAR [UR8], URZ ;  /* 0x000000ff080073e9 */ /* 0x0003e200080000ff */
[----:B------:R-:W-:Y:S08]  /*2f60*/  BRA.U !UP1, `(.L_x_67) ;  /* 0x0000000109047547 */ /* 0x000ff0000b800000 */
[----:B-1----:R-:W-:Y:S05]  /*2f70*/  BPT.TRAP 0x1 ;  /* 0x000000040000795c */ /* 0x002fea0000300000 */
.L_x_67:
[----:B-1----:R-:W-:Y:S01]  /*2f80*/  ULEA UR8, UR24, UR4, 0x3 ;  /* 0x0000000418087291 */ /* 0x002fe2000f8e18ff */
[----:B------:R-:W-:Y:S08]  /*2f90*/  SHF.L.U32 R3, R5, 0x1f, RZ ;  /* 0x0000001f05037819 */ /* 0x000ff000000006ff */
[----:B------:R-:W1:Y:S02]  /*2fa0*/  SYNCS.PHASECHK.TRANS64.TRYWAIT P0, [UR8+0xa020], R3 ;  /* 0x00a02003ff0075a7 */ /* 0x000e640008001108 */
[----:B-1----:R-:W-:Y:S05]  /*2fb0*/  @!P0 BRA `(.L_x_68) ;  /* 0x000000ec00808947 */ /* 0x002fea0003800000 */
.L_x_358:
[----:B------:R-:W-:Y:S05]  /*2fc0*/  BRA.U UP5, `(.L_x_69) ;  /* 0x0000000105047547 */ /* 0x000fea000b800000 */
[----:B------:R-:W-:Y:S05]  /*2fd0*/  BPT.TRAP 0x1 ;  /* 0x000000040000795c */ /* 0x000fea0000300000 */
.L_x_69:
[----:B-1----:R-:W-:Y:S04]  /*2fe0*/  SHF.L.U32 R3, R8, 0x1f, RZ ;  /* 0x0000001f08037819 */ /* 0x002fe800000006ff */
[----:B------:R-:W1:Y:S02]  /*2ff0*/  SYNCS.PHASECHK.TRANS64.TRYWAIT P0, [UR4+0xa0a0], R3 ;  /* 0x00a0a003ff0075a7 */ /* 0x000e640008001104 */
[----:B-1----:R-:W-:Y:S05]  /*3000*/  @!P0 BRA `(.L_x_70) ;  /* 0x000000ec00848947 */ /* 0x002fea0003800000 */
.L_x_360:
[----:B------:R-:W-:Y:S05]  /*3010*/  BRA.U UP4, `(.L_x_71) ;  /* 0x0000000104047547 */ /* 0x000fea000b800000 */
[----:B------:R-:W-:Y:S05]  /*3020*/  BPT.TRAP 0x1 ;  /* 0x000000040000795c */ /* 0x000fea0000300000 */
.L_x_71:
[----:B------:R-:W-:Y:S01]  /*3030*/  SHF.L.U32 R4, R6, 0x1f, RZ ;  /* 0x0000001f06047819 */ /* 0x000fe200000006ff */
[----:B-1----:R-:W-:Y:S02]  /*3040*/  HFMA2 R0, -RZ, RZ, 0, 1.52587890625e-05 ;  /* 0x00000100ff007431 */ /* 0x002fe400000001ff */
[----:B------:R-:W-:Y:S01]  /*3050*/  IMAD.MOV.U32 R2, RZ, RZ, 0x20 ;  /* 0x00000020ff027424 */ /* 0x000fe200078e00ff */
[----:B------:R-:W1:Y:S02]  /*3060*/  SYNCS.PHASECHK.TRANS64.TRYWAIT P0, [UR4+0xa058], R4 ;  /* 0x00a05804ff0075a7 */ /* 0x000e640008001104 */
[----:B-1----:R-:W-:Y:S05]  /*3070*/  @!P0 BRA `(.L_x_72) ;  /* 0x000000ec00808947 */ /* 0x002fea0003800000 */
.L_x_362:
[----:B------:R-:W-:Y:S01]  /*3080*/  USHF.L.U32 UR27, UR24, 0x9, URZ ;  /* 0x00000009181b7899 */ /* 0x000fe200080006ff */
[----:B------:R-:W-:Y:S01]  /*3090*/  R2UR UR22, R2 ;  /* 0x00000000021672ca */ /* 0x000fe200000e0000 */
[----:B------:R-:W-:Y:S01]  /*30a0*/  IMAD.MOV.U32 R2, RZ, RZ, 0x100 ;  /* 0x00000100ff027424 */ /* 0x000fe200078e00ff */
[----:B------:R-:W-:Y:S01]  /*30b0*/  R2UR UR23, R0 ;  /* 0x00000000001772ca */ /* 0x000fe200000e0000 */
[----:B------:R-:W-:Y:S01]  /*30c0*/  UIADD3 UR66, UPT, UPT, UR5, UR27, URZ ;  /* 0x0000001b05427290 */ /* 0x000fe2000fffe0ff */
[----:B-1----:R-:W-:Y:S01]  /*30d0*/  IMAD.MOV.U32 R3, RZ, RZ, 0x28 ;  /* 0x00000028ff037424 */ /* 0x002fe200078e00ff */
[----:B------:R-:W-:Y:S01]  /*30e0*/  UMOV UR50, 0x0 ;  /* 0x0000000000327882 */ /* 0x000fe20000000000 */
[C---:B------:R-:W-:Y:S01]  /*30f0*/  R2UR UR21, R2.reuse ;  /* 0x00000000021572ca */ /* 0x040fe200000e0000 */
[----:B------:R-:W-:Y:S01]  /*3100*/  UIADD3 UR64, UPT, UPT, UR66, 0x40, URZ ;  /* 0x0000004042407890 */ /* 0x000fe2000fffe0ff */
[----:B------:R-:W-:Y:S01]  /*3110*/  R2UR UR19, R2 ;  /* 0x00000000021372ca */ /* 0x000fe200000e0000 */
[----:B------:R-:W-:Y:S01]  /*3120*/  UIADD3 UR62, UPT, UPT, UR66, 0x80, URZ ;  /* 0x00000080423e7890 */ /* 0x000fe2000fffe0ff */
[----:B------:R-:W-:Y:S01]  /*3130*/  IMAD.MOV.U32 R2, RZ, RZ, 0x40 ;  /* 0x00000040ff027424 */ /* 0x000fe200078e00ff */
[----:B------:R-:W-:Y:S01]  /*3140*/  UIADD3 UR60, UPT, UPT, UR66, 0xc0, URZ ;  /* 0x000000c0423c7890 */ /* 0x000fe2000fffe0ff */
[----:B------:R-:W-:Y:S01]  /*3150*/  IMAD.MOV.U32 R0, RZ, RZ, 0x30 ;  /* 0x00000030ff007424 */ /* 0x000fe200078e00ff */
[----:B------:R-:W-:Y:S01]  /*3160*/  UIADD3 UR58, UPT, UPT, UR66, 0x100, URZ ;  /* 0x00000100423a7890 */ /* 0x000fe2000fffe0ff */
[----:B------:R-:W-:Y:S01]  /*3170*/  R2UR UR20, R3 ;  /* 0x00000000031472ca */ /* 0x000fe200000e0000 */
[----:B------:R-:W-:Y:S01]  /*3180*/  UIADD3 UR56, UPT, UPT, UR66, 0x140, URZ ;  /* 0x0000014042387890 */ /* 0x000fe2000fffe0ff */
[----:B------:R-:W-:Y:S01]  /*3190*/  R2UR UR14, R2 ;  /* 0x00000000020e72ca */ /* 0x000fe200000e0000 */
[----:B------:R-:W-:Y:S01]  /*31a0*/  UIADD3 UR54, UPT, UPT, UR66, 0x180, URZ ;  /* 0x0000018042367890 */ /* 0x000fe2000fffe0ff */
[----:B------:R-:W-:Y:S01]  /*31b0*/  IMAD.MOV.U32 R2, RZ, RZ, 0x100 ;  /* 0x00000100ff027424 */ /* 0x000fe200078e00ff */
        /* <DEDUP_REMOVED lines=8> */
[----:B------:R-:W-:Y:S01]  /*3240*/  R2UR UR17, R0 ;  /* 0x00000000001172ca */ /* 0x000fe200000e0000 */
[----:B------:R-:W-:Y:S01]  /*3250*/  UMOV UR51, 0x8090490 ;  /* 0x0809049000337882 */ /* 0x000fe20000000000 */
[----:B------:R-:W-:Y:S01]  /*3260*/  R2UR UR10, R2 ;  /* 0x00000000020a72ca */ /* 0x000fe200000e0000 */
[----:B------:R-:W-:Y:S01]  /*3270*/  IMAD.MOV.U32 R2, RZ, RZ, 0x58 ;  /* 0x00000058ff027424 */ /* 0x000fe200078e00ff */
[C---:B------:R-:W-:Y:S01]  /*3280*/  R2UR UR15, R0.reuse ;  /* 0x00000000000f72ca */ /* 0x040fe200000e0000 */
[----:B------:R-:W-:Y:S01]  /*3290*/  UMOV UR67, 0x80004020 ;  /* 0x8000402000437882 */ /* 0x000fe20000000000 */
[----:B------:R-:W-:Y:S01]  /*32a0*/  R2UR UR12, R3 ;  /* 0x00000000030c72ca */ /* 0x000fe200000e0000 */
[----:B------:R1:W-:Y:S01]  /*32b0*/  UTCHMMA tmem[UR22], gdesc[UR66], tmem[UR23], tmem[UR50], idesc[UR51], UPT ;  /* 0x00ff3242160079ea */ /* 0x0003e2000b800017 */
[----:B------:R-:W-:Y:S01]  /*32c0*/  R2UR UR11, R0 ;  /* 0x00000000000b72ca */ /* 0x000fe200000e0000 */
[----:B------:R-:W-:Y:S01]  /*32d0*/  UMOV UR48, 0x0 ;  /* 0x0000000000307882 */ /* 0x000fe20000000000 */
[----:B------:R-:W-:Y:S01]  /*32e0*/  R2UR UR8, R2 ;  /* 0x00000000020872ca */ /* 0x000fe200000e0000 */
[----:B------:R-:W-:Y:S01]  /*32f0*/  UMOV UR49, 0x8090490 ;  /* 0x0809049000317882 */ /* 0x000fe20000000000 */
[----:B------:R-:W-:Y:S01]  /*3300*/  R2UR UR9, R0 ;  /* 0x00000000000972ca */ /* 0x000fe200000e0000 */
        /* <DEDUP_REMOVED lines=28> */
.L_x_73:
[----:B-1----:R-:W-:Y:S01]  /*34d0*/  UIADD3 UR11, UPT, UPT, UR4, 0xa090, URZ ;  /* 0x0000a090040b7890 */ /* 0x002fe2000fffe0ff */
[----:B------:R-:W-:Y:S01]  /*34e0*/  LOP3.LUT R7, R7, 0x1, RZ, 0x3c, !PT ;  /* 0x0000000107077812 */ /* 0x000fe200078e3cff */
[----:B------:R-:W-:Y:S02]  /*34f0*/  UIADD3 UR10, UPT, UPT, UR24, 0x1, URZ ;  /* 0x00000001180a7890 */ /* 0x000fe4000fffe0ff */
[----:B------:R-:W-:Y:S02]  /*3500*/  UISETP.GT.AND UP0, UPT, UR25, 0x2, UPT ;  /* 0x000000021900788c */ /* 0x000fe4000bf04270 */
[----:B------:R-:W-:Y:S02]  /*3510*/  UISETP.NE.AND UP2, UPT, UR10, 0x3, UPT ;  /* 0x000000030a00788c */ /* 0x000fe4000bf45270 */
[----:B------:R-:W-:Y:S01]  /*3520*/  UIADD3 UR25, UPT, UPT, UR25, -0x1, URZ ;  /* 0xffffffff19197890 */ /* 0x000fe2000fffe0ff */
[----:B------:R2:W-:Y:S01]  /*3530*/  UTCBAR [UR11], URZ ;  /* 0x000000ff0b0073e9 */ /* 0x0005e200080000ff */
[----:B------:R-:W-:Y:S02]  /*3540*/  USEL UR8, URZ, 0x1, UP2 ;  /* 0x00000001ff087887 */ /* 0x000fe40009000000 */
[----:B------:R-:W-:Y:S01]  /*3550*/  USEL UR10, UR10, URZ, UP2 ;  /* 0x000000ff0a0a7287 */ /* 0x000fe20009000000 */
[----:B------:R-:W-:Y:S03]  /*3560*/  UMOV UR9, 0x1 ;  /* 0x0000000100097882 */ /* 0x000fe60000000000 */
[----:B------:R-:W-:Y:S01]  /*3570*/  LOP3.LUT R5, R5, UR8, RZ, 0x3c, !PT ;  /* 0x0000000805057c12 */ /* 0x000fe2000f8e3cff */
[----:B------:R-:W-:Y:S01]  /*3580*/  UMOV UR8, UR24 ;  /* 0x0000001800087c82 */ /* 0x000fe20008000000 */
[----:B------:R-:W-:Y:S05]  /*3590*/  BRA.U UP0, `(.L_x_74) ;  /* 0xfffffff1000c7547 */ /* 0x000fea000b83ffff */
.L_x_55:
[----:B------:R-:W-:Y:S04]  /*35a0*/  BSSY.RECONVERGENT B0, `(.L_x_75) ;  /* 0x0000003000007945 */ /* 0x000fe80003800200 */
[----:B------:R-:W-:Y:S05]  /*35b0*/  @!P4 BRA `(.L_x_76) ;  /* 0x000000000004c947 */ /* 0x000fea0003800000 */
[----:B-12---:R-:W-:Y:S05]  /*35c0*/  BPT.TRAP 0x1 ;  /* 0x000000040000795c */ /* 0x006fea0000300000 */
.L_x_76:
[----:B-12---:R-:W-:Y:S05]  /*35d0*/  BSYNC.RECONVERGENT B0 ;  /* 0x0000000000007941 */ /* 0x006fea0003800200 */
.L_x_75:
[----:B------:R-:W-:Y:S01]  /*35e0*/  UIADD3 UR6, UPT, UPT, UR4, 0xa010, URZ ;  /* 0x0000a01004067890 */ /* 0x000fe2000fffe0ff */
[----:B------:R-:W-:Y:S08]  /*35f0*/  BSSY.RECONVERGENT B0, `(.L_x_77) ;  /* 0x0000004000007945 */ /* 0x000ff00003800200 */
[----:B------:R1:W-:Y:S01]  /*3600*/  UTCBAR [UR6], URZ ;  /* 0x000000ff060073e9 */ /* 0x0003e200080000ff */
[----:B------:R-:W-:Y:S05]  /*3610*/  @!P4 BRA `(.L_x_78) ;  /* 0x000000000004c947 */ /* 0x000fea0003800000 */
[----:B-1----:R-:W-:Y:S05]  /*3620*/  BPT.TRAP 0x1 ;  /* 0x000000040000795c */ /* 0x002fea0000300000 */
.L_x_78:
[----:B-1----:R-:W-:Y:S05]  /*3630*/  BSYNC.RECONVERGENT B0 ;  /* 0x0000000000007941 */ /* 0x002fea0003800200 */
.L_x_77:
[----:B------:R-:W-:-:S09]  /*3640*/  UIADD3 UR6, UPT, UPT, UR4, 0xa018, URZ ;  /* 0x0000a01804067890 */ /* 0x000fd2000fffe0ff */
[----:B------:R1:W-:Y:S01]  /*3650*/  UTCBAR [UR6], URZ ;  /* 0x000000ff060073e9 */ /* 0x0003e200080000ff */
[----:B------:R-:W-:Y:S05]  /*3660*/  BRA.U UP5, `(.L_x_79) ;  /* 0x0000000105047547 */ /* 0x000fea000b800000 */
[----:B-1----:R-:W-:Y:S05]  /*3670*/  BPT.TRAP 0x1 ;  /* 0x000000040000795c */ /* 0x002fea0000300000 */
.L_x_79:
[----:B------:R-:W-:-:S04]  /*3680*/  SHF.L.U32 R3, R8, 0x1f, RZ ;  /* 0x0000001f08037819 */ /* 0x000fc800000006ff */
[----:B------:R-:W2:Y:S02]  /*3690*/  SYNCS.PHASECHK.TRANS64.TRYWAIT P0, [UR4+0xa0a8], R3 ;  /* 0x00a0a803ff0075a7 */ /* 0x000ea40008001104 */
[----:B--2---:R-:W-:Y:S05]  /*36a0*/  @!P0 BRA `(.L_x_80) ;  /* 0x000000e8000c8947 */ /* 0x004fea0003800000 */
.L_x_364:
[----:B------:R-:W-:Y:S05]  /*36b0*/  BRA.U UP3, `(.L_x_81) ;  /* 0x0000000103047547 */ /* 0x000fea000b800000 */
[----:B-1----:R-:W-:Y:S05]  /*36c0*/  BPT.TRAP 0x1 ;  /* 0x000000040000795c */ /* 0x002fea0000300000 */
.L_x_81:
[----:B------:R-:W-:Y:S01]  /*36d0*/  SHF.L.U32 R7, R7, 0x1f, RZ ;  /* 0x0000001f07077819 */ /* 0x000fe200000006ff */
[----:B--2---:R-:W-:Y:S02]  /*36e0*/  HFMA2 R3, -RZ, RZ, 0, 2.288818359375e-05 ;  /* 0x00000180ff037431 */ /* 0x004fe400000001ff */
[----:B------:R-:W-:Y:S01]  /*36f0*/  IMAD.MOV.U32 R4, RZ, RZ, 0xa0 ;  /* 0x000000a0ff047424 */ /* 0x000fe200078e00ff */
[----:B------:R-:W2:Y:S02]  /*3700*/  SYNCS.PHASECHK.TRANS64.TRYWAIT P0, [UR4+0xa068], R7 ;  /* 0x00a06807ff0075a7 */ /* 0x000ea40008001104 */
[----:B--2---:R-:W-:Y:S05]  /*3710*/  @!P0 BRA `(.L_x_82) ;  /* 0x000000e800088947 */ /* 0x004fea0003800000 */
.L_x_366:
[----:B------:R-:W-:Y:S01]  /*3720*/  IMAD.MOV.U32 R2, RZ, RZ, 0xa8 ;  /* 0x000000a8ff027424 */ /* 0x000fe200078e00ff */
[----:B------:R-:W-:Y:S01]  /*3730*/  R2UR UR17, R4 ;  /* 0x00000000041172ca */ /* 0x000fe200000e0000 */
[----:B------:R-:W-:Y:S01]  /*3740*/  IMAD.MOV.U32 R4, RZ, RZ, 0xb0 ;  /* 0x000000b0ff047424 */ /* 0x000fe200078e00ff */
[----:B------:R-:W-:Y:S01]  /*3750*/  R2UR UR18, R3 ;  /* 0x00000000031272ca */ /* 0x000fe200000e0000 */
[----:B--2---:R-:W-:Y:S01]  /*3760*/  IMAD.MOV.U32 R0, RZ, RZ, 0x180 ;  /* 0x00000180ff007424 */ /* 0x004fe200078e00ff */
[----:B------:R-:W-:Y:S01]  /*3770*/  R2UR UR15, R2 ;  /* 0x00000000020f72ca */ /* 0x000fe200000e0000 */
[----:B------:R-:W-:Y:S01]  /*3780*/  IMAD.MOV.U32 R2, RZ, RZ, 0xb8 ;  /* 0x000000b8ff027424 */ /* 0x000fe200078e00ff */
[----:B------:R-:W-:Y:S01]  /*3790*/  R2UR UR13, R4 ;  /* 0x00000000040d72ca */ /* 0x000fe200000e0000 */
[----:B------:R-:W-:Y:S01]  /*37a0*/  IMAD.MOV.U32 R3, RZ, RZ, 0x180 ;  /* 0x00000180ff037424 */ /* 0x000fe200078e00ff */
[----:B------:R-:W-:Y:S01]  /*37b0*/  R2UR UR16, R0 ;  /* 0x00000000001072ca */ /* 0x000fe200000e0000 */
[----:B------:R-:W-:Y:S01]  /*37c0*/  IMAD.MOV.U32 R4, RZ, RZ, 0xc0 ;  /* 0x000000c0ff047424 */ /* 0x000fe200078e00ff */
[----:B------:R-:W-:Y:S01]  /*37d0*/  R2UR UR11, R2 ;  /* 0x00000000020b72ca */ /* 0x000fe200000e0000 */
[----:B------:R-:W-:Y:S01]  /*37e0*/  IMAD.MOV.U32 R2, RZ, RZ, 0xc8 ;  /* 0x000000c8ff027424 */ /* 0x000fe200078e00ff */
[----:B------:R-:W-:Y:S01]  /*37f0*/  UIADD3 UR22, UPT, UPT, UR5, UR27, URZ ;  /* 0x0000001b05167290 */ /* 0x000fe2000fffe0ff */
[C---:B------:R-:W-:Y:S01]  /*3800*/  R2UR UR14, R3.reuse ;  /* 0x00000000030e72ca */ /* 0x040fe200000e0000 */
[----:B------:R-:W-:Y:S01]  /*3810*/  UISETP.NE.U32.AND UP0, UPT, UR9, URZ, UPT ;  /* 0x000000ff0900728c */ /* 0x000fe2000bf05070 */
[----:B------:R-:W-:Y:S01]  /*3820*/  R2UR UR12, R0 ;  /* 0x00000000000c72ca */ /* 0x000fe200000e0000 */
[----:B------:R-:W-:Y:S01]  /*3830*/  UIADD3 UR54, UPT, UPT, UR22, 0x40, URZ ;  /* 0x0000004016367890 */ /* 0x000fe2000fffe0ff */
[----:B-1----:R-:W-:Y:S01]  /*3840*/  R2UR UR6, R2 ;  /* 0x00000000020672ca */ /* 0x002fe200000e0000 */
[----:B------:R-:W-:Y:S01]  /*3850*/  IMAD.MOV.U32 R2, RZ, RZ, 0xd0 ;  /* 0x000000d0ff027424 */ /* 0x000fe200078e00ff */
[----:B------:R-:W-:Y:S01]  /*3860*/  R2UR UR8, R4 ;  /* 0x00000000040872ca */ /* 0x000fe200000e0000 */
[----:B------:R-:W-:Y:S01]  /*3870*/  UIADD3 UR52, UPT, UPT, UR22, 0x80, URZ ;  /* 0x0000008016347890 */ /* 0x000fe2000fffe0ff */
[----:B------:R-:W-:Y:S01]  /*3880*/  R2UR UR10, R3 ;  /* 0x00000000030a72ca */ /* 0x000fe200000e0000 */
[----:B------:R-:W-:Y:S01]  /*3890*/  UIADD3 UR50, UPT, UPT, UR22, 0xc0, URZ ;  /* 0x000000c016327890 */ /* 0x000fe2000fffe0ff */
[----:B------:R-:W-:Y:S01]  /*38a0*/  R2UR UR19, R2 ;  /* 0x00000000021372ca */ /* 0x000fe200000e0000 */
[----:B------:R-:W-:Y:S01]  /*38b0*/  IMAD.MOV.U32 R2, RZ, RZ, 0xd8 ;  /* 0x000000d8ff027424 */ /* 0x000fe200078e00ff */
[C---:B------:R-:W-:Y:S01]  /*38c0*/  R2UR UR7, R0.reuse ;  /* 0x00000000000772ca */ /* 0x040fe200000e0000 */
[----:B------:R-:W-:Y:S01]  /*38d0*/  UIADD3 UR48, UPT, UPT, UR22, 0x100, URZ ;  /* 0x0000010016307890 */ /* 0x000fe2000fffe0ff */
[----:B------:R-:W-:Y:S01]  /*38e0*/  R2UR UR20, R0 ;  /* 0x00000000001472ca */ /* 0x000fe200000e0000 */
[----:B------:R-:W-:Y:S01]  /*38f0*/  UIADD3 UR46, UPT, UPT, UR22, 0x140, URZ ;  /* 0x00000140162e7890 */ /* 0x000fe2000fffe0ff */
[----:B------:R-:W-:Y:S01]  /*3900*/  R2UR UR5, R2 ;  /* 0x00000000020572ca */ /* 0x000fe200000e0000 */
[----:B------:R-:W-:Y:S01]  /*3910*/  UIADD3 UR44, UPT, UPT, UR22, 0x180, URZ ;  /* 0x00000180162c7890 */ /* 0x000fe2000fffe0ff */
[----:B------:R-:W-:Y:S01]  /*3920*/  R2UR UR9, R0 ;  /* 0x00000000000972ca */ /* 0x000fe200000e0000 */
[----:B------:R-:W-:Y:S01]  /*3930*/  UMOV UR40, 0x0 ;  /* 0x0000000000287882 */ /* 0x000fe20000000000 */
[----:B------:R-:W-:Y:S01]  /*3940*/  UMOV UR41, 0x8090490 ;  /* 0x0809049000297882 */ /* 0x000fe20000000000 */
[----:B------:R-:W-:Y:S01]  /*3950*/  UMOV UR23, 0x80004020 ;  /* 0x8000402000177882 */ /* 0x000fe20000000000 */
[----:B------:R-:W-:Y:S01]  /*3960*/  UIADD3 UR42, UPT, UPT, UR22, 0x1c0, URZ ;  /* 0x000001c0162a7890 */ /* 0x000fe2000fffe0ff */
[----:B------:R1:W-:Y:S01]  /*3970*/  UTCHMMA tmem[UR17], gdesc[UR22], tmem[UR18], tmem[UR40], idesc[UR41], UP0 ;  /* 0x00ff2816110079ea */ /* 0x0003e20008000012 */
[----:B------:R-:W-:Y:S01]  /*3980*/  UMOV UR38, 0x0 ;  /* 0x0000000000267882 */ /* 0x000fe20000000000 */
        /* <DEDUP_REMOVED lines=29> */
.L_x_83:
[----:B-1----:R-:W-:-:S09]  /*3b60*/  UIADD3 UR5, UPT, UPT, UR4, 0xa098, URZ ;  /* 0x0000a09804057890 */ /* 0x002fd2000fffe0ff */
[----:B------:R1:W-:Y:S01]  /*3b70*/  UTCBAR [UR5], URZ ;  /* 0x000000ff050073e9 */ /* 0x0003e200080000ff */
[----:B------:R-:W-:Y:S05]  /*3b80*/  BRA.U !UP1, `(.L_x_84) ;  /* 0x0000000109047547 */ /* 0x000fea000b800000 */
[----:B-1----:R-:W-:Y:S05]  /*3b90*/  BPT.TRAP 0x1 ;  /* 0x000000040000795c */ /* 0x002fea0000300000 */
.L_x_84:
[----:B-1----:R-:W-:-:S04]  /*3ba0*/  ULEA UR5, UR26, UR4, 0x3 ;  /* 0x000000041a057291 */ /* 0x002fc8000f8e18ff */
[----:B------:R-:W-:-:S09]  /*3bb0*/  UIADD3 UR5, UPT, UPT, UR5, 0xa038, URZ ;  /* 0x0000a03805057890 */ /* 0x000fd2000fffe0ff */
[----:B------:R1:W-:Y:S01]  /*3bc0*/  UTCBAR [UR5], URZ ;  /* 0x000000ff050073e9 */ /* 0x0003e200080000ff */
[----:B------:R-:W-:Y:S05]  /*3bd0*/  BRA.U UP4, `(.L_x_85) ;  /* 0x0000000104047547 */ /* 0x000fea000b800000 */
[----:B-1----:R-:W-:Y:S05]  /*3be0*/  BPT.TRAP 0x1 ;  /* 0x000000040000795c */ /* 0x002fea0000300000 */
.L_x_85:
[----:B-1----:R-:W-:-:S09]  /*3bf0*/  UIADD3 UR5, UPT, UPT, UR4, 0xa050, URZ ;  /* 0x0000a05004057890 */ /* 0x002fd2000fffe0ff */
[----:B------:R1:W-:Y:S01]  /*3c00*/  UTCBAR [UR5], URZ ;  /* 0x000000ff050073e9 */ /* 0x0003e200080000ff */
[----:B------:R-:W-:Y:S05]  /*3c10*/  BRA.U UP3, `(.L_x_86) ;  /* 0x0000000103047547 */ /* 0x000fea000b800000 */
[----:B-1----:R-:W-:Y:S05]  /*3c20*/  BPT.TRAP 0x1 ;  /* 0x000000040000795c */ /* 0x002fea0000300000 */
.L_x_86:
[----:B------:R-:W-:-:S13]  /*3c30*/  ELECT P0, URZ, PT ;  /* 0x0000000000ff782f */ /* 0x000fda0003800000 */
[----:B-1----:R-:W-:Y:S05]  /*3c40*/  @!P0 EXIT ;  /* 0x000000000000894d */ /* 0x002fea0003800000 */
[----:B------:R-:W-:-:S09]  /*3c50*/  UIADD3 UR4, UPT, UPT, UR4, 0xa060, URZ ;  /* 0x0000a06004047890 */ /* 0x000fd2000fffe0ff */
[----:B------:R1:W-:Y:S01]  /*3c60*/  UTCBAR [UR4], URZ ;  /* 0x000000ff040073e9 */ /* 0x0003e200080000ff */
[----:B------:R-:W-:Y:S01]  /*3c70*/  NOP ;  /* 0x0000000000007918 */ /* 0x000fe20000000000 */
[----:B-1----:R-:W-:Y:S05]  /*3c80*/  EXIT ;  /* 0x000000000000794d */ /* 0x002fea0003800000 */
.L_x_28:
[----:B------:R-:W-:-:S08]  /*3c90*/  NOP ;  /* 0x0000000000007918 */ /* 0x000fd00000000000 */
[----:B------:R-:W1:-:S00]  /*3ca0*/  USETMAXREG.DEALLOC.CTAPOOL 0x60 ;  /* 0x00000060000079c8 */ /* 0x000e4000080e0500 */
[----:B-1----:R-:W1:Y:S01]  /*3cb0*/  S2R R0, SR_CTAID.X ;  /* 0x0000000000007919 */ /* 0x002e620000002500 */
[----:B------:R-:W2:Y:S01]  /*3cc0*/  LDCU UR4, c[0x0][0x380] ;  /* 0x00007000ff0477ac */ /* 0x000ea20008000800 */
[----:B-1----:R-:W-:-:S04]  /*3cd0*/  SHF.L.U32 R16, R0, 0x8, RZ ;  /* 0x0000000800107819 */ /* 0x002fc800000006ff */
[----:B--2---:R-:W-:-:S13]  /*3ce0*/  ISETP.GE.U32.AND P0, PT, R16, UR4, PT ;  /* 0x0000000410007c0c */ /* 0x004fda000bf06070 */
[----:B------:R-:W-:Y:S05]  /*3cf0*/  @P0 EXIT ;  /* 0x000000000000094d */ /* 0x000fea0003800000 */
[----:B------:R-:W1:Y:S01]  /*3d00*/  LDCU UR5, c[0x0][0x384] ;  /* 0x00007080ff0577ac */ /* 0x000e620008000800 */
[----:B------:R-:W2:Y:S01]  /*3d10*/  LDCU.64 UR48, c[0x0][0x358] ;  /* 0x00006b00ff3077ac */ /* 0x000ea20008000a00 */
[----:B-1----:R-:W-:-:S09]  /*3d20*/  UISETP.NE.AND UP0, UPT, UR5, URZ, UPT ;  /* 0x000000ff0500728c */ /* 0x002fd2000bf05270 */
[----:B--2---:R-:W-:Y:S05]  /*3d30*/  BRA.U UP0, `(.L_x_87) ;  /* 0x0000003500647547 */ /* 0x004fea000b800000 */
[----:B------:R-:W-:-:S09]  /*3d40*/  UISETP.NE.AND UP0, UPT, UR38, URZ, UPT ;  /* 0x000000ff2600728c */ /* 0x000fd2000bf05270 */
[----:B------:R-:W-:Y:S05]  /*3d50*/  BRA.U UP0, `(.L_x_88) ;  /* 0x0000000100047547 */ /* 0x000fea000b800000 */
[----:B------:R-:W-:Y:S05]  /*3d60*/  BPT.TRAP 0x1 ;  /* 0x000000040000795c */ /* 0x000fea0000300000 */
.L_x_88:
[----:B------:R-:W1:Y:S01]  /*3d70*/  S2R R17, SR_CgaCtaId ;  /* 0x0000000000117919 */ /* 0x000e620000008800 */
[----:B------:R-:W-:Y:S01]  /*3d80*/  IMAD.MOV.U32 R2, RZ, RZ, 0x1 ;  /* 0x00000001ff027424 */ /* 0x000fe200078e00ff */
[----:B------:R-:W-:Y:S02]  /*3d90*/  MOV R4, 0x400 ;  /* 0x0000040000047802 */ /* 0x000fe40000000f00 */
[----:B------:R-:W-:Y:S02]  /*3da0*/  LOP3.LUT P1, R19, R18, 0x7f, RZ, 0xc0, !PT ;  /* 0x0000007f12137812 */ /* 0x000fe4000782c0ff */
[----:B------:R-:W-:Y:S02]  /*3db0*/  SHF.L.U32 R2, R2, 0x1f, RZ ;  /* 0x0000001f02027819 */ /* 0x000fe400000006ff */
[----:B-1----:R-:W-:-:S04]  /*3dc0*/  LEA R17, R17, R4, 0x18 ;  /* 0x0000000411117211 */ /* 0x002fc800078ec0ff */
[----:B------:R-:W1:Y:S02]  /*3dd0*/  SYNCS.PHASECHK.TRANS64.TRYWAIT P0, [R17+URZ+0xa0c0], R2 ;  /* 0x00a0c002110075a7 */ /* 0x000e6400080011ff */
[----:B-1----:R-:W-:Y:S05]  /*3de0*/  @!P0 BRA `(.L_x_89) ;  /* 0x000000e0006c8947 */ /* 0x002fea0003800000 */
.L_x_367:
[----:B------:R-:W-:Y:S04]  /*3df0*/  BSSY.RECONVERGENT B6, `(.L_x_90) ;  /* 0x000023d000067945 */ /* 0x000fe80003800200 */
[----:B------:R-:W-:Y:S05]  /*3e00*/  @P1 BRA `(.L_x_91) ;  /* 0x0000002000ec1947 */ /* 0x000fea0003800000 */
[----:B------:R-:W2:Y:S01]  /*3e10*/  S2UR UR4, SR_CTAID.Z ;  /* 0x00000000000479c3 */ /* 0x000ea20000002700 */
[----:B------:R-:W3:Y:S01]  /*3e20*/  S2R R3, SR_CTAID.Y ;  /* 0x0000000000037919 */ /* 0x000ee20000002600 */
[----:B------:R-:W2:Y:S01]  /*3e30*/  LDCU UR6, c[0x0][0x370] ;  /* 0x00006e00ff0677ac */ /* 0x000ea20008000800 */
[----:B------:R-:W4:Y:S01]  /*3e40*/  LDCU UR5, c[0x0][0x374] ;  /* 0x00006e80ff0577ac */ /* 0x000f220008000800 */
[----:B--2---:R-:W-:-:S04]  /*3e50*/  UIMAD UR4, UR6, UR4, URZ ;  /* 0x00000004060472a4 */ /* 0x004fc8000f8e02ff */
[----:B------:R-:W-:-:S04]  /*3e60*/  UIADD3 UR4, UPT, UPT, URZ, -UR4, URZ ;  /* 0x80000004ff047290 */ /* 0x000fc8000fffe0ff */
[----:B----4-:R-:W-:Y:S01]  /*3e70*/  UIMAD UR4, UR4, UR5, URZ ;  /* 0x00000005040472a4 */ /* 0x010fe2000f8e02ff */
[----:B---3--:R-:W-:-:S05]  /*3e80*/  IMAD R3, R3, UR6, R0 ;  /* 0x0000000603037c24 */ /* 0x008fca000f8e0200 */
[----:B------:R-:W-:-:S13]  /*3e90*/  ISETP.NE.AND P0, PT, R3, UR4, PT ;  /* 0x0000000403007c0c */ /* 0x000fda000bf05270 */
[----:B------:R-:W-:Y:S05]  /*3ea0*/  @P0 BRA `(.L_x_91) ;  /* 0x0000002000c40947 */ /* 0x000fea0003800000 */
[----:B------:R-:W2:Y:S01]  /*3eb0*/  LDC.64 R8, c[0x4][0xa0] ;  /* 0x01002800ff087b82 */ /* 0x000ea20000000a00 */
[----:B------:R-:W-:Y:S01]  /*3ec0*/  MOV R26, 0x0 ;  /* 0x00000000001a7802 */ /* 0x000fe20000000f00 */
[----:B------:R-:W3:Y:S01]  /*3ed0*/  LDCU.64 UR4, c[0x4][0xd0] ;  /* 0x01001a00ff0477ac */ /* 0x000ee20008000a00 */
[----:B------:R-:W-:Y:S01]  /*3ee0*/  IADD3 R25, P0, PT, R23, 0x8, RZ ;  /* 0x0000000817197810 */ /* 0x000fe20007f1e0ff */
[----:B------:R-:W-:Y:S01]  /*3ef0*/  IMAD.MOV.U32 R6, RZ, RZ, R23 ;  /* 0x000000ffff067224 */ /* 0x000fe200078e0017 */
[----:B------:R-:W-:-:S03]  /*3f00*/  MOV R7, R22 ;  /* 0x0000001600077202 */ /* 0x000fc60000000f00 */
[----:B-1----:R1:W4:Y:S01]  /*3f10*/  LDC.64 R2, c[0x4][R26] ;  /* 0x010000001a027b82 */ /* 0x0023220000000a00 */
[----:B------:R-:W-:Y:S02]  /*3f20*/  IMAD.X R24, RZ, RZ, R22, P0 ;  /* 0x000000ffff187224 */ /* 0x000fe400000e0616 */
[----:B---3--:R-:W-:Y:S01]  /*3f30*/  IMAD.U32 R4, RZ, RZ, UR4 ;  /* 0x00000004ff047e24 */ /* 0x008fe2000f8e00ff */
[----:B------:R-:W-:Y:S01]  /*3f40*/  MOV R5, UR5 ;  /* 0x0000000500057c02 */ /* 0x000fe20008000f00 */
[----:B--2---:R1:W-:Y:S04]  /*3f50*/  STL.64 [R1], R8 ;  /* 0x0000000801007387 */ /* 0x0043e80000100a00 */
[----:B------:R-:W-:-:S07]  /*3f60*/  LEPC R20, `(.L_x_92) ;  /* 0x000000001014794e */ /* 0x000fce0000000000 */
[----:B-1--4-:R-:W-:Y:S05]  /*3f70*/  CALL.ABS.NOINC R2 ;  /* 0x0000000002007343 */ /* 0x012fea0003c00000 */
.L_x_92:
[----:B------:R-:W-:Y:S01]  /*3f80*/  HFMA2 R2, -RZ, RZ, 0, 1.1920928955078125e-07 ;  /* 0x00000002ff027431 */ /* 0x000fe200000001ff */
[----:B------:R-:W-:Y:S01]  /*3f90*/  MOV R3, 0x4 ;  /* 0x0000000400037802 */ /* 0x000fe20000000f00 */
[----:B------:R-:W-:Y:S01]  /*3fa0*/  IMAD.MOV.U32 R0, RZ, RZ, 0x3 ;  /* 0x00000003ff007424 */ /* 0x000fe200078e00ff */
[----:B------:R1:W2:Y:S01]  /*3fb0*/  LDC.64 R8, c[0x4][R26] ;  /* 0x010000001a087b82 */ /* 0x0002a20000000a00 */
[----:B------:R-:W3:Y:S01]  /*3fc0*/  LDCU.64 UR4, c[0x4][0xe8] ;  /* 0x01001d00ff0477ac */ /* 0x000ee20008000a00 */
[----:B------:R-:W-:Y:S01]  /*3fd0*/  MOV R6, R25 ;  /* 0x0000001900067202 */ /* 0x000fe20000000f00 */
[----:B------:R-:W-:Y:S01]  /*3fe0*/  IMAD.MOV.U32 R7, RZ, RZ, R24 ;  /* 0x000000ffff077224 */ /* 0x000fe200078e0018 */
[----:B------:R1:W-:Y:S04]  /*3ff0*/  STL.64 [R1+0x8], R2 ;  /* 0x0000080201007387 */ /* 0x0003e80000100a00 */
[----:B------:R1:W-:Y:S01]  /*4000*/  STL [R1+0x10], R0 ;  /* 0x0000100001007387 */ /* 0x0003e20000100800 */
[----:B---3--:R-:W-:Y:S01]  /*4010*/  MOV R4, UR4 ;  /* 0x0000000400047c02 */ /* 0x008fe20008000f00 */
[----:B------:R-:W-:-:S02]  /*4020*/  IMAD.U32 R5, RZ, RZ, UR5 ;  /* 0x00000005ff057e24 */ /* 0x000fc4000f8e00ff */
[----:B------:R-:W-:-:S07]  /*4030*/  LEPC R20, `(.L_x_93) ;  /* 0x000000001014794e */ /* 0x000fce0000000000 */
[----:B-12---:R-:W-:Y:S05]  /*4040*/  CALL.ABS.NOINC R8 ;  /* 0x0000000008007343 */ /* 0x006fea0003c00000 */
.L_x_93:
[----:B------:R1:W2:Y:S01]  /*4050*/  LDC.64 R2, c[0x4][R26] ;  /* 0x010000001a027b82 */ /* 0x0002a20000000a00 */
[----:B------:R-:W3:Y:S01]  /*4060*/  LDCU.64 UR4, c[0x4][0xe0] ;  /* 0x01001c00ff0477ac */ /* 0x000ee20008000a00 */
[----:B------:R-:W-:Y:S01]  /*4070*/  CS2R R6, SRZ ;  /* 0x0000000000067805 */ /* 0x000fe2000001ff00 */
[----:B---3--:R-:W-:Y:S01]  /*4080*/  IMAD.U32 R4, RZ, RZ, UR4 ;  /* 0x00000004ff047e24 */ /* 0x008fe2000f8e00ff */
[----:B------:R-:W-:-:S04]  /*4090*/  MOV R5, UR5 ;  /* 0x0000000500057c02 */ /* 0x000fc80008000f00 */
[----:B------:R-:W-:-:S07]  /*40a0*/  LEPC R20, `(.L_x_94) ;  /* 0x000000001014794e */ /* 0x000fce0000000000 */
[----:B-12---:R-:W-:Y:S05]  /*40b0*/  CALL.ABS.NOINC R2 ;  /* 0x0000000002007343 */ /* 0x006fea0003c00000 */
.L_x_94:
[----:B------:R1:W2:Y:S01]  /*40c0*/  LDC.64 R2, c[0x4][R26] ;  /* 0x010000001a027b82 */ /* 0x0002a20000000a00 */
[----:B------:R-:W3:Y:S01]  /*40d0*/  LDCU.64 UR4, c[0x4][0xf0] ;  /* 0x01001e00ff0477ac */ /* 0x000ee20008000a00 */
[----:B------:R-:W-:Y:S01]  /*40e0*/  CS2R R6, SRZ ;  /* 0x0000000000067805 */ /* 0x000fe2000001ff00 */
[----:B---3--:R-:W-:Y:S01]  /*40f0*/  IMAD.U32 R4, RZ, RZ, UR4 ;  /* 0x00000004ff047e24 */ /* 0x008fe2000f8e00ff */
[----:B------:R-:W-:-:S04]  /*4100*/  MOV R5, UR5 ;  /* 0x0000000500057c02 */ /* 0x000fc80008000f00 */
[----:B------:R-:W-:-:S07]  /*4110*/  LEPC R20, `(.L_x_95) ;  /* 0x000000001014794e */ /* 0x000fce0000000000 */
[----:B-12---:R-:W-:Y:S05]  /*4120*/  CALL.ABS.NOINC R2 ;  /* 0x0000000002007343 */ /* 0x006fea0003c00000 */
.L_x_95:
[----:B------:R1:W2:Y:S01]  /*4130*/  LDC.64 R2, c[0x4][R26] ;  /* 0x010000001a027b82 */ /* 0x0002a20000000a00 */
[----:B------:R-:W3:Y:S01]  /*4140*/  LDCU.64 UR4, c[0x4][0xf8] ;  /* 0x01001f00ff0477ac */ /* 0x000ee20008000a00 */
[----:B------:R-:W-:Y:S01]  /*4150*/  CS2R R6, SRZ ;  /* 0x0000000000067805 */ /* 0x000fe2000001ff00 */
[----:B---3--:R-:W-:Y:S01]  /*4160*/  IMAD.U32 R4, RZ, RZ, UR4 ;  /* 0x00000004ff047e24 */ /* 0x008fe2000f8e00ff */
[----:B------:R-:W-:-:S04]  /*4170*/  MOV R5, UR5 ;  /* 0x0000000500057c02 */ /* 0x000fc80008000f00 */
[----:B------:R-:W-:-:S07]  /*4180*/  LEPC R20, `(.L_x_96) ;  /* 0x000000001014794e */ /* 0x000fce0000000000 */
[----:B-12---:R-:W-:Y:S05]  /*4190*/  CALL.ABS.NOINC R2 ;  /* 0x0000000002007343 */ /* 0x006fea0003c00000 */
.L_x_96:
[----:B------:R-:W-:Y:S01]  /*41a0*/  HFMA2 R0, -RZ, RZ, 0, 9.5367431640625e-07 ;  /* 0x00000010ff007431 */ /* 0x000fe200000001ff */
[----:B------:R1:W2:Y:S01]  /*41b0*/  LDC.64 R2, c[0x4][R26] ;  /* 0x010000001a027b82 */ /* 0x0002a20000000a00 */
[----:B------:R-:W3:Y:S01]  /*41c0*/  LDCU.64 UR4, c[0x4][0xc8] ;  /* 0x01001900ff0477ac */ /* 0x000ee20008000a00 */
[----:B------:R-:W-:Y:S01]  /*41d0*/  MOV R6, R23 ;  /* 0x0000001700067202 */ /* 0x000fe20000000f00 */
[----:B------:R-:W-:Y:S01]  /*41e0*/  IMAD.MOV.U32 R7, RZ, RZ, R22 ;  /* 0x000000ffff077224 */ /* 0x000fe200078e0016 */
[----:B------:R1:W-:Y:S01]  /*41f0*/  STL [R1], R0 ;  /* 0x0000000001007387 */ /* 0x0003e20000100800 */
[----:B---3--:R-:W-:Y:S01]  /*4200*/  MOV R4, UR4 ;  /* 0x0000000400047c02 */ /* 0x008fe20008000f00 */
[----:B------:R-:W-:-:S04]  /*4210*/  IMAD.U32 R5, RZ, RZ, UR5 ;  /* 0x00000005ff057e24 */ /* 0x000fc8000f8e00ff */
[----:B------:R-:W-:-:S07]  /*4220*/  LEPC R20, `(.L_x_97) ;  /* 0x000000001014794e */ /* 0x000fce0000000000 */
[----:B-12---:R-:W-:Y:S05]  /*4230*/  CALL.ABS.NOINC R2 ;  /* 0x0000000002007343 */ /* 0x006fea0003c00000 */
.L_x_97:
[----:B------:R-:W1:Y:S01]  /*4240*/  S2R R0, SR_SWINHI ;  /* 0x0000000000007919 */ /* 0x000e620000002f00 */
[----:B------:R2:W3:Y:S01]  /*4250*/  LDC.64 R2, c[0x4][R26] ;  /* 0x010000001a027b82 */ /* 0x0004e20000000a00 */
[----:B------:R-:W4:Y:S01]  /*4260*/  LDCU.64 UR4, c[0x4][0x100] ;  /* 0x01002000ff0477ac */ /* 0x000f220008000a00 */
[----:B------:R-:W-:Y:S02]  /*4270*/  MOV R6, R23 ;  /* 0x0000001700067202 */ /* 0x000fe40000000f00 */
[----:B------:R-:W-:Y:S01]  /*4280*/  MOV R7, R22 ;  /* 0x0000001600077202 */ /* 0x000fe20000000f00 */
[----:B----4-:R-:W-:Y:S02]  /*4290*/  IMAD.U32 R4, RZ, RZ, UR4 ;  /* 0x00000004ff047e24 */ /* 0x010fe4000f8e00ff */
[----:B------:R-:W-:Y:S01]  /*42a0*/  IMAD.U32 R5, RZ, RZ, UR5 ;  /* 0x00000005ff057e24 */ /* 0x000fe2000f8e00ff */
[----:B------:R-:W-:Y:S02]  /*42b0*/  MOV R8, R17 ;  /* 0x0000001100087202 */ /* 0x000fe40000000f00 */
[----:B-1----:R-:W-:-:S05]  /*42c0*/  MOV R9, R0 ;  /* 0x0000000000097202 */ /* 0x002fca0000000f00 */
[----:B------:R2:W-:Y:S02]  /*42d0*/  STL.64 [R1], R8 ;  /* 0x0000000801007387 */ /* 0x0005e40000100a00 */
[----:B------:R-:W-:-:S07]  /*42e0*/  LEPC R20, `(.L_x_98) ;  /* 0x000000001014794e */ /* 0x000fce0000000000 */
[----:B--23--:R-:W-:Y:S05]  /*42f0*/  CALL.ABS.NOINC R2 ;  /* 0x0000000002007343 */ /* 0x00cfea0003c00000 */
.L_x_98:
[----:B------:R-:W1:Y:S01]  /*4300*/  LDC.64 R8, c[0x4][0xd8] ;  /* 0x01003600ff087b82 */ /* 0x000e620000000a00 */
[----:B------:R-:W2:Y:S01]  /*4310*/  LDCU.64 UR4, c[0x4][0xd0] ;  /* 0x01001a00ff0477ac */ /* 0x000ea20008000a00 */
[----:B------:R-:W-:Y:S02]  /*4320*/  MOV R6, R23 ;  /* 0x0000001700067202 */ /* 0x000fe40000000f00 */
[----:B------:R-:W-:-:S04]  /*4330*/  MOV R7, R22 ;  /* 0x0000001600077202 */ /* 0x000fc80000000f00 */
[----:B------:R3:W4:Y:S01]  /*4340*/  LDC.64 R2, c[0x4][R26] ;  /* 0x010000001a027b82 */ /* 0x0007220000000a00 */
[----:B--2---:R-:W-:Y:S02]  /*4350*/  IMAD.U32 R4, RZ, RZ, UR4 ;  /* 0x00000004ff047e24 */ /* 0x004fe4000f8e00ff */
[----:B------:R-:W-:Y:S01]  /*4360*/  IMAD.U32 R5, RZ, RZ, UR5 ;  /* 0x00000005ff057e24 */ /* 0x000fe2000f8e00ff */
[----:B-1----:R3:W-:Y:S04]  /*4370*/  STL.64 [R1], R8 ;  /* 0x0000000801007387 */ /* 0x0027e80000100a00 */
[----:B------:R-:W-:-:S07]  /*4380*/  LEPC R20, `(.L_x_99) ;  /* 0x000000001014794e */ /* 0x000fce0000000000 */
[----:B---34-:R-:W-:Y:S05]  /*4390*/  CALL.ABS.NOINC R2 ;  /* 0x0000000002007343 */ /* 0x018fea0003c00000 */
.L_x_99:
[----:B------:R-:W-:Y:S01]  /*43a0*/  HFMA2 R0, -RZ, RZ, 0, 2.384185791015625e-06 ;  /* 0x00000028ff007431 */ /* 0x000fe200000001ff */
        /* <DEDUP_REMOVED lines=9> */
.L_x_100:
        /* <DEDUP_REMOVED lines=10> */
.L_x_101:
[----:B------:R1:W2:Y:S01]  /*44e0*/  LDC.64 R2, c[0x4][R26] ;  /* 0x010000001a027b82 */ /* 0x0002a20000000a00 */
[----:B------:R-:W3:Y:S01]  /*44f0*/  LDCU.64 UR4, c[0x4][0xe0] ;  /* 0x01001c00ff0477ac */ /* 0x000ee20008000a00 */
[----:B------:R-:W-:Y:S01]  /*4500*/  CS2R R6, SRZ ;  /* 0x0000000000067805 */ /* 0x000fe2000001ff00 */
[----:B---3--:R-:W-:Y:S01]  /*4510*/  IMAD.U32 R4, RZ, RZ, UR4 ;  /* 0x00000004ff047e24 */ /* 0x008fe2000f8e00ff */
[----:B------:R-:W-:-:S04]  /*4520*/  MOV R5, UR5 ;  /* 0x0000000500057c02 */ /* 0x000fc80008000f00 */
[----:B------:R-:W-:-:S07]  /*4530*/  LEPC R20, `(.L_x_102) ;  /* 0x000000001014794e */ /* 0x000fce0000000000 */
[----:B-12---:R-:W-:Y:S05]  /*4540*/  CALL.ABS.NOINC R2 ;  /* 0x0000000002007343 */ /* 0x006fea0003c00000 */
.L_x_102:
[----:B------:R-:W-:Y:S01]  /*4550*/  HFMA2 R0, -RZ, RZ, 0, 4.76837158203125e-07 ;  /* 0x00000008ff007431 */ /* 0x000fe200000001ff */
        /* <DEDUP_REMOVED lines=9> */
.L_x_103:
[----:B------:R-:W-:Y:S01]  /*45f0*/  HFMA2 R0, -RZ, RZ, 0, 2.6226043701171875e-06 ;  /* 0x0000002cff007431 */ /* 0x000fe200000001ff */
        /* <DEDUP_REMOVED lines=9> */
.L_x_104:
[----:B------:R1:W2:Y:S01]  /*4690*/  LDC.64 R2, c[0x4][R26] ;  /* 0x010000001a027b82 */ /* 0x0002a20000000a00 */
[----:B------:R-:W3:Y:S01]  /*46a0*/  LDCU.64 UR4, c[0x4][0xe0] ;  /* 0x01001c00ff0477ac */ /* 0x000ee20008000a00 */
[----:B------:R-:W-:Y:S01]  /*46b0*/  CS2R R6, SRZ ;  /* 0x0000000000067805 */ /* 0x000fe2000001ff00 */
[----:B---3--:R-:W-:Y:S01]  /*46c0*/  IMAD.U32 R4, RZ, RZ, UR4 ;  /* 0x00000004ff047e24 */ /* 0x008fe2000f8e00ff */
[----:B------:R-:W-:-:S04]  /*46d0*/  MOV R5, UR5 ;  /* 0x0000000500057c02 */ /* 0x000fc80008000f00 */
[----:B------:R-:W-:-:S07]  /*46e0*/  LEPC R20, `(.L_x_105) ;  /* 0x000000001014794e */ /* 0x000fce0000000000 */
[----:B-12---:R-:W-:Y:S05]  /*46f0*/  CALL.ABS.NOINC R2 ;  /* 0x0000000002007343 */ /* 0x006fea0003c00000 */
.L_x_105:
        /* <DEDUP_REMOVED lines=10> */
.L_x_106:
[----:B------:R-:W-:Y:S01]  /*47a0*/  HFMA2 R0, -RZ, RZ, 0, 2.443790435791015625e-06 ;  /* 0x00000029ff007431 */ /* 0x000fe200000001ff */
        /* <DEDUP_REMOVED lines=9> */
.L_x_107:
        /* <DEDUP_REMOVED lines=10> */
.L_x_108:
        /* <DEDUP_REMOVED lines=10> */
.L_x_109:
[----:B------:R1:W2:Y:S01]  /*4980*/  LDC.64 R2, c[0x4][R26] ;  /* 0x010000001a027b82 */ /* 0x0002a20000000a00 */
[----:B------:R-:W3:Y:S01]  /*4990*/  LDCU.64 UR4, c[0x4][0xe0] ;  /* 0x01001c00ff0477ac */ /* 0x000ee20008000a00 */
[----:B------:R-:W-:Y:S01]  /*49a0*/  CS2R R6, SRZ ;  /* 0x0000000000067805 */ /* 0x000fe2000001ff00 */
[----:B---3--:R-:W-:Y:S01]  /*49b0*/  IMAD.U32 R4, RZ, RZ, UR4 ;  /* 0x00000004ff047e24 */ /* 0x008fe2000f8e00ff */
[----:B------:R-:W-:-:S04]  /*49c0*/  MOV R5, UR5 ;  /* 0x0000000500057c02 */ /* 0x000fc80008000f00 */
[----:B------:R-:W-:-:S07]  /*49d0*/  LEPC R20, `(.L_x_110) ;  /* 0x000000001014794e */ /* 0x000fce0000000000 */
[----:B-12---:R-:W-:Y:S05]  /*49e0*/  CALL.ABS.NOINC R2 ;  /* 0x0000000002007343 */ /* 0x006fea0003c00000 */
.L_x_110:
[----:B------:R-:W-:Y:S01]  /*49f0*/  HFMA2 R0, -RZ, RZ, 0, 1.9073486328125e-06 ;  /* 0x00000020ff007431 */ /* 0x000fe200000001ff */
        /* <DEDUP_REMOVED lines=9> */
.L_x_111:
        /* <DEDUP_REMOVED lines=10> */
.L_x_112:
[----:B------:R1:W2:Y:S01]  /*4b30*/  LDC.64 R2, c[0x4][R26] ;  /* 0x010000001a027b82 */ /* 0x0002a20000000a00 */
[----:B------:R-:W3:Y:S01]  /*4b40*/  LDCU.64 UR4, c[0x4][0xe0] ;  /* 0x01001c00ff0477ac */ /* 0x000ee20008000a00 */
[----:B------:R-:W-:Y:S01]  /*4b50*/  CS2R R6, SRZ ;  /* 0x0000000000067805 */ /* 0x000fe2000001ff00 */
[----:B---3--:R-:W-:Y:S01]  /*4b60*/  IMAD.U32 R4, RZ, RZ, UR4 ;  /* 0x00000004ff047e24 */ /* 0x008fe2000f8e00ff */
[----:B------:R-:W-:-:S04]  /*4b70*/  MOV R5, UR5 ;  /* 0x0000000500057c02 */ /* 0x000fc80008000f00 */
[----:B------:R-:W-:-:S07]  /*4b80*/  LEPC R20, `(.L_x_113) ;  /* 0x000000001014794e */ /* 0x000fce0000000000 */
[----:B-12---:R-:W-:Y:S05]  /*4b90*/  CALL.ABS.NOINC R2 ;  /* 0x0000000002007343 */ /* 0x006fea0003c00000 */
.L_x_113:
[----:B------:R-:W-:Y:S01]  /*4ba0*/  HFMA2 R0, -RZ, RZ, 0, 5.9604644775390625e-08 ;  /* 0x00000001ff007431 */ /* 0x000fe200000001ff */
        /* <DEDUP_REMOVED lines=9> */
.L_x_114:
        /* <DEDUP_REMOVED lines=10> */
.L_x_115:
        /* <DEDUP_REMOVED lines=10> */
.L_x_116:
        /* <DEDUP_REMOVED lines=10> */
.L_x_117:
[----:B------:R1:W2:Y:S01]  /*4e20*/  LDC.64 R2, c[0x4][R26] ;  /* 0x010000001a027b82 */ /* 0x0002a20000000a00 */
[----:B------:R-:W3:Y:S01]  /*4e30*/  LDCU.64 UR4, c[0x4][0xe0] ;  /* 0x01001c00ff0477ac */ /* 0x000ee20008000a00 */
[----:B------:R-:W-:Y:S01]  /*4e40*/  CS2R R6, SRZ ;  /* 0x0000000000067805 */ /* 0x000fe2000001ff00 */
[----:B---3--:R-:W-:Y:S01]  /*4e50*/  IMAD.U32 R4, RZ, RZ, UR4 ;  /* 0x00000004ff047e24 */ /* 0x008fe2000f8e00ff */
[----:B------:R-:W-:-:S04]  /*4e60*/  MOV R5, UR5 ;  /* 0x0000000500057c02 */ /* 0x000fc80008000f00 */
[----:B------:R-:W-:-:S07]  /*4e70*/  LEPC R20, `(.L_x_118) ;  /* 0x000000001014794e */ /* 0x000fce0000000000 */
[----:B-12---:R-:W-:Y:S05]  /*4e80*/  CALL.ABS.NOINC R2 ;  /* 0x0000000002007343 */ /* 0x006fea0003c00000 */
.L_x_118:
        /* <DEDUP_REMOVED lines=10> */
.L_x_119:
        /* <DEDUP_REMOVED lines=10> */
.L_x_120:
[----:B------:R1:W2:Y:S01]  /*4fd0*/  LDC.64 R2, c[0x4][R26] ;  /* 0x010000001a027b82 */ /* 0x0002a20000000a00 */
[----:B------:R-:W3:Y:S01]  /*4fe0*/  LDCU.64 UR4, c[0x4][0xe0] ;  /* 0x01001c00ff0477ac */ /* 0x000ee20008000a00 */
[----:B------:R-:W-:Y:S01]  /*4ff0*/  CS2R R6, SRZ ;  /* 0x0000000000067805 */ /* 0x000fe2000001ff00 */
[----:B---3--:R-:W-:Y:S01]  /*5000*/  IMAD.U32 R4, RZ, RZ, UR4 ;  /* 0x00000004ff047e24 */ /* 0x008fe2000f8e00ff */
[----:B------:R-:W-:-:S04]  /*5010*/  MOV R5, UR5 ;  /* 0x0000000500057c02 */ /* 0x000fc80008000f00 */
[----:B------:R-:W-:-:S07]  /*5020*/  LEPC R20, `(.L_x_121) ;  /* 0x000000001014794e */ /* 0x000fce0000000000 */
[----:B-12---:R-:W-:Y:S05]  /*5030*/  CALL.ABS.NOINC R2 ;  /* 0x0000000002007343 */ /* 0x006fea0003c00000 */
.L_x_121:
[----:B------:R-:W-:Y:S01]  /*5040*/  HFMA2 R0, -RZ, RZ, 0, 1.1920928955078125e-07 ;  /* 0x00000002ff007431 */ /* 0x000fe200000001ff */
        /* <DEDUP_REMOVED lines=9> */
.L_x_122:
        /* <DEDUP_REMOVED lines=10> */
.L_x_123:
        /* <DEDUP_REMOVED lines=10> */
.L_x_124:
        /* <DEDUP_REMOVED lines=10> */
.L_x_125:
        /* <DEDUP_REMOVED lines=10> */
.L_x_126:
        /* <DEDUP_REMOVED lines=10> */
.L_x_127:
[----:B------:R1:W2:Y:S01]  /*5400*/  LDC.64 R2, c[0x4][R26] ;  /* 0x010000001a027b82 */ /* 0x0002a20000000a00 */
[----:B------:R-:W3:Y:S01]  /*5410*/  LDCU.64 UR4, c[0x4][0xe0] ;  /* 0x01001c00ff0477ac */ /* 0x000ee20008000a00 */
[----:B------:R-:W-:Y:S01]  /*5420*/  CS2R R6, SRZ ;  /* 0x0000000000067805 */ /* 0x000fe2000001ff00 */
[----:B---3--:R-:W-:Y:S01]  /*5430*/  IMAD.U32 R4, RZ, RZ, UR4 ;  /* 0x00000004ff047e24 */ /* 0x008fe2000f8e00ff */
[----:B------:R-:W-:-:S04]  /*5440*/  MOV R5, UR5 ;  /* 0x0000000500057c02 */ /* 0x000fc80008000f00 */
[----:B------:R-:W-:-:S07]  /*5450*/  LEPC R20, `(.L_x_128) ;  /* 0x000000001014794e */ /* 0x000fce0000000000 */
[----:B-12---:R-:W-:Y:S05]  /*5460*/  CALL.ABS.NOINC R2 ;  /* 0x0000000002007343 */ /* 0x006fea0003c00000 */
.L_x_128:
        /* <DEDUP_REMOVED lines=10> */
.L_x_129:
        /* <DEDUP_REMOVED lines=10> */
.L_x_130:
[----:B------:R1:W2:Y:S01]  /*55b0*/  LDC.64 R2, c[0x4][R26] ;  /* 0x010000001a027b82 */ /* 0x0002a20000000a00 */
[----:B------:R-:W3:Y:S01]  /*55c0*/  LDCU.64 UR4, c[0x4][0xe0] ;  /* 0x01001c00ff0477ac */ /* 0x000ee20008000a00 */
[----:B------:R-:W-:Y:S01]  /*55d0*/  CS2R R6, SRZ ;  /* 0x0000000000067805 */ /* 0x000fe2000001ff00 */
[----:B---3--:R-:W-:Y:S01]  /*55e0*/  IMAD.U32 R4, RZ, RZ, UR4 ;  /* 0x00000004ff047e24 */ /* 0x008fe2000f8e00ff */
[----:B------:R-:W-:-:S04]  /*55f0*/  MOV R5, UR5 ;  /* 0x0000000500057c02 */ /* 0x000fc80008000f00 */
[----:B------:R-:W-:-:S07]  /*5600*/  LEPC R20, `(.L_x_131) ;  /* 0x000000001014794e */ /* 0x000fce0000000000 */
[----:B-12---:R-:W-:Y:S05]  /*5610*/  CALL.ABS.NOINC R2 ;  /* 0x0000000002007343 */ /* 0x006fea0003c00000 */
.L_x_131:
[----:B------:R-:W-:Y:S01]  /*5620*/  HFMA2 R0, -RZ, RZ, 0, 1.52587890625e-05 ;  /* 0x00000100ff007431 */ /* 0x000fe200000001ff */
        /* <DEDUP_REMOVED lines=9> */
.L_x_132:
        /* <DEDUP_REMOVED lines=10> */
.L_x_133:
        /* <DEDUP_REMOVED lines=10> */
.L_x_134:
        /* <DEDUP_REMOVED lines=10> */
.L_x_135:
[----:B------:R1:W2:Y:S01]  /*58a0*/  LDC.64 R2, c[0x4][R26] ;  /* 0x010000001a027b82 */ /* 0x0002a20000000a00 */
[----:B------:R-:W3:Y:S01]  /*58b0*/  LDCU.64 UR4, c[0x4][0xe0] ;  /* 0x01001c00ff0477ac */ /* 0x000ee20008000a00 */
[----:B------:R-:W-:Y:S01]  /*58c0*/  CS2R R6, SRZ ;  /* 0x0000000000067805 */ /* 0x000fe2000001ff00 */
[----:B---3--:R-:W-:Y:S01]  /*58d0*/  IMAD.U32 R4, RZ, RZ, UR4 ;  /* 0x00000004ff047e24 */ /* 0x008fe2000f8e00ff */
[----:B------:R-:W-:-:S04]  /*58e0*/  MOV R5, UR5 ;  /* 0x0000000500057c02 */ /* 0x000fc80008000f00 */
[----:B------:R-:W-:-:S07]  /*58f0*/  LEPC R20, `(.L_x_136) ;  /* 0x000000001014794e */ /* 0x000fce0000000000 */
[----:B-12---:R-:W-:Y:S05]  /*5900*/  CALL.ABS.NOINC R2 ;  /* 0x0000000002007343 */ /* 0x006fea0003c00000 */
.L_x_136:
        /* <DEDUP_REMOVED lines=10> */
.L_x_137:
        /* <DEDUP_REMOVED lines=10> */
.L_x_138:
[----:B------:R1:W2:Y:S01]  /*5a50*/  LDC.64 R2, c[0x4][R26] ;  /* 0x010000001a027b82 */ /* 0x0002a20000000a00 */
[----:B------:R-:W3:Y:S01]  /*5a60*/  LDCU.64 UR4, c[0x4][0xe0] ;  /* 0x01001c00ff0477ac */ /* 0x000ee20008000a00 */
[----:B------:R-:W-:Y:S01]  /*5a70*/  CS2R R6, SRZ ;  /* 0x0000000000067805 */ /* 0x000fe2000001ff00 */
[----:B---3--:R-:W-:Y:S01]  /*5a80*/  IMAD.U32 R4, RZ, RZ, UR4 ;  /* 0x00000004ff047e24 */ /* 0x008fe2000f8e00ff */
[----:B------:R-:W-:-:S04]  /*5a90*/  MOV R5, UR5 ;  /* 0x0000000500057c02 */ /* 0x000fc80008000f00 */
[----:B------:R-:W-:-:S07]  /*5aa0*/  LEPC R20, `(.L_x_139) ;  /* 0x000000001014794e */ /* 0x000fce0000000000 */
[----:B-12---:R-:W-:Y:S05]  /*5ab0*/  CALL.ABS.NOINC R2 ;  /* 0x0000000002007343 */ /* 0x006fea0003c00000 */
.L_x_139:
[----:B------:R1:W-:Y:S01]  /*5ac0*/  STL [R1], RZ ;  /* 0x000000ff01007387 */ /* 0x0003e20000100800 */
[----:B------:R1:W2:Y:S01]  /*5ad0*/  LDC.64 R2, c[0x4][R26] ;  /* 0x010000001a027b82 */ /* 0x0002a20000000a00 */
[----:B------:R-:W3:Y:S01]  /*5ae0*/  LDCU.64 UR4, c[0x4][0xc8] ;  /* 0x01001900ff0477ac */ /* 0x000ee20008000a00 */
[----:B------:R-:W-:Y:S02]  /*5af0*/  MOV R6, R23 ;  /* 0x0000001700067202 */ /* 0x000fe40000000f00 */
[----:B------:R-:W-:Y:S01]  /*5b00*/  MOV R7, R22 ;  /* 0x0000001600077202 */ /* 0x000fe20000000f00 */
[----:B---3--:R-:W-:Y:S02]  /*5b10*/  IMAD.U32 R4, RZ, RZ, UR4 ;  /* 0x00000004ff047e24 */ /* 0x008fe4000f8e00ff */
[----:B------:R-:W-:Y:S02]  /*5b20*/  IMAD.U32 R5, RZ, RZ, UR5 ;  /* 0x00000005ff057e24 */ /* 0x000fe4000f8e00ff */
[----:B------:R-:W-:-:S07]  /*5b30*/  LEPC R20, `(.L_x_140) ;  /* 0x000000001014794e */ /* 0x000fce0000000000 */
[----:B-12---:R-:W-:Y:S05]  /*5b40*/  CALL.ABS.NOINC R2 ;  /* 0x0000000002007343 */ /* 0x006fea0003c00000 */
.L_x_140:
        /* <DEDUP_REMOVED lines=10> */
.L_x_141:
        /* <DEDUP_REMOVED lines=10> */
.L_x_142:
        /* <DEDUP_REMOVED lines=10> */
.L_x_143:
[----:B------:R1:W2:Y:S01]  /*5d30*/  LDC.64 R2, c[0x4][R26] ;  /* 0x010000001a027b82 */ /* 0x0002a20000000a00 */
[----:B------:R-:W3:Y:S01]  /*5d40*/  LDCU.64 UR4, c[0x4][0xe0] ;  /* 0x01001c00ff0477ac */ /* 0x000ee20008000a00 */
[----:B------:R-:W-:Y:S01]  /*5d50*/  CS2R R6, SRZ ;  /* 0x0000000000067805 */ /* 0x000fe2000001ff00 */
[----:B---3--:R-:W-:Y:S01]  /*5d60*/  IMAD.U32 R4, RZ, RZ, UR4 ;  /* 0x00000004ff047e24 */ /* 0x008fe2000f8e00ff */
[----:B------:R-:W-:-:S04]  /*5d70*/  MOV R5, UR5 ;  /* 0x0000000500057c02 */ /* 0x000fc80008000f00 */
[----:B------:R-:W-:-:S07]  /*5d80*/  LEPC R20, `(.L_x_144) ;  /* 0x000000001014794e */ /* 0x000fce0000000000 */
[----:B-12---:R-:W-:Y:S05]  /*5d90*/  CALL.ABS.NOINC R2 ;  /* 0x0000000002007343 */ /* 0x006fea0003c00000 */
.L_x_144:
        /* <DEDUP_REMOVED lines=9> */
.L_x_145:
        /* <DEDUP_REMOVED lines=10> */
.L_x_146:
[----:B------:R1:W2:Y:S01]  /*5ed0*/  LDC.64 R2, c[0x4][R26] ;  /* 0x010000001a027b82 */ /* 0x0002a20000000a00 */
[----:B------:R-:W3:Y:S01]  /*5ee0*/  LDCU.64 UR4, c[0x4][0xe0] ;  /* 0x01001c00ff0477ac */ /* 0x000ee20008000a00 */
[----:B------:R-:W-:Y:S01]  /*5ef0*/  CS2R R6, SRZ ;  /* 0x0000000000067805 */ /* 0x000fe2000001ff00 */
[----:B---3--:R-:W-:Y:S01]  /*5f00*/  IMAD.U32 R4, RZ, RZ, UR4 ;  /* 0x00000004ff047e24 */ /* 0x008fe2000f8e00ff */
[----:B------:R-:W-:-:S04]  /*5f10*/  MOV R5, UR5 ;  /* 0x0000000500057c02 */ /* 0x000fc80008000f00 */
[----:B------:R-:W-:-:S07]  /*5f20*/  LEPC R20, `(.L_x_147) ;  /* 0x000000001014794e */ /* 0x000fce0000000000 */
[----:B-12---:R-:W-:Y:S05]  /*5f30*/  CALL.ABS.NOINC R2 ;  /* 0x0000000002007343 */ /* 0x006fea0003c00000 */
.L_x_147:
[----:B------:R-:W-:Y:S01]  /*5f40*/  HFMA2 R0, -RZ, RZ, 0, 0.00048828125 ;  /* 0x00001000ff007431 */ /* 0x000fe200000001ff */
        /* <DEDUP_REMOVED lines=9> */
.L_x_148:
        /* <DEDUP_REMOVED lines=10> */
.L_x_149:
        /* <DEDUP_REMOVED lines=10> */
.L_x_150:
[----:B------:R-:W1:Y:S01]  /*6120*/  LDC.64 R2, c[0x4][0xa8] ;  /* 0x01002a00ff027b82 */ /* 0x000e620000000a00 */
[----:B------:R-:W2:Y:S01]  /*6130*/  LDCU.64 UR4, c[0x4][0xd0] ;  /* 0x01001a00ff0477ac */ /* 0x000ea20008000a00 */
[----:B------:R-:W-:Y:S02]  /*6140*/  MOV R6, R23 ;  /* 0x0000001700067202 */ /* 0x000fe40000000f00 */
[----:B------:R-:W-:-:S04]  /*6150*/  MOV R7, R22 ;  /* 0x0000001600077202 */ /* 0x000fc80000000f00 */
[----:B------:R-:W3:Y:S01]  /*6160*/  LDC.64 R26, c[0x4][R26] ;  /* 0x010000001a1a7b82 */ /* 0x000ee20000000a00 */
[----:B--2---:R-:W-:Y:S02]  /*6170*/  IMAD.U32 R4, RZ, RZ, UR4 ;  /* 0x00000004ff047e24 */ /* 0x004fe4000f8e00ff */
[----:B------:R-:W-:Y:S01]  /*6180*/  IMAD.U32 R5, RZ, RZ, UR5 ;  /* 0x00000005ff057e24 */ /* 0x000fe2000f8e00ff */
[----:B-1----:R1:W-:Y:S04]  /*6190*/  STL.64 [R1], R2 ;  /* 0x0000000201007387 */ /* 0x0023e80000100a00 */
[----:B------:R-:W-:-:S07]  /*61a0*/  LEPC R20, `(.L_x_91) ;  /* 0x000000001014794e */ /* 0x000fce0000000000 */
[----:B-1-3--:R-:W-:Y:S05]  /*61b0*/  CALL.ABS.NOINC R26 ;  /* 0x000000001a007343 */ /* 0x00afea0003c00000 */
.L_x_91:
[----:B------:R-:W-:Y:S05]  /*61c0*/  BSYNC.RECONVERGENT B6 ;  /* 0x0000000000067941 */ /* 0x000fea0003800200 */
.L_x_90:
[----:B------:R-:W2:Y:S01]  /*61d0*/  S2R R0, SR_SWINHI ;  /* 0x0000000000007919 */ /* 0x000ea20000002f00 */
[----:B------:R-:W-:Y:S01]  /*61e0*/  IMAD.SHL.U32 R26, R18, 0x2, RZ ;  /* 0x00000002121a7824 */ /* 0x000fe200078e00ff */
[----:B------:R-:W3:Y:S04]  /*61f0*/  LDCU.64 UR4, c[0x0][0x880] ;  /* 0x00011000ff0477ac */ /* 0x000ee80008000a00 */
[----:B------:R-:W-:Y:S02]  /*6200*/  LOP3.LUT R26, R26, 0xfe, RZ, 0xc0, !PT ;  /* 0x000000fe1a1a7812 */ /* 0x000fe400078ec0ff */
[----:B---3--:R-:W-:-:S04]  /*6210*/  ISETP.NE.U32.AND P6, PT, RZ, UR4, PT ;  /* 0x00000004ff007c0c */ /* 0x008fc8000bfc5070 */
[----:B------:R-:W-:Y:S02]  /*6220*/  ISETP.NE.AND.EX P6, PT, RZ, UR5, PT, P6 ;  /* 0x00000005ff007c0c */ /* 0x000fe4000bfc5360 */
[----:B-1----:R-:W-:Y:S02]  /*6230*/  MOV R2, R17 ;  /* 0x0000001100027202 */ /* 0x002fe40000000f00 */
[----:B--2---:R-:W-:-:S03]  /*6240*/  MOV R3, R0 ;  /* 0x0000000000037202 */ /* 0x004fc60000000f00 */
[----:B------:R-:W-:-:S03]  /*6250*/  IMAD.WIDE.U32 R26, R26, 0x2, R2 ;  /* 0x000000021a1a7825 */ /* 0x000fc600078e0002 */
[C---:B------:R-:W-:Y:S02]  /*6260*/  IADD3 R3, P2, PT, R26.reuse, 0x200, RZ ;  /* 0x000002001a037810 */ /* 0x040fe40007f5e0ff */
[C---:B------:R-:W-:Y:S02]  /*6270*/  IADD3 R5, P1, PT, R26.reuse, 0x400, RZ ;  /* 0x000004001a057810 */ /* 0x040fe40007f3e0ff */
[C---:B------:R-:W-:Y:S01]  /*6280*/  IADD3 R7, P0, PT, R26.reuse, 0x600, RZ ;  /* 0x000006001a077810 */ /* 0x040fe20007f1e0ff */
[--C-:B------:R-:W-:Y:S01]  /*6290*/  IMAD.X R37, RZ, RZ, R27.reuse, P2 ;  /* 0x000000ffff257224 */ /* 0x100fe200010e061b */
[--C-:B------:R-:W-:Y:S01]  /*62a0*/  SHF.R.U64 R11, R26, 0x3, R27.reuse ;  /* 0x000000031a0b7819 */ /* 0x100fe2000000121b */
[--C-:B------:R-:W-:Y:S02]  /*62b0*/  IMAD.X R35, RZ, RZ, R27.reuse, P1 ;  /* 0x000000ffff237224 */ /* 0x100fe400008e061b */
[----:B------:R-:W-:Y:S01]  /*62c0*/  IMAD.X R33, RZ, RZ, R27, P0 ;  /* 0x000000ffff217224 */ /* 0x000fe200000e061b */
[----:B------:R-:W-:-:S02]  /*62d0*/  SHF.R.U64 R0, R3, 0x3, R37 ;  /* 0x0000000303007819 */ /* 0x000fc40000001225 */
[----:B------:R-:W-:Y:S02]  /*62e0*/  SHF.R.U64 R2, R5, 0x3, R35 ;  /* 0x0000000305027819 */ /* 0x000fe40000001223 */
[----:B------:R-:W-:Y:S02]  /*62f0*/  SHF.R.U64 R4, R7, 0x3, R33 ;  /* 0x0000000307047819 */ /* 0x000fe40000001221 */
[----:B------:R-:W-:Y:S02]  /*6300*/  LOP3.LUT R36, R3, 0x30, R0, 0x78, !PT ;  /* 0x0000003003247812 */ /* 0x000fe400078e7800 */
[----:B------:R-:W-:Y:S02]  /*6310*/  LOP3.LUT R34, R5, 0x30, R2, 0x78, !PT ;  /* 0x0000003005227812 */ /* 0x000fe400078e7802 */
[----:B------:R-:W-:Y:S02]  /*6320*/  IADD3 R3, P3, PT, R26, 0x800, RZ ;  /* 0x000008001a037810 */ /* 0x000fe40007f7e0ff */
[----:B------:R-:W-:-:S02]  /*6330*/  LOP3.LUT R32, R7, 0x30, R4, 0x78, !PT ;  /* 0x0000003007207812 */ /* 0x000fc400078e7804 */
[C---:B------:R-:W-:Y:S01]  /*6340*/  IADD3 R5, P2, PT, R26.reuse, 0xa00, RZ ;  /* 0x00000a001a057810 */ /* 0x040fe20007f5e0ff */
[--C-:B------:R-:W-:Y:S01]  /*6350*/  IMAD.X R31, RZ, RZ, R27.reuse, P3 ;  /* 0x000000ffff1f7224 */ /* 0x100fe200018e061b */
[C---:B------:R-:W-:Y:S02]  /*6360*/  IADD3 R7, P1, PT, R26.reuse, 0xc00, RZ ;  /* 0x00000c001a077810 */ /* 0x040fe40007f3e0ff */
[C---:B------:R-:W-:Y:S01]  /*6370*/  IADD3 R9, P0, PT, R26.reuse, 0xe00, RZ ;  /* 0x00000e001a097810 */ /* 0x040fe20007f1e0ff */
[----:B------:R-:W-:Y:S01]  /*6380*/  IMAD.X R29, RZ, RZ, R27, P2 ;  /* 0x000000ffff1d7224 */ /* 0x000fe200010e061b */
[----:B------:R-:W-:Y:S01]  /*6390*/  SHF.R.U64 R0, R3, 0x3, R31 ;  /* 0x0000000303007819 */ /* 0x000fe2000000121f */
[----:B------:R-:W-:Y:S01]  /*63a0*/  IMAD.X R25, RZ, RZ, R27, P1 ;  /* 0x000000ffff197224 */ /* 0x000fe200008e061b */
[----:B------:R-:W-:Y:S01]  /*63b0*/  LOP3.LUT R10, R26, 0x30, R11, 0x78, !PT ;  /* 0x000000301a0a7812 */ /* 0x000fe200078e780b */
[----:B------:R-:W-:Y:S01]  /*63c0*/  IMAD.X R23, RZ, RZ, R27, P0 ;  /* 0x000000ffff177224 */ /* 0x000fe200000e061b */
[----:B------:R-:W-:Y:S01]  /*63d0*/  SHF.R.U64 R2, R5, 0x3, R29 ;  /* 0x0000000305027819 */ /* 0x000fe2000000121d */
[----:B------:R-:W-:Y:S01]  /*63e0*/  IMAD.MOV.U32 R11, RZ, RZ, R27 ;  /* 0x000000ffff0b7224 */ /* 0x000fe200078e001b */
[----:B------:R-:W-:-:S02]  /*63f0*/  SHF.R.U64 R4, R7, 0x3, R25 ;  /* 0x0000000307047819 */ /* 0x000fc40000001219 */
[----:B------:R-:W-:Y:S02]  /*6400*/  SHF.R.U64 R6, R9, 0x3, R23 ;  /* 0x0000000309067819 */ /* 0x000fe40000001217 */
[----:B------:R-:W-:Y:S01]  /*6410*/  LOP3.LUT R30, R3, 0x30, R0, 0x78, !PT ;  /* 0x00000030031e7812 */ /* 0x000fe200078e7800 */
[----:B------:R1:W-:Y:S01]  /*6420*/  ST.E desc[UR48][R10.64], RZ ;  /* 0x000000ff0a007985 */ /* 0x0003e2000c101930 */
[----:B------:R-:W-:Y:S02]  /*6430*/  LOP3.LUT R28, R5, 0x30, R2, 0x78, !PT ;  /* 0x00000030051c7812 */ /* 0x000fe400078e7802 */
[C---:B------:R-:W-:Y:S01]  /*6440*/  IADD3 R0, P3, PT, R26.reuse, 0x1000, RZ ;  /* 0x000010001a007810 */ /* 0x040fe20007f7e0ff */
[----:B------:R2:W-:Y:S01]  /*6450*/  ST.E desc[UR48][R36.64], RZ ;  /* 0x000000ff24007985 */ /* 0x0005e2000c101930 */
[----:B------:R-:W-:Y:S02]  /*6460*/  LOP3.LUT R24, R7, 0x30, R4, 0x78, !PT ;  /* 0x0000003007187812 */ /* 0x000fe400078e7804 */
[C---:B------:R-:W-:Y:S01]  /*6470*/  IADD3 R2, P2, PT, R26.reuse, 0x1200, RZ ;  /* 0x000012001a027810 */ /* 0x040fe20007f5e0ff */
[--C-:B------:R-:W-:Y:S01]  /*6480*/  IMAD.X R21, RZ, RZ, R27.reuse, P3 ;  /* 0x000000ffff157224 */ /* 0x100fe200018e061b */
[----:B------:R-:W-:Y:S01]  /*6490*/  LOP3.LUT R22, R9, 0x30, R6, 0x78, !PT ;  /* 0x0000003009167812 */ /* 0x000fe200078e7806 */
[----:B------:R2:W-:Y:S01]  /*64a0*/  ST.E desc[UR48][R34.64], RZ ;  /* 0x000000ff22007985 */ /* 0x0005e2000c101930 */
[C---:B------:R-:W-:Y:S01]  /*64b0*/  IADD3 R4, P1, PT, R26.reuse, 0x1400, RZ ;  /* 0x000014001a047810 */ /* 0x040fe20007f3e0ff */
[----:B------:R-:W-:Y:S01]  /*64c0*/  IMAD.X R15, RZ, RZ, R27, P2 ;  /* 0x000000ffff0f7224 */ /* 0x000fe200010e061b */
[----:B------:R-:W-:Y:S01]  /*64d0*/  IADD3 R6, P0, PT, R26, 0x1600, RZ ;  /* 0x000016001a067810 */ /* 0x000fe20007f1e0ff */
[----:B------:R2:W-:Y:S01]  /*64e0*/  ST.E desc[UR48][R32.64], RZ ;  /* 0x000000ff20007985 */ /* 0x0005e2000c101930 */
[----:B------:R-:W-:Y:S01]  /*64f0*/  SHF.R.U64 R3, R0, 0x3, R21 ;  /* 0x0000000300037819 */ /* 0x000fe20000001215 */
[----:B------:R-:W-:Y:S01]  /*6500*/  IMAD.X R13, RZ, RZ, R27, P1 ;  /* 0x000000ffff0d7224 */ /* 0x000fe200008e061b */
[----:B------:R-:W-:Y:S01]  /*6510*/  SHF.R.U64 R5, R2, 0x3, R15 ;  /* 0x0000000302057819 */ /* 0x000fe2000000120f */
[----:B------:R2:W-:Y:S01]  /*6520*/  ST.E desc[UR48][R30.64], RZ ;  /* 0x000000ff1e007985 */ /* 0x0005e2000c101930 */
[----:B------:R-:W-:-:S02]  /*6530*/  LOP3.LUT R20, R0, 0x30, R3, 0x78, !PT ;  /* 0x0000003000147812 */ /* 0x000fc400078e7803 */
[----:B------:R-:W-:Y:S01]  /*6540*/  SHF.R.U64 R7, R4, 0x3, R13 ;  /* 0x0000000304077819 */ /* 0x000fe2000000120d */
[----:B------:R2:W-:Y:S01]  /*6550*/  ST.E desc[UR48][R28.64], RZ ;  /* 0x000000ff1c007985 */ /* 0x0005e2000c101930 */
[----:B------:R-:W-:Y:S01]  /*6560*/  LOP3.LUT R14, R2, 0x30, R5, 0x78, !PT ;  /* 0x00000030020e7812 */ /* 0x000fe200078e7805 */
[----:B-1----:R-:W-:Y:S01]  /*6570*/  IMAD.X R11, RZ, RZ, R27, P0 ;  /* 0x000000ffff0b7224 */ /* 0x002fe200000e061b */
[----:B------:R-:W-:Y:S01]  /*6580*/  IADD3 R0, P3, PT, R26, 0x1800, RZ ;  /* 0x000018001a007810 */ /* 0x000fe20007f7e0ff */
[----:B------:R2:W-:Y:S01]  /*6590*/  ST.E desc[UR48][R24.64], RZ ;  /* 0x000000ff18007985 */ /* 0x0005e2000c101930 */
[----:B------:R-:W-:Y:S02]  /*65a0*/  LOP3.LUT R12, R4, 0x30, R7, 0x78, !PT ;  /* 0x00000030040c7812 */ /* 0x000fe400078e7807 */
[----:B------:R-:W-:Y:S01]  /*65b0*/  SHF.R.U64 R9, R6, 0x3, R11 ;  /* 0x0000000306097819 */ /* 0x000fe2000000120b */
[----:B------:R-:W-:Y:S01]  /*65c0*/  IMAD.X R45, RZ, RZ, R27, P3 ;  /* 0x000000ffff2d7224 */ /* 0x000fe200018e061b */
[----:B------:R-:W-:Y:S01]  /*65d0*/  IADD3 R2, P2, PT, R26, 0x1a00, RZ ;  /* 0x00001a001a027810 */ /* 0x000fe20007f5e0ff */
[----:B------:R2:W-:Y:S01]  /*65e0*/  ST.E desc[UR48][R22.64], RZ ;  /* 0x000000ff16007985 */ /* 0x0005e2000c101930 */
[----:B------:R-:W-:-:S02]  /*65f0*/  LOP3.LUT R10, R6, 0x30, R9, 0x78, !PT ;  /* 0x00000030060a7812 */ /* 0x000fc400078e7809 */
[C---:B------:R-:W-:Y:S01]  /*6600*/  IADD3 R4, P1, PT, R26.reuse, 0x1c00, RZ ;  /* 0x00001c001a047810 */ /* 0x040fe20007f3e0ff */
[----:B------:R-:W-:Y:S01]  /*6610*/  IMAD.X R43, RZ, RZ, R27, P2 ;  /* 0x000000ffff2b7224 */ /* 0x000fe200010e061b */
[----:B------:R-:W-:Y:S01]  /*6620*/  IADD3 R6, P0, PT, R26, 0x1e00, RZ ;  /* 0x00001e001a067810 */ /* 0x000fe20007f1e0ff */
[----:B------:R2:W-:Y:S01]  /*6630*/  ST.E desc[UR48][R20.64], RZ ;  /* 0x000000ff14007985 */ /* 0x0005e2000c101930 */
[----:B------:R-:W-:Y:S01]  /*6640*/  SHF.R.U64 R3, R0, 0x3, R45 ;  /* 0x0000000300037819 */ /* 0x000fe2000000122d */
[----:B------:R-:W-:Y:S01]  /*6650*/  IMAD.X R41, RZ, RZ, R27, P1 ;  /* 0x000000ffff297224 */ /* 0x000fe200008e061b */
[----:B------:R-:W-:Y:S01]  /*6660*/  SHF.R.U64 R5, R2, 0x3, R43 ;  /* 0x0000000302057819 */ /* 0x000fe2000000122b */
[----:B------:R-:W-:Y:S01]  /*6670*/  IMAD.X R39, RZ, RZ, R27, P0 ;  /* 0x000000ffff277224 */ /* 0x000fe200000e061b */
[----:B------:R-:W-:Y:S01]  /*6680*/  LOP3.LUT R44, R0, 0x30, R3, 0x78, !PT ;  /* 0x00000030002c7812 */ /* 0x000fe200078e7803 */
[----:B------:R2:W-:Y:S01]  /*6690*/  ST.E desc[UR48][R14.64], RZ ;  /* 0x000000ff0e007985 */ /* 0x0005e2000c101930 */
[----:B------:R-:W-:-:S02]  /*66a0*/  SHF.R.U64 R7, R4, 0x3, R41 ;  /* 0x0000000304077819 */ /* 0x000fc40000001229 */
[----:B------:R-:W-:Y:S01]  /*66b0*/  SHF.R.U64 R9, R6, 0x3, R39 ;  /* 0x0000000306097819 */ /* 0x000fe20000001227 */
[----:B------:R2:W-:Y:S01]  /*66c0*/  ST.E desc[UR48][R12.64], RZ ;  /* 0x000000ff0c007985 */ /* 0x0005e2000c101930 */
[----:B------:R-:W-:Y:S02]  /*66d0*/  LOP3.LUT R42, R2, 0x30, R5, 0x78, !PT ;  /* 0x00000030022a7812 */ /* 0x000fe400078e7805 */
[----:B------:R-:W-:Y:S01]  /*66e0*/  LOP3.LUT R40, R4, 0x30, R7, 0x78, !PT ;  /* 0x0000003004287812 */ /* 0x000fe200078e7807 */
[----:B------:R2:W-:Y:S01]  /*66f0*/  ST.E desc[UR48][R10.64], RZ ;  /* 0x000000ff0a007985 */ /* 0x0005e2000c101930 */
[----:B------:R-:W-:-:S03]  /*6700*/  LOP3.LUT R38, R6, 0x30, R9, 0x78, !PT ;  /* 0x0000003006267812 */ /* 0x000fc600078e7809 */
[----:B------:R2:W-:Y:S04]  /*6710*/  ST.E desc[UR48][R44.64], RZ ;  /* 0x000000ff2c007985 */ /* 0x0005e8000c101930 */
[----:B------:R2:W-:Y:S04]  /*6720*/  ST.E desc[UR48][R42.64], RZ ;  /* 0x000000ff2a007985 */ /* 0x0005e8000c101930 */
[----:B------:R2:W-:Y:S01]  /*6730*/  ST.E desc[UR48][R40.64], RZ ;  /* 0x000000ff28007985 */ /* 0x0005e2000c101930 */
[----:B------:R-:W1:Y:S01]  /*6740*/  S2R R2, SR_CTAID.Y ;  /* 0x0000000000027919 */ /* 0x000e620000002600 */
[----:B------:R-:W3:Y:S02]  /*6750*/  S2R R0, SR_CTAID.Z ;  /* 0x0000000000007919 */ /* 0x000ee40000002700 */
[----:B------:R2:W-:Y:S01]  /*6760*/  ST.E desc[UR48][R38.64], RZ ;  /* 0x000000ff26007985 */ /* 0x0005e2000c101930 */
[----:B------:R-:W-:Y:S05]  /*6770*/  @!P6 BRA `(.L_x_151) ;  /* 0x000000000090e947 */ /* 0x000fea0003800000 */
[----:B------:R-:W4:Y:S01]  /*6780*/  LDCU UR4, c[0x0][0x380] ;  /* 0x00007000ff0477ac */ /* 0x000f220008000800 */
[----:B------:R-:W-:Y:S01]  /*6790*/  IADD3 R3, PT, PT, R19, R16, RZ ;  /* 0x0000001013037210 */ /* 0x000fe20007ffe0ff */
[----:B------:R-:W-:Y:S03]  /*67a0*/  BSSY.RECONVERGENT B0, `(.L_x_151) ;  /* 0x0000021000007945 */ /* 0x000fe60003800200 */
[----:B----4-:R-:W-:-:S13]  /*67b0*/  ISETP.GE.AND P0, PT, R3, UR4, PT ;  /* 0x0000000403007c0c */ /* 0x010fda000bf06270 */
[----:B------:R-:W-:Y:S05]  /*67c0*/  @P0 BRA `(.L_x_152) ;  /* 0x0000000000780947 */ /* 0x000fea0003800000 */
[----:B------:R-:W4:Y:S01]  /*67d0*/  LDCU UR7, c[0x0][0x38c] ;  /* 0x00007180ff0777ac */ /* 0x000f220008000800 */
[----:B------:R-:W3:Y:S01]  /*67e0*/  LDCU UR6, c[0x0][0x890] ;  /* 0x00011200ff0677ac */ /* 0x000ee20008000800 */
[----:B------:R-:W5:Y:S01]  /*67f0*/  LDCU.64 UR4, c[0x0][0x888] ;  /* 0x00011100ff0477ac */ /* 0x000f620008000a00 */
[----:B----4-:R-:W4:Y:S01]  /*6800*/  I2F.U32.RP R8, UR7 ;  /* 0x0000000700087d06 */ /* 0x010f220008209000 */
[----:B------:R-:W-:-:S07]  /*6810*/  ISETP.NE.U32.AND P0, PT, RZ, UR7, PT ;  /* 0x00000007ff007c0c */ /* 0x000fce000bf05070 */
[----:B----4-:R-:W4:Y:S02]  /*6820*/  MUFU.RCP R6, R8 ;  /* 0x0000000800067308 */ /* 0x010f240000001000 */
[----:B----4-:R-:W-:-:S06]  /*6830*/  IADD3 R6, PT, PT, R6, 0xffffffe, RZ ;  /* 0x0ffffffe06067810 */ /* 0x010fcc0007ffe0ff */
[----:B------:R-:W4:Y:S02]  /*6840*/  F2I.FTZ.U32.TRUNC.NTZ R5, R6 ;  /* 0x0000000600057305 */ /* 0x000f24000021f000 */
[----:B----4-:R-:W-:-:S05]  /*6850*/  IADD3 R4, PT, PT, RZ, -R5, RZ ;  /* 0x80000005ff047210 */ /* 0x010fca0007ffe0ff */
[----:B------:R-:W-:Y:S02]  /*6860*/  IMAD R7, R4, UR7, RZ ;  /* 0x0000000704077c24 */ /* 0x000fe4000f8e02ff */
[----:B------:R-:W-:-:S05]  /*6870*/  HFMA2 R4, -RZ, RZ, 0, 0 ;  /* 0x00000000ff047431 */ /* 0x000fca00000001ff */
[----:B------:R-:W-:-:S04]  /*6880*/  IMAD.HI.U32 R5, R5, R7, R4 ;  /* 0x0000000705057227 */ /* 0x000fc800078e0004 */
[----:B---3--:R-:W-:Y:S02]  /*6890*/  IMAD R4, R0, UR6, R3 ;  /* 0x0000000600047c24 */ /* 0x008fe4000f8e0203 */
[----:B-1----:R-:W-:-:S04]  /*68a0*/  IMAD.HI.U32 R5, R5, R2, RZ ;  /* 0x0000000205057227 */ /* 0x002fc800078e00ff */
[----:B------:R-:W-:-:S04]  /*68b0*/  IMAD.MOV R7, RZ, RZ, -R5 ;  /* 0x000000ffff077224 */ /* 0x000fc800078e0a05 */
[----:B------:R-:W-:-:S05]  /*68c0*/  IMAD R7, R7, UR7, R2 ;  /* 0x0000000707077c24 */ /* 0x000fca000f8e0202 */
[----:B------:R-:W-:-:S13]  /*68d0*/  ISETP.GE.U32.AND P2, PT, R7, UR7, PT ;  /* 0x0000000707007c0c */ /* 0x000fda000bf46070 */
[----:B------:R-:W-:Y:S02]  /*68e0*/  @P2 IADD3 R7, PT, PT, R7, -UR7, RZ ;  /* 0x8000000707072c10 */ /* 0x000fe4000fffe0ff */
[----:B------:R-:W-:Y:S02]  /*68f0*/  @P2 IADD3 R5, PT, PT, R5, 0x1, RZ ;  /* 0x0000000105052810 */ /* 0x000fe40007ffe0ff */
[----:B------:R-:W-:Y:S02]  /*6900*/  ISETP.GE.U32.AND P1, PT, R7, UR7, PT ;  /* 0x0000000707007c0c */ /* 0x000fe4000bf26070 */
[----:B------:R-:W1:Y:S11]  /*6910*/  LDC.64 R6, c[0x0][0x880] ;  /* 0x00022000ff067b82 */ /* 0x000e760000000a00 */
[----:B------:R-:W-:Y:S01]  /*6920*/  @P1 VIADD R5, R5, 0x1 ;  /* 0x0000000105051836 */ /* 0x000fe20000000000 */
[----:B------:R-:W-:-:S04]  /*6930*/  @!P0 LOP3.LUT R5, RZ, UR7, RZ, 0x33, !PT ;  /* 0x00000007ff058c12 */ /* 0x000fc8000f8e33ff */
[C---:B------:R-:W-:Y:S01]  /*6940*/  IADD3 R3, PT, PT, -R5.reuse, RZ, RZ ;  /* 0x000000ff05037210 */ /* 0x040fe20007ffe1ff */
[----:B-----5:R-:W-:-:S04]  /*6950*/  IMAD R5, R5, UR5, R4 ;  /* 0x0000000505057c24 */ /* 0x020fc8000f8e0204 */
[----:B------:R-:W-:Y:S01]  /*6960*/  IMAD R4, R3, UR7, R2 ;  /* 0x0000000703047c24 */ /* 0x000fe2000f8e0202 */
[----:B------:R-:W-:-:S03]  /*6970*/  MOV R3, 0xff800000 ;  /* 0xff80000000037802 */ /* 0x000fc60000000f00 */
[----:B------:R-:W-:-:S04]  /*6980*/  IMAD R5, R4, UR4, R5 ;  /* 0x0000000404057c24 */ /* 0x000fc8000f8e0205 */
[----:B-1----:R-:W-:-:S05]  /*6990*/  IMAD.WIDE.U32 R6, R5, 0x4, R6 ;  /* 0x0000000405067825 */ /* 0x002fca00078e0006 */
[----:B------:R4:W-:Y:S02]  /*69a0*/  STG.E desc[UR48][R6.64], R3 ;  /* 0x0000000306007986 */ /* 0x0009e4000c101930 */
.L_x_152:
[----:B------:R-:W-:Y:S05]  /*69b0*/  BSYNC.RECONVERGENT B0 ;  /* 0x0000000000007941 */ /* 0x000fea0003800200 */
.L_x_151:
[----:B------:R-:W-:-:S09]  /*69c0*/  UISETP.NE.AND UP0, UPT, UR38, URZ, UPT ;  /* 0x000000ff2600728c */ /* 0x000fd2000bf05270 */
[----:B------:R-:W-:Y:S05]  /*69d0*/  BRA.U UP0, `(.L_x_153) ;  /* 0x0000000100047547 */ /* 0x000fea000b800000 */
[----:B------:R-:W-:Y:S05]  /*69e0*/  BPT.TRAP 0x1 ;  /* 0x000000040000795c */ /* 0x000fea0000300000 */
.L_x_153:
[C---:B----4-:R-:W-:Y:S01]  /*69f0*/  IADD3 R3, P3, PT, R26.reuse, 0x2000, RZ ;  /* 0x000020001a037810 */ /* 0x050fe20007f7e0ff */
[----:B------:R4:W-:Y:S01]  /*6a00*/  SYNCS.ARRIVE.TRANS64.A1T0 RZ, [R17+URZ+0xa0b0], RZ ;  /* 0x00a0b0ff11ff79a7 */ /* 0x0009e200081000ff */
[C---:B------:R-:W-:Y:S01]  /*6a10*/  IADD3 R5, P2, PT, R26.reuse, 0x2200, RZ ;  /* 0x000022001a057810 */ /* 0x040fe20007f5e0ff */
[----:B------:R-:W-:Y:S01]  /*6a20*/  UISETP.NE.AND UP0, UPT, UR38, URZ, UPT ;  /* 0x000000ff2600728c */ /* 0x000fe2000bf05270 */
[C---:B------:R-:W-:Y:S01]  /*6a30*/  IADD3 R9, P0, PT, R26.reuse, 0x2600, RZ ;  /* 0x000026001a097810 */ /* 0x040fe20007f1e0ff */
[--C-:B------:R-:W-:Y:S01]  /*6a40*/  IMAD.X R57, RZ, RZ, R27.reuse, P3 ;  /* 0x000000ffff397224 */ /* 0x100fe200018e061b */
[C---:B------:R-:W-:Y:S01]  /*6a50*/  IADD3 R7, P1, PT, R26.reuse, 0x2400, RZ ;  /* 0x000024001a077810 */ /* 0x040fe20007f3e0ff */
[--C-:B------:R-:W-:Y:S01]  /*6a60*/  IMAD.X R55, RZ, RZ, R27.reuse, P2 ;  /* 0x000000ffff377224 */ /* 0x100fe200010e061b */
[C---:B--2---:R-:W-:Y:S01]  /*6a70*/  IADD3 R12, P4, PT, R26.reuse, 0x2a00, RZ ;  /* 0x00002a001a0c7810 */ /* 0x044fe20007f9e0ff */
[--C-:B------:R-:W-:Y:S01]  /*6a80*/  IMAD.X R51, RZ, RZ, R27.reuse, P0 ;  /* 0x000000ffff337224 */ /* 0x100fe200000e061b */
[C---:B------:R-:W-:Y:S01]  /*6a90*/  IADD3 R11, P5, PT, R26.reuse, 0x2800, RZ ;  /* 0x000028001a0b7810 */ /* 0x040fe20007fbe0ff */
[--C-:B------:R-:W-:Y:S01]  /*6aa0*/  IMAD.X R53, RZ, RZ, R27.reuse, P1 ;  /* 0x000000ffff357224 */ /* 0x100fe200008e061b */
[C---:B------:R-:W-:Y:S01]  /*6ab0*/  IADD3 R14, P2, PT, R26.reuse, 0x2e00, RZ ;  /* 0x00002e001a0e7810 */ /* 0x040fe20007f5e0ff */
[--C-:B------:R-:W-:Y:S01]  /*6ac0*/  IMAD.X R47, RZ, RZ, R27.reuse, P4 ;  /* 0x000000ffff2f7224 */ /* 0x100fe200020e061b */
[C---:B------:R-:W-:Y:S01]  /*6ad0*/  IADD3 R13, P3, PT, R26.reuse, 0x2c00, RZ ;  /* 0x00002c001a0d7810 */ /* 0x040fe20007f7e0ff */
[--C-:B------:R-:W-:Y:S01]  /*6ae0*/  IMAD.X R49, RZ, RZ, R27.reuse, P5 ;  /* 0x000000ffff317224 */ /* 0x100fe200028e061b */
[C---:B------:R-:W-:Y:S01]  /*6af0*/  IADD3 R18, P0, PT, R26.reuse, 0x3200, RZ ;  /* 0x000032001a127810 */ /* 0x040fe20007f1e0ff */
[----:B------:R-:W-:Y:S01]  /*6b00*/  IMAD.X R43, RZ, RZ, R27, P2 ;  /* 0x000000ffff2b7224 */ /* 0x000fe200010e061b */
[----:B------:R-:W-:Y:S01]  /*6b10*/  SHF.R.U64 R4, R3, 0x3, R57 ;  /* 0x0000000303047819 */ /* 0x000fe20000001239 */
[--C-:B------:R-:W-:Y:S01]  /*6b20*/  IMAD.X R45, RZ, RZ, R27.reuse, P3 ;  /* 0x000000ffff2d7224 */ /* 0x100fe200018e061b */
[C---:B------:R-:W-:Y:S01]  /*6b30*/  IADD3 R15, P1, PT, R26.reuse, 0x3000, RZ ;  /* 0x000030001a0f7810 */ /* 0x040fe20007f3e0ff */
[----:B------:R-:W-:Y:S01]  /*6b40*/  IMAD.X R39, RZ, RZ, R27, P0 ;  /* 0x000000ffff277224 */ /* 0x000fe200000e061b */
[----:B------:R-:W-:-:S02]  /*6b50*/  IADD3 R20, P5, PT, R26, 0x3400, RZ ;  /* 0x000034001a147810 */ /* 0x000fc40007fbe0ff */
[----:B------:R-:W-:Y:S01]  /*6b60*/  SHF.R.U64 R6, R5, 0x3, R55 ;  /* 0x0000000305067819 */ /* 0x000fe20000001237 */
[--C-:B------:R-:W-:Y:S01]  /*6b70*/  IMAD.X R41, RZ, RZ, R27.reuse, P1 ;  /* 0x000000ffff297224 */ /* 0x100fe200008e061b */
[C---:B------:R-:W-:Y:S01]  /*6b80*/  IADD3 R21, P4, PT, R26.reuse, 0x3600, RZ ;  /* 0x000036001a157810 */ /* 0x040fe20007f9e0ff */
[--C-:B------:R-:W-:Y:S01]  /*6b90*/  IMAD.X R37, RZ, RZ, R27.reuse, P5 ;  /* 0x000000ffff257224 */ /* 0x100fe200028e061b */
[----:B------:R-:W-:Y:S02]  /*6ba0*/  LOP3.LUT R56, R3, 0x30, R4, 0x78, !PT ;  /* 0x0000003003387812 */ /* 0x000fe400078e7804 */
[----:B------:R-:W-:Y:S01]  /*6bb0*/  IADD3 R22, P3, PT, R26, 0x3800, RZ ;  /* 0x000038001a167810 */ /* 0x000fe20007f7e0ff */
[----:B------:R-:W-:Y:S01]  /*6bc0*/  IMAD.X R35, RZ, RZ, R27, P4 ;  /* 0x000000ffff237224 */ /* 0x000fe200020e061b */
[----:B------:R-:W-:Y:S01]  /*6bd0*/  SHF.R.U64 R8, R7, 0x3, R53 ;  /* 0x0000000307087819 */ /* 0x000fe20000001235 */
[----:B------:R4:W-:Y:S01]  /*6be0*/  ST.E desc[UR48][R56.64], RZ ;  /* 0x000000ff38007985 */ /* 0x0009e2000c101930 */
[----:B------:R-:W-:Y:S01]  /*6bf0*/  SHF.R.U64 R3, R12, 0x3, R47 ;  /* 0x000000030c037819 */ /* 0x000fe2000000122f */
[----:B------:R-:W-:Y:S01]  /*6c00*/  IMAD.X R33, RZ, RZ, R27, P3 ;  /* 0x000000ffff217224 */ /* 0x000fe200018e061b */
[----:B------:R-:W-:-:S02]  /*6c10*/  IADD3 R23, P2, PT, R26, 0x3a00, RZ ;  /* 0x00003a001a177810 */ /* 0x000fc40007f5e0ff */
[----:B------:R-:W-:Y:S02]  /*6c20*/  SHF.R.U64 R10, R9, 0x3, R51 ;  /* 0x00000003090a7819 */ /* 0x000fe40000001233 */
[----:B------:R-:W-:Y:S01]  /*6c30*/  LOP3.LUT R54, R5, 0x30, R6, 0x78, !PT ;  /* 0x0000003005367812 */ /* 0x000fe200078e7806 */
[----:B------:R-:W-:Y:S01]  /*6c40*/  IMAD.X R31, RZ, RZ, R27, P2 ;  /* 0x000000ffff1f7224 */ /* 0x000fe200010e061b */
[----:B------:R-:W-:Y:S02]  /*6c50*/  SHF.R.U64 R4, R11, 0x3, R49 ;  /* 0x000000030b047819 */ /* 0x000fe40000001231 */
[----:B------:R-:W-:Y:S01]  /*6c60*/  IADD3 R24, P1, PT, R26, 0x3c00, RZ ;  /* 0x00003c001a187810 */ /* 0x000fe20007f3e0ff */
[----:B------:R4:W-:Y:S01]  /*6c70*/  ST.E desc[UR48][R54.64], RZ ;  /* 0x000000ff36007985 */ /* 0x0009e2000c101930 */
[----:B------:R-:W-:Y:S02]  /*6c80*/  SHF.R.U64 R5, R14, 0x3, R43 ;  /* 0x000000030e057819 */ /* 0x000fe4000000122b */
[----:B------:R-:W-:Y:S01]  /*6c90*/  IADD3 R25, P0, PT, R26, 0x3e00, RZ ;  /* 0x00003e001a197810 */ /* 0x000fe20007f1e0ff */
[----:B------:R-:W-:Y:S01]  /*6ca0*/  IMAD.X R29, RZ, RZ, R27, P1 ;  /* 0x000000ffff1d7224 */ /* 0x000fe200008e061b */
[----:B------:R-:W-:-:S02]  /*6cb0*/  SHF.R.U64 R6, R13, 0x3, R45 ;  /* 0x000000030d067819 */ /* 0x000fc4000000122d */
[----:B------:R-:W-:Y:S01]  /*6cc0*/  LOP3.LUT R52, R7, 0x30, R8, 0x78, !PT ;  /* 0x0000003007347812 */ /* 0x000fe200078e7808 */
[----:B------:R-:W-:Y:S01]  /*6cd0*/  IMAD.X R27, RZ, RZ, R27, P0 ;  /* 0x000000ffff1b7224 */ /* 0x000fe200000e061b */
[----:B------:R-:W-:Y:S02]  /*6ce0*/  LOP3.LUT R46, R12, 0x30, R3, 0x78, !PT ;  /* 0x000000300c2e7812 */ /* 0x000fe400078e7803 */
[----:B------:R-:W-:Y:S01]  /*6cf0*/  LOP3.LUT R50, R9, 0x30, R10, 0x78, !PT ;  /* 0x0000003009327812 */ /* 0x000fe200078e780a */
[----:B------:R4:W-:Y:S01]  /*6d00*/  ST.E desc[UR48][R52.64], RZ ;  /* 0x000000ff34007985 */ /* 0x0009e2000c101930 */
[----:B------:R-:W-:Y:S02]  /*6d10*/  LOP3.LUT R48, R11, 0x30, R4, 0x78, !PT ;  /* 0x000000300b307812 */ /* 0x000fe400078e7804 */
[----:B------:R-:W-:Y:S01]  /*6d20*/  SHF.R.U64 R3, R18, 0x3, R39 ;  /* 0x0000000312037819 */ /* 0x000fe20000001227 */
[----:B------:R4:W-:Y:S01]  /*6d30*/  ST.E desc[UR48][R50.64], RZ ;  /* 0x000000ff32007985 */ /* 0x0009e2000c101930 */
[----:B------:R-:W-:-:S02]  /*6d40*/  LOP3.LUT R42, R14, 0x30, R5, 0x78, !PT ;  /* 0x000000300e2a7812 */ /* 0x000fc400078e7805 */
[----:B------:R-:W-:Y:S01]  /*6d50*/  SHF.R.U64 R4, R15, 0x3, R41 ;  /* 0x000000030f047819 */ /* 0x000fe20000001229 */
[----:B------:R4:W-:Y:S01]  /*6d60*/  ST.E desc[UR48][R48.64], RZ ;  /* 0x000000ff30007985 */ /* 0x0009e2000c101930 */
[----:B------:R-:W-:Y:S02]  /*6d70*/  LOP3.LUT R44, R13, 0x30, R6, 0x78, !PT ;  /* 0x000000300d2c7812 */ /* 0x000fe400078e7806 */
[----:B------:R-:W-:Y:S01]  /*6d80*/  SHF.R.U64 R5, R20, 0x3, R37 ;  /* 0x0000000314057819 */ /* 0x000fe20000001225 */
[----:B------:R4:W-:Y:S01]  /*6d90*/  ST.E desc[UR48][R46.64], RZ ;  /* 0x000000ff2e007985 */ /* 0x0009e2000c101930 */
[----:B------:R-:W-:Y:S02]  /*6da0*/  SHF.R.U64 R6, R21, 0x3, R35 ;  /* 0x0000000315067819 */ /* 0x000fe40000001223 */
[----:B------:R-:W-:Y:S01]  /*6db0*/  LOP3.LUT R38, R18, 0x30, R3, 0x78, !PT ;  /* 0x0000003012267812 */ /* 0x000fe200078e7803 */
[----:B------:R4:W-:Y:S01]  /*6dc0*/  ST.E desc[UR48][R44.64], RZ ;  /* 0x000000ff2c007985 */ /* 0x0009e2000c101930 */
[----:B------:R-:W-:-:S02]  /*6dd0*/  LOP3.LUT R40, R15, 0x30, R4, 0x78, !PT ;  /* 0x000000300f287812 */ /* 0x000fc400078e7804 */
[----:B------:R-:W-:Y:S01]  /*6de0*/  SHF.R.U64 R3, R22, 0x3, R33 ;  /* 0x0000000316037819 */ /* 0x000fe20000001221 */
[----:B------:R4:W-:Y:S01]  /*6df0*/  ST.E desc[UR48][R42.64], RZ ;  /* 0x000000ff2a007985 */ /* 0x0009e2000c101930 */
[----:B------:R-:W-:Y:S02]  /*6e00*/  LOP3.LUT R36, R20, 0x30, R5, 0x78, !PT ;  /* 0x0000003014247812 */ /* 0x000fe400078e7805 */
[----:B------:R-:W-:Y:S01]  /*6e10*/  SHF.R.U64 R4, R23, 0x3, R31 ;  /* 0x0000000317047819 */ /* 0x000fe2000000121f */
[----:B------:R4:W-:Y:S01]  /*6e20*/  ST.E desc[UR48][R40.64], RZ ;  /* 0x000000ff28007985 */ /* 0x0009e2000c101930 */
[----:B------:R-:W-:Y:S02]  /*6e30*/  LOP3.LUT R34, R21, 0x30, R6, 0x78, !PT ;  /* 0x0000003015227812 */ /* 0x000fe400078e7806 */
[----:B------:R-:W-:Y:S01]  /*6e40*/  SHF.R.U64 R5, R24, 0x3, R29 ;  /* 0x0000000318057819 */ /* 0x000fe2000000121d */
[----:B------:R4:W-:Y:S01]  /*6e50*/  ST.E desc[UR48][R38.64], RZ ;  /* 0x000000ff26007985 */ /* 0x0009e2000c101930 */
[----:B------:R-:W-:-:S02]  /*6e60*/  SHF.R.U64 R6, R25, 0x3, R27 ;  /* 0x0000000319067819 */ /* 0x000fc4000000121b */
[----:B------:R-:W-:Y:S01]  /*6e70*/  LOP3.LUT R32, R22, 0x30, R3, 0x78, !PT ;  /* 0x0000003016207812 */ /* 0x000fe200078e7803 */
[----:B------:R4:W-:Y:S01]  /*6e80*/  ST.E desc[UR48][R36.64], RZ ;  /* 0x000000ff24007985 */ /* 0x0009e2000c101930 */
[----:B------:R-:W-:Y:S02]  /*6e90*/  LOP3.LUT R30, R23, 0x30, R4, 0x78, !PT ;  /* 0x00000030171e7812 */ /* 0x000fe400078e7804 */
[----:B------:R-:W-:Y:S01]  /*6ea0*/  LOP3.LUT R28, R24, 0x30, R5, 0x78, !PT ;  /* 0x00000030181c7812 */ /* 0x000fe200078e7805 */
[----:B------:R4:W-:Y:S01]  /*6eb0*/  ST.E desc[UR48][R34.64], RZ ;  /* 0x000000ff22007985 */ /* 0x0009e2000c101930 */
[----:B------:R-:W-:-:S03]  /*6ec0*/  LOP3.LUT R26, R25, 0x30, R6, 0x78, !PT ;  /* 0x00000030191a7812 */ /* 0x000fc600078e7806 */
[----:B------:R4:W-:Y:S04]  /*6ed0*/  ST.E desc[UR48][R32.64], RZ ;  /* 0x000000ff20007985 */ /* 0x0009e8000c101930 */
[----:B------:R4:W-:Y:S04]  /*6ee0*/  ST.E desc[UR48][R30.64], RZ ;  /* 0x000000ff1e007985 */ /* 0x0009e8000c101930 */
[----:B------:R4:W-:Y:S04]  /*6ef0*/  ST.E desc[UR48][R28.64], RZ ;  /* 0x000000ff1c007985 */ /* 0x0009e8000c101930 */
[----:B------:R4:W-:Y:S01]  /*6f00*/  ST.E desc[UR48][R26.64], RZ ;  /* 0x000000ff1a007985 */ /* 0x0009e2000c101930 */
[----:B------:R-:W-:Y:S01]  /*6f10*/  @!PT LDS RZ, [RZ] ;  /* 0x00000000fffff984 */ /* 0x000fe20000000800 */
[----:B------:R-:W-:Y:S01]  /*6f20*/  @!PT LDS RZ, [RZ] ;  /* 0x00000000fffff984 */ /* 0x000fe20000000800 */
[----:B------:R-:W-:Y:S01]  /*6f30*/  @!PT LDS RZ, [RZ] ;  /* 0x00000000fffff984 */ /* 0x000fe20000000800 */
[----:B------:R-:W-:Y:S01]  /*6f40*/  @!PT LDS RZ, [RZ] ;  /* 0x00000000fffff984 */ /* 0x000fe20000000800 */
[----:B------:R2:W-:Y:S06]  /*6f50*/  MEMBAR.ALL.CTA ;  /* 0x0000000000007992 */ /* 0x0005ec0000008000 */
[----:B--2---:R-:W2:Y:S01]  /*6f60*/  FENCE.VIEW.ASYNC.S ;  /* 0x00000000000073c6 */ /* 0x004ea20000000000 */
[----:B------:R-:W-:Y:S05]  /*6f70*/  BRA.U UP0, `(.L_x_154) ;  /* 0x0000000100047547 */ /* 0x000fea000b800000 */
[----:B------:R-:W-:Y:S05]  /*6f80*/  BPT.TRAP 0x1 ;  /* 0x000000040000795c */ /* 0x000fea0000300000 */
.L_x_154:
[----:B------:R-:W-:-:S05]  /*6f90*/  HFMA2 R3, -RZ, RZ, 0, 5.9604644775390625e-08 ;  /* 0x00000001ff037431 */ /* 0x000fca00000001ff */
[----:B------:R-:W-:-:S04]  /*6fa0*/  SHF.L.U32 R4, R3, 0x1f, RZ ;  /* 0x0000001f03047819 */ /* 0x000fc800000006ff */
[----:B--2---:R-:W2:Y:S02]  /*6fb0*/  SYNCS.PHASECHK.TRANS64.TRYWAIT P0, [R17+URZ+0xa0c8], R4 ;  /* 0x00a0c804110075a7 */ /* 0x004ea400080011ff */
[----:B--2---:R-:W-:Y:S05]  /*6fc0*/  @!P0 BRA `(.L_x_155) ;  /* 0x000000b000088947 */ /* 0x004fea0003800000 */
.L_x_368:
[----:B------:R-:W-:Y:S05]  /*6fd0*/  @!P6 BRA `(.L_x_156) ;  /* 0x000000000090e947 */ /* 0x000fea0003800000 */
[----:B------:R-:W5:Y:S01]  /*6fe0*/  LDCU UR4, c[0x0][0x380] ;  /* 0x00007000ff0477ac */ /* 0x000f620008000800 */
[----:B------:R-:W-:Y:S01]  /*6ff0*/  IADD3 R19, PT, PT, R16, 0x80, R19 ;  /* 0x0000008010137810 */ /* 0x000fe20007ffe013 */
[----:B------:R-:W-:Y:S03]  /*7000*/  BSSY.RECONVERGENT B0, `(.L_x_156) ;  /* 0x0000021000007945 */ /* 0x000fe60003800200 */
[----:B-----5:R-:W-:-:S13]  /*7010*/  ISETP.GE.AND P0, PT, R19, UR4, PT ;  /* 0x0000000413007c0c */ /* 0x020fda000bf06270 */
[----:B------:R-:W-:Y:S05]  /*7020*/  @P0 BRA `(.L_x_157) ;  /* 0x0000000000780947 */ /* 0x000fea0003800000 */
[----:B------:R-:W5:Y:S01]  /*7030*/  LDCU UR7, c[0x0][0x38c] ;  /* 0x00007180ff0777ac */ /* 0x000f620008000800 */
[----:B--2---:R-:W-:Y:S01]  /*7040*/  MOV R4, RZ ;  /* 0x000000ff00047202 */ /* 0x004fe20000000f00 */
[----:B------:R-:W3:Y:S01]  /*7050*/  LDCU UR6, c[0x0][0x890] ;  /* 0x00011200ff0677ac */ /* 0x000ee20008000800 */
[----:B------:R-:W2:Y:S01]  /*7060*/  LDCU.64 UR4, c[0x0][0x888] ;  /* 0x00011100ff0477ac */ /* 0x000ea20008000a00 */
[----:B-----5:R-:W5:Y:S01]  /*7070*/  I2F.U32.RP R7, UR7 ;  /* 0x0000000700077d06 */ /* 0x020f620008209000 */
[----:B------:R-:W-:Y:S01]  /*7080*/  ISETP.NE.U32.AND P0, PT, RZ, UR7, PT ;  /* 0x00000007ff007c0c */ /* 0x000fe2000bf05070 */
[----:B---3--:R-:W-:-:S06]  /*7090*/  IMAD R0, R0, UR6, R19 ;  /* 0x0000000600007c24 */ /* 0x008fcc000f8e0213 */
[----:B-----5:R-:W3:Y:S02]  /*70a0*/  MUFU.RCP R6, R7 ;  /* 0x0000000700067308 */ /* 0x020ee40000001000 */
[----:B---3--:R-:W-:-:S06]  /*70b0*/  IADD3 R6, PT, PT, R6, 0xffffffe, RZ ;  /* 0x0ffffffe06067810 */ /* 0x008fcc0007ffe0ff */
[----:B------:R-:W3:Y:S02]  /*70c0*/  F2I.FTZ.U32.TRUNC.NTZ R5, R6 ;  /* 0x0000000600057305 */ /* 0x000ee4000021f000 */
[----:B---3--:R-:W-:-:S05]  /*70d0*/  IADD3 R3, PT, PT, RZ, -R5, RZ ;  /* 0x80000005ff037210 */ /* 0x008fca0007ffe0ff */
[----:B------:R-:W-:-:S04]  /*70e0*/  IMAD R3, R3, UR7, RZ ;  /* 0x0000000703037c24 */ /* 0x000fc8000f8e02ff */
[----:B------:R-:W-:-:S06]  /*70f0*/  IMAD.HI.U32 R3, R5, R3, R4 ;  /* 0x0000000305037227 */ /* 0x000fcc00078e0004 */
        /* <DEDUP_REMOVED lines=11> */
[----:B--2---:R-:W-:-:S04]  /*71b0*/  IMAD R0, R3, UR5, R0 ;  /* 0x0000000503007c24 */ /* 0x004fc8000f8e0200 */
[----:B------:R-:W-:-:S04]  /*71c0*/  IMAD R7, R7, UR7, R2 ;  /* 0x0000000707077c24 */ /* 0x000fc8000f8e0202 */
[----:B------:R-:W-:Y:S01]  /*71d0*/  IMAD R7, R7, UR4, R0 ;  /* 0x0000000407077c24 */ /* 0x000fe2000f8e0200 */
[----:B------:R-:W-:-:S03]  /*71e0*/  MOV R0, 0xff800000 ;  /* 0xff80000000007802 */ /* 0x000fc60000000f00 */
[----:B-1----:R-:W-:-:S05]  /*71f0*/  IMAD.WIDE.U32 R4, R7, 0x4, R4 ;  /* 0x0000000407047825 */ /* 0x002fca00078e0004 */
[----:B------:R1:W-:Y:S02]  /*7200*/  STG.E desc[UR48][R4.64], R0 ;  /* 0x0000000004007986 */ /* 0x0003e4000c101930 */
.L_x_157:
[----:B------:R-:W-:Y:S05]  /*7210*/  BSYNC.RECONVERGENT B0 ;  /* 0x0000000000007941 */ /* 0x000fea0003800200 */
.L_x_156:
[----:B------:R-:W-:Y:S01]  /*7220*/  @!PT LDS RZ, [RZ] ;  /* 0x00000000fffff984 */ /* 0x000fe20000000800 */
[----:B------:R-:W-:Y:S01]  /*7230*/  @!PT LDS RZ, [RZ] ;  /* 0x00000000fffff984 */ /* 0x000fe20000000800 */
[----:B------:R-:W-:Y:S01]  /*7240*/  @!PT LDS RZ, [RZ] ;  /* 0x00000000fffff984 */ /* 0x000fe20000000800 */
[----:B------:R-:W-:Y:S01]  /*7250*/  @!PT LDS RZ, [RZ] ;  /* 0x00000000fffff984 */ /* 0x000fe20000000800 */
[----:B------:R5:W-:Y:S06]  /*7260*/  MEMBAR.ALL.CTA ;  /* 0x0000000000007992 */ /* 0x000bec0000008000 */
[----:B-----5:R-:W1:Y:S01]  /*7270*/  FENCE.VIEW.ASYNC.S ;  /* 0x00000000000073c6 */ /* 0x020e620000000000 */
[----:B------:R-:W-:-:S09]  /*7280*/  UISETP.NE.AND UP0, UPT, UR38, URZ, UPT ;  /* 0x000000ff2600728c */ /* 0x000fd2000bf05270 */
[----:B------:R-:W-:Y:S05]  /*7290*/  BRA.U UP0, `(.L_x_158) ;  /* 0x0000000100047547 */ /* 0x000fea000b800000 */
[----:B------:R-:W-:Y:S05]  /*72a0*/  BPT.TRAP 0x1 ;  /* 0x000000040000795c */ /* 0x000fea0000300000 */
.L_x_158:
[----:B-1----:R-:W-:Y:S01]  /*72b0*/  SYNCS.ARRIVE.TRANS64.A1T0 RZ, [R17+URZ+0xa0b8], RZ ;  /* 0x00a0b8ff11ff79a7 */ /* 0x002fe200081000ff */
[----:B------:R-:W-:Y:S05]  /*72c0*/  EXIT ;  /* 0x000000000000794d */ /* 0x000fea0003800000 */
.L_x_87:
[----:B------:R-:W-:Y:S01]  /*72d0*/  UISETP.NE.AND UP0, UPT, UR37, URZ, UPT ;  /* 0x000000ff2500728c */ /* 0x000fe2000bf05270 */
[C---:B------:R-:W-:Y:S01]  /*72e0*/  IMAD.U32 R56, R18.reuse, 0x10000, RZ ;  /* 0x0001000012387824 */ /* 0x040fe200078e00ff */
[C---:B------:R-:W-:Y:S02]  /*72f0*/  LOP3.LUT R16, R18.reuse, 0x1f, RZ, 0xc0, !PT ;  /* 0x0000001f12107812 */ /* 0x040fe400078ec0ff */
[----:B------:R-:W-:Y:S02]  /*7300*/  LOP3.LUT R2, R18, 0x7f, RZ, 0xc0, !PT ;  /* 0x0000007f12027812 */ /* 0x000fe400078ec0ff */
[----:B------:R-:W-:-:S04]  /*7310*/  LOP3.LUT R56, R56, 0x600000, RZ, 0xc0, !PT ;  /* 0x0060000038387812 */ /* 0x000fc800078ec0ff */
[----:B------:R-:W-:Y:S01]  /*7320*/  LOP3.LUT R57, R56, 0x80, RZ, 0xfc, !PT ;  /* 0x0000008038397812 */ /* 0x000fe200078efcff */
[----:B------:R-:W-:Y:S05]  /*7330*/  BRA.U !UP0, `(.L_x_159) ;  /* 0x0000000108047547 */ /* 0x000fea000b800000 */
[----:B------:R-:W-:Y:S05]  /*7340*/  BPT.TRAP 0x1 ;  /* 0x000000040000795c */ /* 0x000fea0000300000 */
.L_x_159:
[----:B------:R-:W1:Y:S01]  /*7350*/  S2UR UR40, SR_CgaCtaId ;  /* 0x00000000002879c3 */ /* 0x000e620000008800 */
[----:B------:R-:W-:Y:S01]  /*7360*/  UMOV UR39, 0x400 ;  /* 0x0000040000277882 */ /* 0x000fe20000000000 */
[----:B------:R-:W-:Y:S01]  /*7370*/  SHF.L.U32 R3, RZ, 0x1f, RZ ;  /* 0x0000001fff037819 */ /* 0x000fe200000006ff */
[----:B-1----:R-:W-:-:S09]  /*7380*/  ULEA UR39, UR40, UR39, 0x18 ;  /* 0x0000002728277291 */ /* 0x002fd2000f8ec0ff */
[----:B------:R-:W1:Y:S02]  /*7390*/  SYNCS.PHASECHK.TRANS64.TRYWAIT P0, [UR39+0xa070], R3 ;  /* 0x00a07003ff0075a7 */ /* 0x000e640008001127 */
[----:B-1----:R-:W-:Y:S05]  /*73a0*/  @!P0 BRA `(.L_x_160) ;  /* 0x000000ac00248947 */ /* 0x002fea0003800000 */
.L_x_369:
[----:B------:R-:W-:-:S09]  /*73b0*/  UISETP.NE.AND UP0, UPT, UR37, URZ, UPT ;  /* 0x000000ff2500728c */ /* 0x000fd2000bf05270 */
[----:B------:R-:W-:Y:S05]  /*73c0*/  BRA.U !UP0, `(.L_x_161) ;  /* 0x0000000108047547 */ /* 0x000fea000b800000 */
[----:B------:R-:W-:Y:S05]  /*73d0*/  BPT.TRAP 0x1 ;  /* 0x000000040000795c */ /* 0x000fea0000300000 */
.L_x_161:
[----:B------:R-:W-:Y:S02]  /*73e0*/  UIADD3 UR45, UPT, UPT, UR39, 0xa078, URZ ;  /* 0x0000a078272d7890 */ /* 0x000fe4000fffe0ff */
[----:B------:R-:W-:Y:S02]  /*73f0*/  UISETP.NE.AND UP0, UPT, UR36, URZ, UPT ;  /* 0x000000ff2400728c */ /* 0x000fe4000bf05270 */
[----:B------:R-:W-:-:S09]  /*7400*/  UPRMT UR4, UR40, 0x654, UR45 ;  /* 0x0000065428047896 */ /* 0x000fd2000800002d */
[----:B------:R-:W-:Y:S01]  /*7410*/  SYNCS.ARRIVE.TRANS64.RED.A1T0 RZ, [UR4], RZ ;  /* 0x000000ffffff79a7 */ /* 0x000fe20008100404 */
[----:B------:R-:W-:Y:S05]  /*7420*/  BRA.U !UP0, `(.L_x_162) ;  /* 0x0000000108047547 */ /* 0x000fea000b800000 */
[----:B------:R-:W-:Y:S05]  /*7430*/  BPT.TRAP 0x1 ;  /* 0x000000040000795c */ /* 0x000fea0000300000 */
.L_x_162:
[----:B------:R-:W2:Y:S01]  /*7440*/  SYNCS.PHASECHK.TRANS64.TRYWAIT P0, [UR39+0xa080], R3 ;  /* 0x00a08003ff0075a7 */ /* 0x000ea20008001127 */
[----:B------:R-:W-:Y:S01]  /*7450*/  UMOV UR44, URZ ;  /* 0x000000ff002c7c82 */ /* 0x000fe20008000000 */
[----:B--2---:R-:W-:Y:S05]  /*7460*/  @!P0 BRA `(.L_x_163) ;  /* 0x000000ac000c8947 */ /* 0x004fea0003800000 */
.L_x_370:
[----:B------:R-:W-:Y:S01]  /*7470*/  UISETP.GE.AND UP0, UPT, UR5, 0x81, UPT ;  /* 0x000000810500788c */ /* 0x000fe2000bf06270 */
[----:B------:R-:W-:Y:S01]  /*7480*/  HFMA2 R18, -RZ, RZ, 0, 5.9604644775390625e-08 ;  /* 0x00000001ff127431 */ /* 0x000fe200000001ff */
[----:B------:R-:W-:-:S07]  /*7490*/  UMOV UR43, 0x1 ;  /* 0x00000001002b7882 */ /* 0x000fce0000000000 */
[----:B------:R-:W-:Y:S05]  /*74a0*/  BRA.U !UP0, `(.L_x_164) ;  /* 0x0000001508487547 */ /* 0x000fea000b800000 */
[----:B------:R-:W-:Y:S01]  /*74b0*/  UIADD3 UR5, UPT, UPT, UR5, 0x7f, URZ ;  /* 0x0000007f05057890 */ /* 0x000fe2000fffe0ff */
[C---:B------:R-:W-:Y:S01]  /*74c0*/  VIADD R60, R56.reuse, 0x100 ;  /* 0x00000100383c7836 */ /* 0x040fe20000000000 */
[----:B------:R-:W-:Y:S01]  /*74d0*/  LOP3.LUT R59, R17, 0x3, RZ, 0xc0, !PT ;  /* 0x00000003113b7812 */ /* 0x000fe200078ec0ff */
[C---:B------:R-:W-:Y:S01]  /*74e0*/  VIADD R58, R56.reuse, 0x110 ;  /* 0x00000110383a7836 */ /* 0x040fe20000000000 */
[----:B------:R-:W-:Y:S01]  /*74f0*/  USHF.R.S32.HI UR4, URZ, 0x1f, UR5 ;  /* 0x0000001fff047899 */ /* 0x000fe20008011405 */
[C---:B------:R-:W-:Y:S01]  /*7500*/  VIADD R22, R56.reuse, 0x180 ;  /* 0x0000018038167836 */ /* 0x040fe20000000000 */
[----:B------:R-:W-:Y:S01]  /*7510*/  SHF.R.U32.HI R23, RZ, 0x15, R57 ;  /* 0x00000015ff177819 */ /* 0x000fe20000011639 */
[----:B------:R-:W-:Y:S01]  /*7520*/  VIADD R19, R56, 0x190 ;  /* 0x0000019038137836 */ /* 0x000fe20000000000 */
[----:B------:R-:W-:Y:S01]  /*7530*/  ULEA.HI UR4, UR4, UR5, URZ, 0x7 ;  /* 0x0000000504047291 */ /* 0x000fe2000f8f38ff */
[----:B------:R-:W-:Y:S01]  /*7540*/  IMAD.MOV.U32 R18, RZ, RZ, 0x1 ;  /* 0x00000001ff127424 */ /* 0x000fe200078e00ff */
[----:B------:R-:W-:Y:S01]  /*7550*/  SHF.R.U32.HI R60, RZ, 0x15, R60 ;  /* 0x00000015ff3c7819 */ /* 0x000fe2000001163c */
[----:B------:R-:W-:Y:S01]  /*7560*/  UMOV UR44, URZ ;  /* 0x000000ff002c7c82 */ /* 0x000fe20008000000 */
[----:B------:R-:W-:Y:S01]  /*7570*/  SHF.R.U32.HI R58, RZ, 0x15, R58 ;  /* 0x00000015ff3a7819 */ /* 0x000fe2000001163a */
[----:B------:R-:W-:Y:S01]  /*7580*/  USHF.R.S32.HI UR42, URZ, 0x7, UR4 ;  /* 0x00000007ff2a7899 */ /* 0x000fe20008011404 */
[----:B------:R-:W-:Y:S01]  /*7590*/  SHF.R.U32.HI R22, RZ, 0x15, R22 ;  /* 0x00000015ff167819 */ /* 0x000fe20000011616 */
[----:B------:R-:W-:Y:S01]  /*75a0*/  UMOV UR41, URZ ;  /* 0x000000ff00297c82 */ /* 0x000fe20008000000 */
[----:B------:R-:W-:-:S09]  /*75b0*/  SHF.R.U32.HI R19, RZ, 0x15, R19 ;  /* 0x00000015ff137819 */ /* 0x000fd20000011613 */
.L_x_188:
[----:B------:R-:W-:Y:S01]  /*75c0*/  UISETP.NE.AND UP0, UPT, UR37, URZ, UPT ;  /* 0x000000ff2500728c */ /* 0x000fe2000bf05270 */
[----:B------:R-:W-:Y:S01]  /*75d0*/  UMOV UR4, UR42 ;  /* 0x0000002a00047c82 */ /* 0x000fe20008000000 */
[----:B------:R-:W-:Y:S02]  /*75e0*/  UIADD3 UR42, UPT, UPT, UR42, -0x1, URZ ;  /* 0xffffffff2a2a7890 */ /* 0x000fe4000fffe0ff */
[----:B------:R-:W-:Y:S01]  /*75f0*/  UISETP.GT.AND UP1, UPT, UR4, 0x2, UPT ;  /* 0x000000020400788c */ /* 0x000fe2000bf24270 */
[----:B------:R-:W-:-:S03]  /*7600*/  UMOV UR43, UR41 ;  /* 0x00000029002b7c82 */ /* 0x000fc60008000000 */
[----:B------:R-:W-:Y:S01]  /*7610*/  UP2UR UR46, UPR, URZ, 0x2 ;  /* 0x00000002ff2e7883 */ /* 0x000fe20008000000 */
[----:B--234-:R-:W-:Y:S11]  /*7620*/  BRA.U !UP0, `(.L_x_165) ;  /* 0x0000000108047547 */ /* 0x01cff6000b800000 */
[----:B------:R-:W-:Y:S05]  /*7630*/  BPT.TRAP 0x1 ;  /* 0x000000040000795c */ /* 0x000fea0000300000 */
.L_x_165:
[----:B-1----:R-:W-:-:S04]  /*7640*/  SHF.L.U32 R3, R18, 0x1f, RZ ;  /* 0x0000001f12037819 */ /* 0x002fc800000006ff */
[----:B------:R-:W1:Y:S02]  /*7650*/  SYNCS.PHASECHK.TRANS64.TRYWAIT P0, [UR39+0xa070], R3 ;  /* 0x00a07003ff0075a7 */ /* 0x000e640008001127 */
[----:B-1----:R-:W-:Y:S05]  /*7660*/  @!P0 BRA `(.L_x_166) ;  /* 0x000000a800a48947 */ /* 0x002fea0003800000 */
.L_x_371:
[----:B------:R-:W-:Y:S01]  /*7670*/  R2UR UR4, R56 ;  /* 0x00000000380472ca */ /* 0x000fe200000e0000 */
[----:B------:R-:W-:Y:S01]  /*7680*/  UISETP.NE.AND UP0, UPT, UR38, URZ, UPT ;  /* 0x000000ff2600728c */ /* 0x000fe2000bf05270 */
[----:B------:R-:W-:Y:S01]  /*7690*/  PLOP3.LUT P0, PT, PT, PT, PT, 0x80, 0x8 ;  /* 0x000000000008781c */ /* 0x000fe20003f0f070 */
[----:B------:R-:W-:-:S10]  /*76a0*/  IMAD.MOV.U32 R61, RZ, RZ, 0x3f800000 ;  /* 0x3f800000ff3d7424 */ /* 0x000fd400078e00ff */
[----:B------:R-:W2:Y:S02]  /*76b0*/  LDTM.x2 R4, tmem[UR4] ;  /* 0x00000004000479ee */ /* 0x000ea400080c0000 */
[----:B--2---:R-:W-:-:S13]  /*76c0*/  FSETP.NEU.AND P2, PT, R4, R5, PT ;  /* 0x000000050400720b */ /* 0x004fda0003f4d000 */
[----:B-1----:R-:W1:Y:S01]  /*76d0*/  @P2 LDC R0, c[0x0][0x704] ;  /* 0x0001c100ff002b82 */ /* 0x002e620000000800 */
[----:B------:R-:W-:-:S04]  /*76e0*/  @P2 FADD R5, R4, -R5 ;  /* 0x8000000504052221 */ /* 0x000fc80000000000 */
[----:B-1----:R-:W-:-:S05]  /*76f0*/  @P2 FMUL R5, R5, R0 ;  /* 0x0000000005052220 */ /* 0x002fca0000400000 */
[----:B------:R-:W-:-:S04]  /*7700*/  @P2 FSETP.GEU.AND P1, PT, R5, -126, PT ;  /* 0xc2fc00000500280b */ /* 0x000fc80003f2e000 */
[----:B------:R-:W-:-:S13]  /*7710*/  @P2 PLOP3.LUT P0, PT, P1, PT, PT, 0x80, 0x8 ;  /* 0x000000000008281c */ /* 0x000fda0000f0f070 */
[----:B------:R-:W-:-:S04]  /*7720*/  @!P0 FMUL R5, R5, 0.5 ;  /* 0x3f00000005058820 */ /* 0x000fc80000400000 */
[----:B------:R-:W1:Y:S02]  /*7730*/  @P2 MUFU.EX2 R0, R5 ;  /* 0x0000000500002308 */ /* 0x000e640000000800 */
[----:B-1----:R-:W-:-:S05]  /*7740*/  @!P0 FMUL R0, R0, R0 ;  /* 0x0000000000008220 */ /* 0x002fca0000400000 */
[----:B------:R-:W-:Y:S01]  /*7750*/  @P2 MOV R61, R0 ;  /* 0x00000000003d2202 */ /* 0x000fe20000000f00 */
[----:B------:R-:W-:Y:S06]  /*7760*/  BRA.U UP0, `(.L_x_167) ;  /* 0x0000000100047547 */ /* 0x000fec000b800000 */
[----:B------:R-:W-:Y:S05]  /*7770*/  BPT.TRAP 0x1 ;  /* 0x000000040000795c */ /* 0x000fea0000300000 */
.L_x_167:
[----:B------:R-:W-:Y:S01]  /*7780*/  IMAD.U32 R3, RZ, RZ, UR44 ;  /* 0x0000002cff037e24 */ /* 0x000fe2000f8e00ff */
[----:B------:R-:W-:-:S04]  /*7790*/  FSETP.NEU.AND P1, PT, R61, 1, PT ;  /* 0x3f8000003d00780b */ /* 0x000fc80003f2d000 */
[----:B------:R-:W-:-:S04]  /*77a0*/  SHF.L.U32 R3, R3, 0x1f, RZ ;  /* 0x0000001f03037819 */ /* 0x000fc800000006ff */
[----:B------:R-:W1:Y:S02]  /*77b0*/  SYNCS.PHASECHK.TRANS64.TRYWAIT P0, [UR39+0xa090], R3 ;  /* 0x00a09003ff0075a7 */ /* 0x000e640008001127 */
[----:B-1----:R-:W-:Y:S05]  /*77c0*/  @!P0 BRA `(.L_x_168) ;  /* 0x000000a800648947 */ /* 0x002fea0003800000 */
.L_x_372:
[----:B------:R-:W-:-:S13]  /*77d0*/  VOTE.ANY P1, P1 ;  /* 0x0000000000ff7806 */ /* 0x000fda0000820100 */
[----:B------:R-:W-:Y:S05]  /*77e0*/  @!P1 BRA `(.L_x_169) ;  /* 0x0000000400989947 */ /* 0x000fea0003800000 */
[----:B------:R-:W-:-:S13]  /*77f0*/  ISETP.NE.AND P0, PT, R59, R60, PT ;  /* 0x0000003c3b00720c */ /* 0x000fda0003f05270 */
[----:B------:R-:W-:Y:S05]  /*7800*/  @!P0 BRA `(.L_x_170) ;  /* 0x0000000000408947 */ /* 0x000fea0003800000 */
[----:B------:R-:W-:Y:S01]  /*7810*/  MOV R14, 0x8 ;  /* 0x00000008000e7802 */ /* 0x000fe20000000f00 */
[----:B------:R-:W2:Y:S01]  /*7820*/  LDCU.64 UR8, c[0x4][0xb0] ;  /* 0x01001600ff0877ac */ /* 0x000ea20008000a00 */
[----:B------:R-:W-:Y:S02]  /*7830*/  HFMA2 R12, -RZ, RZ, 0, 5.9604644775390625e-08 ;  /* 0x00000001ff0c7431 */ /* 0x000fe400000001ff */
[----:B------:R-:W-:Y:S01]  /*7840*/  IMAD.MOV.U32 R8, RZ, RZ, 0x192 ;  /* 0x00000192ff087424 */ /* 0x000fe200078e00ff */
[----:B------:R-:W3:Y:S01]  /*7850*/  LDCU.64 UR6, c[0x4][0xb8] ;  /* 0x01001700ff0677ac */ /* 0x000ee20008000a00 */
[----:B------:R-:W4:Y:S01]  /*7860*/  LDC.64 R14, c[0x4][R14] ;  /* 0x010000000e0e7b82 */ /* 0x000f220000000a00 */
[----:B------:R-:W-:Y:S01]  /*7870*/  IMAD.MOV.U32 R13, RZ, RZ, RZ ;  /* 0x000000ffff0d7224 */ /* 0x000fe200078e00ff */
[----:B------:R-:W5:Y:S01]  /*7880*/  LDCU.64 UR4, c[0x4][0x30] ;  /* 0x01000600ff0477ac */ /* 0x000f620008000a00 */
[----:B--2---:R-:W-:Y:S01]  /*7890*/  IMAD.U32 R4, RZ, RZ, UR8 ;  /* 0x00000008ff047e24 */ /* 0x004fe2000f8e00ff */
[----:B------:R-:W-:Y:S01]  /*78a0*/  MOV R5, UR9 ;  /* 0x0000000900057c02 */ /* 0x000fe20008000f00 */
[----:B---3--:R-:W-:Y:S01]  /*78b0*/  IMAD.U32 R6, RZ, RZ, UR6 ;  /* 0x00000006ff067e24 */ /* 0x008fe2000f8e00ff */
[----:B------:R-:W-:Y:S01]  /*78c0*/  MOV R7, UR7 ;  /* 0x0000000700077c02 */ /* 0x000fe20008000f00 */
[----:B-----5:R-:W-:Y:S01]  /*78d0*/  IMAD.U32 R10, RZ, RZ, UR4 ;  /* 0x00000004ff0a7e24 */ /* 0x020fe2000f8e00ff */
[----:B------:R-:W-:-:S02]  /*78e0*/  MOV R11, UR5 ;  /* 0x00000005000b7c02 */ /* 0x000fc40008000f00 */
[----:B------:R-:W-:-:S07]  /*78f0*/  LEPC R20, `(.L_x_170) ;  /* 0x000000001014794e */ /* 0x000fce0000000000 */
[----:B-1--4-:R-:W-:Y:S05]  /*7900*/  CALL.ABS.NOINC R14 ;  /* 0x000000000e007343 */ /* 0x012fea0003c00000 */
.L_x_170:
[----:B------:R-:W-:Y:S05]  /*7910*/  WARPSYNC.ALL ;  /* 0x0000000000007948 */ /* 0x000fea0003800000 */
[----:B------:R-:W-:Y:S02]  /*7920*/  R2UR UR4, R56 ;  /* 0x00000000380472ca */ /* 0x000fe400000e0000 */
[----:B------:R-:W-:-:S11]  /*7930*/  ISETP.NE.AND P0, PT, R59, R58, PT ;  /* 0x0000003a3b00720c */ /* 0x000fd60003f05270 */
[----:B------:R-:W2:Y:S02]  /*7940*/  LDTM.x16 R40, tmem[UR4+0x100] ;  /* 0x00010004002879ee */ /* 0x000ea40008240000 */
[----:B--2---:R-:W-:Y:S05]  /*7950*/  @!P0 BRA `(.L_x_171) ;  /* 0x0000000000408947 */ /* 0x004fea0003800000 */
        /* <DEDUP_REMOVED lines=16> */
.L_x_171:
[----:B------:R-:W-:Y:S05]  /*7a60*/  WARPSYNC.ALL ;  /* 0x0000000000007948 */ /* 0x000fea0003800000 */
[----:B------:R-:W-:Y:S02]  /*7a70*/  R2UR UR4, R56 ;  /* 0x00000000380472ca */ /* 0x000fe400000e0000 */
[----:B------:R-:W-:Y:S02]  /*7a80*/  ISETP.NE.AND P0, PT, R59, R60, PT ;  /* 0x0000003c3b00720c */ /* 0x000fe40003f05270 */
[----:B------:R-:W-:-:S09]  /*7a90*/  FSETP.NEU.AND P1, PT, R61, 1, PT ;  /* 0x3f8000003d00780b */ /* 0x000fd20003f2d000 */
[----:B------:R-:W2:Y:S04]  /*7aa0*/  LDTM.x16 R24, tmem[UR4+0x110] ;  /* 0x00011004001879ee */ /* 0x000ea80008240000 */
[C---:B------:R-:W-:Y:S02]  /*7ab0*/  @P1 FMUL2 R40, R61.reuse.F32, R40.F32x2.HI_LO ;  /* 0x000000283d28124a */ /* 0x040fe40000040000 */
[C---:B------:R-:W-:Y:S02]  /*7ac0*/  @P1 FMUL2 R42, R61.reuse.F32, R42.F32x2.HI_LO ;  /* 0x0000002a3d2a124a */ /* 0x040fe40000040000 */
[C---:B------:R-:W-:Y:S02]  /*7ad0*/  @P1 FMUL2 R44, R61.reuse.F32, R44.F32x2.HI_LO ;  /* 0x0000002c3d2c124a */ /* 0x040fe40000040000 */
[----:B------:R-:W-:-:S02]  /*7ae0*/  @P1 FMUL2 R46, R61.F32, R46.F32x2.HI_LO ;  /* 0x0000002e3d2e124a */ /* 0x000fc40000040000 */
[C---:B------:R-:W-:Y:S02]  /*7af0*/  @P1 FMUL2 R48, R61.reuse.F32, R48.F32x2.HI_LO ;  /* 0x000000303d30124a */ /* 0x040fe40000040000 */
[C---:B------:R-:W-:Y:S02]  /*7b00*/  @P1 FMUL2 R50, R61.reuse.F32, R50.F32x2.HI_LO ;  /* 0x000000323d32124a */ /* 0x040fe40000040000 */
[C---:B------:R-:W-:Y:S02]  /*7b10*/  @P1 FMUL2 R52, R61.reuse.F32, R52.F32x2.HI_LO ;  /* 0x000000343d34124a */ /* 0x040fe40000040000 */
[----:B------:R-:W-:Y:S01]  /*7b20*/  @P1 FMUL2 R54, R61.F32, R54.F32x2.HI_LO ;  /* 0x000000363d36124a */ /* 0x000fe20000040000 */
[----:B--2---:R-:W-:Y:S06]  /*7b30*/  @!P0 BRA `(.L_x_172) ;  /* 0x0000000000408947 */ /* 0x004fec0003800000 */
        /* <DEDUP_REMOVED lines=16> */
.L_x_172:
[----:B------:R-:W-:Y:S05]  /*7c40*/  WARPSYNC.ALL ;  /* 0x0000000000007948 */ /* 0x000fea0003800000 */
[----:B------:R-:W-:Y:S02]  /*7c50*/  R2UR UR4, R56 ;  /* 0x00000000380472ca */ /* 0x000fe400000e0000 */
[----:B------:R-:W-:Y:S02]  /*7c60*/  ISETP.NE.AND P0, PT, R59, R58, PT ;  /* 0x0000003a3b00720c */ /* 0x000fe40003f05270 */
[----:B------:R-:W-:-:S09]  /*7c70*/  FSETP.NEU.AND P1, PT, R61, 1, PT ;  /* 0x3f8000003d00780b */ /* 0x000fd20003f2d000 */
[----:B------:R2:W-:Y:S04]  /*7c80*/  STTM.x16 tmem[UR4+0x100], R40 ;  /* 0x00010028000079ed */ /* 0x0005e80008240004 */
        /* <DEDUP_REMOVED lines=8> */
[----:B------:R-:W-:Y:S06]  /*7d10*/  @!P0 BRA `(.L_x_173) ;  /* 0x0000000000408947 */ /* 0x000fec0003800000 */
[----:B------:R-:W-:Y:S01]  /*7d20*/  MOV R14, 0x8 ;  /* 0x00000008000e7802 */ /* 0x000fe20000000f00 */
[----:B------:R-:W3:Y:S01]  /*7d30*/  LDCU.64 UR8, c[0x4][0xb0] ;  /* 0x01001600ff0877ac */ /* 0x000ee20008000a00 */
[----:B------:R-:W-:Y:S02]  /*7d40*/  HFMA2 R12, -RZ, RZ, 0, 5.9604644775390625e-08 ;  /* 0x00000001ff0c7431 */ /* 0x000fe400000001ff */
[----:B------:R-:W-:Y:S01]  /*7d50*/  IMAD.MOV.U32 R8, RZ, RZ, 0x1be ;  /* 0x000001beff087424 */ /* 0x000fe200078e00ff */
[----:B------:R-:W4:Y:S01]  /*7d60*/  LDCU.64 UR6, c[0x4][0xb8] ;  /* 0x01001700ff0677ac */ /* 0x000f220008000a00 */
[----:B------:R-:W1:Y:S01]  /*7d70*/  LDC.64 R14, c[0x4][R14] ;  /* 0x010000000e0e7b82 */ /* 0x000e620000000a00 */
[----:B------:R-:W-:Y:S01]  /*7d80*/  IMAD.MOV.U32 R13, RZ, RZ, RZ ;  /* 0x000000ffff0d7224 */ /* 0x000fe200078e00ff */
[----:B------:R-:W5:Y:S01]  /*7d90*/  LDCU.64 UR4, c[0x4][0x38] ;  /* 0x01000700ff0477ac */ /* 0x000f620008000a00 */
[----:B---3--:R-:W-:Y:S01]  /*7da0*/  IMAD.U32 R4, RZ, RZ, UR8 ;  /* 0x00000008ff047e24 */ /* 0x008fe2000f8e00ff */
[----:B------:R-:W-:Y:S01]  /*7db0*/  MOV R5, UR9 ;  /* 0x0000000900057c02 */ /* 0x000fe20008000f00 */
[----:B----4-:R-:W-:Y:S01]  /*7dc0*/  IMAD.U32 R6, RZ, RZ, UR6 ;  /* 0x00000006ff067e24 */ /* 0x010fe2000f8e00ff */
[----:B------:R-:W-:Y:S01]  /*7dd0*/  MOV R7, UR7 ;  /* 0x0000000700077c02 */ /* 0x000fe20008000f00 */
[----:B-----5:R-:W-:Y:S01]  /*7de0*/  IMAD.U32 R10, RZ, RZ, UR4 ;  /* 0x00000004ff0a7e24 */ /* 0x020fe2000f8e00ff */
[----:B------:R-:W-:-:S02]  /*7df0*/  MOV R11, UR5 ;  /* 0x00000005000b7c02 */ /* 0x000fc40008000f00 */
[----:B------:R-:W-:-:S07]  /*7e00*/  LEPC R20, `(.L_x_173) ;  /* 0x000000001014794e */ /* 0x000fce0000000000 */
[----:B-12---:R-:W-:Y:S05]  /*7e10*/  CALL.ABS.NOINC R14 ;  /* 0x000000000e007343 */ /* 0x006fea0003c00000 */
.L_x_173:
[----:B------:R-:W-:Y:S05]  /*7e20*/  WARPSYNC.ALL ;  /* 0x0000000000007948 */ /* 0x000fea0003800000 */
[----:B------:R-:W-:-:S13]  /*7e30*/  R2UR UR4, R56 ;  /* 0x00000000380472ca */ /* 0x000fda00000e0000 */
[----:B------:R3:W-:Y:S02]  /*7e40*/  STTM.x16 tmem[UR4+0x110], R24 ;  /* 0x00011018000079ed */ /* 0x0007e40008240004 */
.L_x_169:
[----:B------:R-:W-:-:S09]  /*7e50*/  UISETP.NE.AND UP0, UPT, UR36, URZ, UPT ;  /* 0x000000ff2400728c */ /* 0x000fd2000bf05270 */
[----:B------:R-:W-:Y:S05]  /*7e60*/  BRA.U !UP0, `(.L_x_174) ;  /* 0x0000000108047547 */ /* 0x000fea000b800000 */
[----:B------:R-:W-:Y:S05]  /*7e70*/  BPT.TRAP 0x1 ;  /* 0x000000040000795c */ /* 0x000fea0000300000 */
.L_x_174:
[----:B------:R-:W-:Y:S02]  /*7e80*/  UIADD3 UR4, UPT, UPT, UR39, 0xa088, URZ ;  /* 0x0000a08827047890 */ /* 0x000fe4000fffe0ff */
[----:B------:R-:W-:Y:S02]  /*7e90*/  UISETP.NE.AND UP0, UPT, UR38, URZ, UPT ;  /* 0x000000ff2600728c */ /* 0x000fe4000bf05270 */
[----:B------:R-:W-:Y:S02]  /*7ea0*/  UPRMT UR4, UR40, 0x654, UR4 ;  /* 0x0000065428047896 */ /* 0x000fe40008000004 */
[----:B------:R-:W-:-:S07]  /*7eb0*/  ULOP3.LUT UR41, UR43, 0x1, URZ, 0x3c, !UPT ;  /* 0x000000012b297892 */ /* 0x000fce000f8e3cff */
[----:B------:R-:W-:Y:S01]  /*7ec0*/  SYNCS.ARRIVE.TRANS64.RED.A1T0 RZ, [UR4], RZ ;  /* 0x000000ffffff79a7 */ /* 0x000fe20008100404 */
[----:B------:R-:W4:Y:S01]  /*7ed0*/  FENCE.VIEW.ASYNC.T ;  /* 0x00000000000073c6 */ /* 0x000f220000000200 */
[----:B------:R-:W-:Y:S05]  /*7ee0*/  BRA.U UP0, `(.L_x_175) ;  /* 0x0000000100087547 */ /* 0x000fea000b800000 */
[----:B------:R-:W-:Y:S05]  /*7ef0*/  BPT.TRAP 0x1 ;  /* 0x000000040000795c */ /* 0x000fea0000300000 */
[----:B------:R-:W-:Y:S05]  /*7f00*/  BPT.TRAP 0x1 ;  /* 0x000000040000795c */ /* 0x000fea0000300000 */
.L_x_175:
[----:B------:R-:W-:Y:S02]  /*7f10*/  UIADD3 UR4, UPT, UPT, UR39, 0xa0a0, URZ ;  /* 0x0000a0a027047890 */ /* 0x000fe4000fffe0ff */
[----:B------:R-:W-:Y:S02]  /*7f20*/  UISETP.NE.AND UP0, UPT, UR36, URZ, UPT ;  /* 0x000000ff2400728c */ /* 0x000fe4000bf05270 */
[----:B------:R-:W-:-:S09]  /*7f30*/  UPRMT UR4, UR40, 0x654, UR4 ;  /* 0x0000065428047896 */ /* 0x000fd20008000004 */
[----:B----4-:R-:W-:Y:S01]  /*7f40*/  SYNCS.ARRIVE.TRANS64.RED.A1T0 RZ, [UR4], RZ ;  /* 0x000000ffffff79a7 */ /* 0x010fe20008100404 */
[----:B------:R-:W-:Y:S05]  /*7f50*/  BRA.U !UP0, `(.L_x_176) ;  /* 0x0000000108047547 */ /* 0x000fea000b800000 */
[----:B------:R-:W-:Y:S05]  /*7f60*/  BPT.TRAP 0x1 ;  /* 0x000000040000795c */ /* 0x000fea0000300000 */
.L_x_176:
[----:B-1----:R-:W-:Y:S01]  /*7f70*/  IMAD.U32 R3, RZ, RZ, UR41 ;  /* 0x00000029ff037e24 */ /* 0x002fe2000f8e00ff */
[----:B------:R-:W-:-:S04]  /*7f80*/  ISETP.NE.AND P0, PT, R59, R23, PT ;  /* 0x000000173b00720c */ /* 0x000fc80003f05270 */
[----:B------:R-:W-:-:S04]  /*7f90*/  SHF.L.U32 R3, R3, 0x1f, RZ ;  /* 0x0000001f03037819 */ /* 0x000fc800000006ff */
[----:B------:R-:W1:Y:S02]  /*7fa0*/  SYNCS.PHASECHK.TRANS64.TRYWAIT P1, [UR39+0xa080], R3 ;  /* 0x00a08003ff0075a7 */ /* 0x000e640008021127 */
[----:B-1----:R-:W-:Y:S05]  /*7fb0*/  @!P1 BRA `(.L_x_177) ;  /* 0x000000a000809947 */ /* 0x002fea0003800000 */
.L_x_373:
[----:B------:R-:W-:Y:S05]  /*7fc0*/  @!P0 BRA `(.L_x_178) ;  /* 0x0000000000408947 */ /* 0x000fea0003800000 */
[----:B------:R-:W-:Y:S01]  /*7fd0*/  MOV R14, 0x8 ;  /* 0x00000008000e7802 */ /* 0x000fe20000000f00 */
[----:B------:R-:W4:Y:S01]  /*7fe0*/  LDCU.64 UR6, c[0x4][0xb0] ;  /* 0x01001600ff0677ac */ /* 0x000f220008000a00 */
[----:B------:R-:W-:Y:S02]  /*7ff0*/  HFMA2 R12, -RZ, RZ, 0, 5.9604644775390625e-08 ;  /* 0x00000001ff0c7431 */ /* 0x000fe400000001ff */
[----:B------:R-:W-:Y:S01]  /*8000*/  IMAD.MOV.U32 R8, RZ, RZ, 0x192 ;  /* 0x00000192ff087424 */ /* 0x000fe200078e00ff */
[----:B------:R-:W5:Y:S01]  /*8010*/  LDCU.64 UR4, c[0x4][0xb8] ;  /* 0x01001700ff0477ac */ /* 0x000f620008000a00 */
[----:B------:R-:W1:Y:S01]  /*8020*/  LDC.64 R14, c[0x4][R14] ;  /* 0x010000000e0e7b82 */ /* 0x000e620000000a00 */
[----:B------:R-:W-:Y:S01]  /*8030*/  IMAD.MOV.U32 R13, RZ, RZ, RZ ;  /* 0x000000ffff0d7224 */ /* 0x000fe200078e00ff */
[----:B------:R-:W2:Y:S01]  /*8040*/  LDCU.64 UR8, c[0x4][0x28] ;  /* 0x01000500ff0877ac */ /* 0x000ea20008000a00 */
[----:B----4-:R-:W-:Y:S01]  /*8050*/  IMAD.U32 R4, RZ, RZ, UR6 ;  /* 0x00000006ff047e24 */ /* 0x010fe2000f8e00ff */
[----:B------:R-:W-:Y:S01]  /*8060*/  MOV R5, UR7 ;  /* 0x0000000700057c02 */ /* 0x000fe20008000f00 */
[----:B-----5:R-:W-:Y:S01]  /*8070*/  IMAD.U32 R6, RZ, RZ, UR4 ;  /* 0x00000004ff067e24 */ /* 0x020fe2000f8e00ff */
[----:B------:R-:W-:Y:S01]  /*8080*/  MOV R7, UR5 ;  /* 0x0000000500077c02 */ /* 0x000fe20008000f00 */
[----:B--2---:R-:W-:Y:S01]  /*8090*/  IMAD.U32 R10, RZ, RZ, UR8 ;  /* 0x00000008ff0a7e24 */ /* 0x004fe2000f8e00ff */
[----:B------:R-:W-:-:S02]  /*80a0*/  MOV R11, UR9 ;  /* 0x00000009000b7c02 */ /* 0x000fc40008000f00 */
[----:B------:R-:W-:-:S07]  /*80b0*/  LEPC R20, `(.L_x_178) ;  /* 0x000000001014794e */ /* 0x000fce0000000000 */
[----:B-1-3--:R-:W-:Y:S05]  /*80c0*/  CALL.ABS.NOINC R14 ;  /* 0x000000000e007343 */ /* 0x00afea0003c00000 */
.L_x_178:
[----:B------:R-:W-:Y:S05]  /*80d0*/  WARPSYNC.ALL ;  /* 0x0000000000007948 */ /* 0x000fea0003800000 */
[----:B------:R-:W-:Y:S01]  /*80e0*/  R2UR UR4, R57 ;  /* 0x00000000390472ca */ /* 0x000fe200000e0000 */
[----:B------:R-:W-:Y:S01]  /*80f0*/  UISETP.NE.AND UP0, UPT, UR38, URZ, UPT ;  /* 0x000000ff2600728c */ /* 0x000fe2000bf05270 */
[----:B------:R-:W-:Y:S01]  /*8100*/  PLOP3.LUT P0, PT, PT, PT, PT, 0x80, 0x8 ;  /* 0x000000000008781c */ /* 0x000fe20003f0f070 */
[----:B------:R-:W-:-:S10]  /*8110*/  IMAD.MOV.U32 R61, RZ, RZ, 0x3f800000 ;  /* 0x3f800000ff3d7424 */ /* 0x000fd400078e00ff */
[----:B------:R-:W4:Y:S02]  /*8120*/  LDTM.x2 R4, tmem[UR4] ;  /* 0x00000004000479ee */ /* 0x000f2400080c0000 */
[----:B----4-:R-:W-:-:S13]  /*8130*/  FSETP.NEU.AND P2, PT, R4, R5, PT ;  /* 0x000000050400720b */ /* 0x010fda0003f4d000 */
        /* <DEDUP_REMOVED lines=11> */
.L_x_179:
[----:B------:R-:W-:Y:S01]  /*81f0*/  IMAD.U32 R3, RZ, RZ, UR44 ;  /* 0x0000002cff037e24 */ /* 0x000fe2000f8e00ff */
[----:B------:R-:W-:-:S04]  /*8200*/  FSETP.NEU.AND P1, PT, R61, 1, PT ;  /* 0x3f8000003d00780b */ /* 0x000fc80003f2d000 */
[----:B------:R-:W-:-:S04]  /*8210*/  SHF.L.U32 R3, R3, 0x1f, RZ ;  /* 0x0000001f03037819 */ /* 0x000fc800000006ff */
[----:B------:R-:W1:Y:S02]  /*8220*/  SYNCS.PHASECHK.TRANS64.TRYWAIT P0, [UR39+0xa098], R3 ;  /* 0x00a09803ff0075a7 */ /* 0x000e640008001127 */
[----:B-1----:R-:W-:Y:S05]  /*8230*/  @!P0 BRA `(.L_x_180) ;  /* 0x0000009c00f88947 */ /* 0x002fea0003800000 */
.L_x_374:
[----:B------:R-:W-:-:S13]  /*8240*/  VOTE.ANY P1, P1 ;  /* 0x0000000000ff7806 */ /* 0x000fda0000820100 */
[----:B------:R-:W-:Y:S05]  /*8250*/  @!P1 BRA `(.L_x_181) ;  /* 0x0000000400989947 */ /* 0x000fea0003800000 */
[----:B------:R-:W-:-:S13]  /*8260*/  ISETP.NE.AND P0, PT, R59, R22, PT ;  /* 0x000000163b00720c */ /* 0x000fda0003f05270 */
        /* <DEDUP_REMOVED lines=17> */
.L_x_182:
[----:B------:R-:W-:Y:S05]  /*8380*/  WARPSYNC.ALL ;  /* 0x0000000000007948 */ /* 0x000fea0003800000 */
[----:B------:R-:W-:Y:S02]  /*8390*/  R2UR UR4, R56 ;  /* 0x00000000380472ca */ /* 0x000fe400000e0000 */
[----:B------:R-:W-:-:S11]  /*83a0*/  ISETP.NE.AND P0, PT, R59, R19, PT ;  /* 0x000000133b00720c */ /* 0x000fd60003f05270 */
[----:B--2---:R-:W2:Y:S02]  /*83b0*/  LDTM.x16 R40, tmem[UR4+0x180] ;  /* 0x00018004002879ee */ /* 0x004ea40008240000 */
[----:B--2---:R-:W-:Y:S05]  /*83c0*/  @!P0 BRA `(.L_x_183) ;  /* 0x0000000000408947 */ /* 0x004fea0003800000 */
[----:B------:R-:W-:Y:S01]  /*83d0*/  MOV R14, 0x8 ;  /* 0x00000008000e7802 */ /* 0x000fe20000000f00 */
[----:B------:R-:W2:Y:S01]  /*83e0*/  LDCU.64 UR8, c[0x4][0xb0] ;  /* 0x01001600ff0877ac */ /* 0x000ea20008000a00 */
[----:B------:R-:W-:Y:S02]  /*83f0*/  HFMA2 R12, -RZ, RZ, 0, 5.9604644775390625e-08 ;  /* 0x00000001ff0c7431 */ /* 0x000fe400000001ff */
[----:B------:R-:W-:Y:S01]  /*8400*/  IMAD.MOV.U32 R8, RZ, RZ, 0x192 ;  /* 0x00000192ff087424 */ /* 0x000fe200078e00ff */
[----:B------:R-:W4:Y:S01]  /*8410*/  LDCU.64 UR6, c[0x4][0xb8] ;  /* 0x01001700ff0677ac */ /* 0x000f220008000a00 */
[----:B------:R-:W1:Y:S01]  /*8420*/  LDC.64 R14, c[0x4][R14] ;  /* 0x010000000e0e7b82 */ /* 0x000e620000000a00 */
[----:B------:R-:W-:Y:S01]  /*8430*/  IMAD.MOV.U32 R13, RZ, RZ, RZ ;  /* 0x000000ffff0d7224 */ /* 0x000fe200078e00ff */
[----:B------:R-:W5:Y:S01]  /*8440*/  LDCU.64 UR4, c[0x4][0x30] ;  /* 0x01000600ff0477ac */ /* 0x000f620008000a00 */
[----:B--2---:R-:W-:Y:S01]  /*8450*/  IMAD.U32 R4, RZ, RZ, UR8 ;  /* 0x00000008ff047e24 */ /* 0x004fe2000f8e00ff */
[----:B------:R-:W-:Y:S01]  /*8460*/  MOV R5, UR9 ;  /* 0x0000000900057c02 */ /* 0x000fe20008000f00 */
[----:B----4-:R-:W-:Y:S01]  /*8470*/  IMAD.U32 R6, RZ, RZ, UR6 ;  /* 0x00000006ff067e24 */ /* 0x010fe2000f8e00ff */
[----:B------:R-:W-:Y:S01]  /*8480*/  MOV R7, UR7 ;  /* 0x0000000700077c02 */ /* 0x000fe20008000f00 */
[----:B-----5:R-:W-:Y:S01]  /*8490*/  IMAD.U32 R10, RZ, RZ, UR4 ;  /* 0x00000004ff0a7e24 */ /* 0x020fe2000f8e00ff */
[----:B------:R-:W-:-:S02]  /*84a0*/  MOV R11, UR5 ;  /* 0x00000005000b7c02 */ /* 0x000fc40008000f00 */
[----:B------:R-:W-:-:S07]  /*84b0*/  LEPC R20, `(.L_x_183) ;  /* 0x000000001014794e */ /* 0x000fce0000000000 */
[----:B-1-3--:R-:W-:Y:S05]  /*84c0*/  CALL.ABS.NOINC R14 ;  /* 0x000000000e007343 */ /* 0x00afea0003c00000 */
.L_x_183:
[----:B------:R-:W-:Y:S05]  /*84d0*/  WARPSYNC.ALL ;  /* 0x0000000000007948 */ /* 0x000fea0003800000 */
[----:B------:R-:W-:Y:S02]  /*84e0*/  R2UR UR4, R56 ;  /* 0x00000000380472ca */ /* 0x000fe400000e0000 */
[----:B------:R-:W-:Y:S02]  /*84f0*/  ISETP.NE.AND P0, PT, R59, R22, PT ;  /* 0x000000163b00720c */ /* 0x000fe40003f05270 */
[----:B------:R-:W-:-:S09]  /*8500*/  FSETP.NEU.AND P1, PT, R61, 1, PT ;  /* 0x3f8000003d00780b */ /* 0x000fd20003f2d000 */
[----:B---3--:R-:W2:Y:S04]  /*8510*/  LDTM.x16 R24, tmem[UR4+0x190] ;  /* 0x00019004001879ee */ /* 0x008ea80008240000 */
        /* <DEDUP_REMOVED lines=25> */
.L_x_184:
        /* <DEDUP_REMOVED lines=30> */
.L_x_185:
[----:B------:R-:W-:Y:S05]  /*8890*/  WARPSYNC.ALL ;  /* 0x0000000000007948 */ /* 0x000fea0003800000 */
[----:B------:R-:W-:-:S13]  /*88a0*/  R2UR UR4, R56 ;  /* 0x00000000380472ca */ /* 0x000fda00000e0000 */
[----:B------:R4:W-:Y:S02]  /*88b0*/  STTM.x16 tmem[UR4+0x190], R24 ;  /* 0x00019018000079ed */ /* 0x0009e40008240004 */
.L_x_181:
[----:B------:R-:W-:-:S09]  /*88c0*/  UISETP.NE.AND UP0, UPT, UR37, URZ, UPT ;  /* 0x000000ff2500728c */ /* 0x000fd2000bf05270 */
[----:B------:R-:W-:Y:S05]  /*88d0*/  BRA.U !UP0, `(.L_x_186) ;  /* 0x0000000108047547 */ /* 0x000fea000b800000 */
[----:B------:R-:W-:Y:S05]  /*88e0*/  BPT.TRAP 0x1 ;  /* 0x000000040000795c */ /* 0x000fea0000300000 */
.L_x_186:
[----:B------:R-:W-:Y:S02]  /*88f0*/  UPRMT UR4, UR40, 0x654, UR45 ;  /* 0x0000065428047896 */ /* 0x000fe4000800002d */
[----:B------:R-:W-:-:S07]  /*8900*/  UISETP.NE.AND UP0, UPT, UR38, URZ, UPT ;  /* 0x000000ff2600728c */ /* 0x000fce000bf05270 */
[----:B------:R-:W-:Y:S01]  /*8910*/  SYNCS.ARRIVE.TRANS64.RED.A1T0 RZ, [UR4], RZ ;  /* 0x000000ffffff79a7 */ /* 0x000fe20008100404 */
[----:B------:R-:W1:Y:S01]  /*8920*/  FENCE.VIEW.ASYNC.T ;  /* 0x00000000000073c6 */ /* 0x000e620000000200 */
[----:B------:R-:W-:Y:S05]  /*8930*/  BRA.U UP0, `(.L_x_187) ;  /* 0x0000000100087547 */ /* 0x000fea000b800000 */
[----:B------:R-:W-:Y:S05]  /*8940*/  BPT.TRAP 0x1 ;  /* 0x000000040000795c */ /* 0x000fea0000300000 */
[----:B------:R-:W-:Y:S05]  /*8950*/  BPT.TRAP 0x1 ;  /* 0x000000040000795c */ /* 0x000fea0000300000 */
.L_x_187:
[----:B------:R-:W-:Y:S01]  /*8960*/  UIADD3 UR5, UPT, UPT, UR39, 0xa0a8, URZ ;  /* 0x0000a0a827057890 */ /* 0x000fe2000fffe0ff */
[----:B------:R-:W-:Y:S01]  /*8970*/  LOP3.LUT R18, R18, 0x1, RZ, 0x3c, !PT ;  /* 0x0000000112127812 */ /* 0x000fe200078e3cff */
[----:B------:R-:W-:Y:S02]  /*8980*/  UISETP.NE.AND UP0, UPT, UR46, URZ, UPT ;  /* 0x000000ff2e00728c */ /* 0x000fe4000bf05270 */
[----:B------:R-:W-:Y:S02]  /*8990*/  UPRMT UR5, UR40, 0x654, UR5 ;  /* 0x0000065428057896 */ /* 0x000fe40008000005 */
[----:B------:R-:W-:-:S07]  /*89a0*/  ULOP3.LUT UR44, UR44, 0x1, URZ, 0x3c, !UPT ;  /* 0x000000012c2c7892 */ /* 0x000fce000f8e3cff */
[----:B-1----:R-:W-:Y:S01]  /*89b0*/  SYNCS.ARRIVE.TRANS64.RED.A1T0 RZ, [UR5], RZ ;  /* 0x000000ffffff79a7 */ /* 0x002fe20008100405 */
[----:B------:R-:W-:Y:S05]  /*89c0*/  BRA.U UP0, `(.L_x_188) ;  /* 0xffffffe900fc7547 */ /* 0x000fea000b83ffff */
.L_x_164:
[----:B------:R-:W-:-:S09]  /*89d0*/  UISETP.NE.AND UP0, UPT, UR36, URZ, UPT ;  /* 0x000000ff2400728c */ /* 0x000fd2000bf05270 */
[----:B------:R-:W-:Y:S05]  /*89e0*/  BRA.U !UP0, `(.L_x_189) ;  /* 0x0000000108047547 */ /* 0x000fea000b800000 */
[----:B------:R-:W-:Y:S05]  /*89f0*/  BPT.TRAP 0x1 ;  /* 0x000000040000795c */ /* 0x000fea0000300000 */
.L_x_189:
[----:B---34-:R-:W3:Y:S01]  /*8a00*/  S2R R27, SR_CgaCtaId ;  /* 0x00000000001b7919 */ /* 0x018ee20000008800 */
[----:B------:R-:W-:Y:S01]  /*8a10*/  MOV R26, 0x400 ;  /* 0x00000400001a7802 */ /* 0x000fe20000000f00 */
[----:B------:R-:W-:-:S03]  /*8a20*/  UISETP.NE.AND UP0, UPT, UR37, URZ, UPT ;  /* 0x000000ff2500728c */ /* 0x000fc6000bf05270 */
[----:B---3--:R-:W-:-:S05]  /*8a30*/  LEA R26, R27, R26, 0x18 ;  /* 0x0000001a1b1a7211 */ /* 0x008fca00078ec0ff */
[----:B------:R-:W-:-:S05]  /*8a40*/  VIADD R34, R26, 0xa088 ;  /* 0x0000a0881a227836 */ /* 0x000fca0000000000 */
[----:B-1----:R-:W-:-:S04]  /*8a50*/  PRMT R0, R27, 0x654, R34 ;  /* 0x000006541b007816 */ /* 0x002fc80000000022 */
[----:B------:R1:W-:Y:S01]  /*8a60*/  SYNCS.ARRIVE.TRANS64.RED.A1T0 RZ, [R0+URZ], RZ ;  /* 0x000000ff00ff79a7 */ /* 0x0003e200081004ff */
[----:B------:R-:W-:Y:S05]  /*8a70*/  BRA.U !UP0, `(.L_x_190) ;  /* 0x0000000108047547 */ /* 0x000fea000b800000 */
[----:B------:R-:W-:Y:S05]  /*8a80*/  BPT.TRAP 0x1 ;  /* 0x000000040000795c */ /* 0x000fea0000300000 */
.L_x_190:
[----:B------:R-:W-:-:S04]  /*8a90*/  SHF.L.U32 R3, R18, 0x1f, RZ ;  /* 0x0000001f12037819 */ /* 0x000fc800000006ff */
[----:B------:R-:W3:Y:S02]  /*8aa0*/  SYNCS.PHASECHK.TRANS64.TRYWAIT P0, [R26+URZ+0xa070], R3 ;  /* 0x00a070031a0075a7 */ /* 0x000ee400080011ff */
[----:B---3--:R-:W-:Y:S05]  /*8ab0*/  @!P0 BRA `(.L_x_191) ;  /* 0x0000009400f08947 */ /* 0x008fea0003800000 */
.L_x_375:
[----:B------:R-:W-:Y:S01]  /*8ac0*/  R2UR UR5, R56 ;  /* 0x00000000380572ca */ /* 0x000fe200000e0000 */
[----:B------:R-:W-:-:S12]  /*8ad0*/  UISETP.NE.AND UP0, UPT, UR37, URZ, UPT ;  /* 0x000000ff2500728c */ /* 0x000fd8000bf05270 */
[----:B------:R-:W4:Y:S02]  /*8ae0*/  LDTM.x2 R22, tmem[UR5] ;  /* 0x00000005001679ee */ /* 0x000f2400080c0000 */
[----:B----4-:R-:W-:Y:S05]  /*8af0*/  BRA.U !UP0, `(.L_x_192) ;  /* 0x0000000108047547 */ /* 0x010fea000b800000 */
[----:B------:R-:W-:Y:S05]  /*8b00*/  BPT.TRAP 0x1 ;  /* 0x000000040000795c */ /* 0x000fea0000300000 */
.L_x_192:
[----:B------:R-:W-:Y:S01]  /*8b10*/  SYNCS.ARRIVE.TRANS64.RED.A1T0 RZ, [UR4], RZ ;  /* 0x000000ffffff79a7 */ /* 0x000fe20008100404 */
[----:B------:R-:W-:-:S09]  /*8b20*/  UISETP.NE.AND UP0, UPT, UR38, URZ, UPT ;  /* 0x000000ff2600728c */ /* 0x000fd2000bf05270 */
[----:B------:R-:W-:Y:S05]  /*8b30*/  BRA.U UP0, `(.L_x_193) ;  /* 0x0000000100047547 */ /* 0x000fea000b800000 */
[----:B------:R-:W-:Y:S05]  /*8b40*/  BPT.TRAP 0x1 ;  /* 0x000000040000795c */ /* 0x000fea0000300000 */
.L_x_193:
[----:B-1----:R-:W-:-:S04]  /*8b50*/  MOV R0, UR44 ;  /* 0x0000002c00007c02 */ /* 0x002fc80008000f00 */
[----:B---3--:R-:W-:-:S04]  /*8b60*/  SHF.L.U32 R3, R0, 0x1f, RZ ;  /* 0x0000001f00037819 */ /* 0x008fc800000006ff */
[----:B------:R-:W1:Y:S02]  /*8b70*/  SYNCS.PHASECHK.TRANS64.TRYWAIT P0, [R26+URZ+0xa090], R3 ;  /* 0x00a090031a0075a7 */ /* 0x000e6400080011ff */
[----:B-1----:R-:W-:Y:S05]  /*8b80*/  @!P0 BRA `(.L_x_194) ;  /* 0x0000009400d08947 */ /* 0x002fea0003800000 */
.L_x_376:
[----:B------:R-:W-:-:S09]  /*8b90*/  UISETP.NE.AND UP0, UPT, UR38, URZ, UPT ;  /* 0x000000ff2600728c */ /* 0x000fd2000bf05270 */
[----:B------:R-:W-:Y:S05]  /*8ba0*/  BRA.U UP0, `(.L_x_195) ;  /* 0x0000000100047547 */ /* 0x000fea000b800000 */
[----:B------:R-:W-:Y:S05]  /*8bb0*/  BPT.TRAP 0x1 ;  /* 0x000000040000795c */ /* 0x000fea0000300000 */
.L_x_195:
[----:B------:R-:W-:Y:S01]  /*8bc0*/  MOV R5, 0x1 ;  /* 0x0000000100057802 */ /* 0x000fe20000000f00 */
[----:B-1----:R1:W3:Y:S03]  /*8bd0*/  MUFU.RCP R3, R22 ;  /* 0x0000001600037308 */ /* 0x0022e60000001000 */
[----:B------:R-:W-:-:S04]  /*8be0*/  SHF.L.U32 R5, R5, 0x1f, RZ ;  /* 0x0000001f05057819 */ /* 0x000fc800000006ff */
[----:B------:R-:W4:Y:S02]  /*8bf0*/  SYNCS.PHASECHK.TRANS64.TRYWAIT P0, [R26+URZ+0xa0c0], R5 ;  /* 0x00a0c0051a0075a7 */ /* 0x000f2400080011ff */
[----:B-1-34-:R-:W-:Y:S05]  /*8c00*/  @!P0 BRA `(.L_x_196) ;  /* 0x0000009400c48947 */ /* 0x01afea0003800000 */
.L_x_377:
[----:B------:R-:W3:Y:S01]  /*8c10*/  LDCU UR4, c[0x0][0x708] ;  /* 0x0000e100ff0477ac */ /* 0x000ee20008000800 */
[----:B------:R-:W-:Y:S01]  /*8c20*/  FFMA R32, -R22, R3, 1 ;  /* 0x3f80000016207423 */ /* 0x000fe20000000103 */
[----:B------:R-:W4:Y:S01]  /*8c30*/  LDC R36, c[0x0][0x708] ;  /* 0x0001c200ff247b82 */ /* 0x000f220000000800 */
[----:B------:R-:W-:Y:S02]  /*8c40*/  BSSY.RECONVERGENT B2, `(.L_x_197) ;  /* 0x000000b000027945 */ /* 0x000fe40003800200 */
[----:B------:R-:W-:Y:S01]  /*8c50*/  FFMA R32, R3, R32, R3 ;  /* 0x0000002003207223 */ /* 0x000fe20000000003 */
[----:B---3--:R-:W-:-:S03]  /*8c60*/  MOV R3, UR4 ;  /* 0x0000000400037c02 */ /* 0x008fc60008000f00 */
[----:B-1----:R-:W-:Y:S01]  /*8c70*/  FFMA R5, R32, UR4, RZ ;  /* 0x0000000420057c23 */ /* 0x002fe200080000ff */
[----:B------:R-:W1:Y:S03]  /*8c80*/  FCHK P0, R3, R22 ;  /* 0x0000001603007302 */ /* 0x000e660000000000 */
[----:B------:R-:W-:-:S04]  /*8c90*/  FFMA R0, -R22, R5, UR4 ;  /* 0x0000000416007e23 */ /* 0x000fc80008000105 */
[----:B------:R-:W-:Y:S01]  /*8ca0*/  FFMA R32, R32, R0, R5 ;  /* 0x0000000020207223 */ /* 0x000fe20000000005 */
[----:B-1----:R-:W-:Y:S05]  /*8cb0*/  @!P0 BRA `(.L_x_198) ;  /* 0x00000000000c8947 */ /* 0x002fea0003800000 */
[----:B------:R-:W-:Y:S02]  /*8cc0*/  MOV R4, 0x8ce0 ;  /* 0x00008ce000047802 */ /* 0x000fe40000000f00 */
[----:B--2-4-:R-:W-:Y:S05]  /*8cd0*/  CALL.REL.NOINC `($__internal_3_$__cuda_sm3x_div_rn_noftz_f32_slowpath) ;  /* 0x000000a000147944 */ /* 0x014fea0003c00000 */
[----:B------:R-:W-:Y:S02]  /*8ce0*/  MOV R32, R0 ;  /* 0x0000000000207202 */ /* 0x000fe40000000f00 */
.L_x_198:
[----:B------:R-:W-:Y:S05]  /*8cf0*/  BSYNC.RECONVERGENT B2 ;  /* 0x0000000000027941 */ /* 0x000fea0003800200 */
.L_x_197:
[----:B------:R-:W-:Y:S01]  /*8d00*/  VIADD R0, R56, 0x100 ;  /* 0x0000010038007836 */ /* 0x000fe20000000000 */
[C---:B------:R-:W-:Y:S01]  /*8d10*/  LOP3.LUT R29, R17.reuse, 0x3, RZ, 0xc0, !PT ;  /* 0x00000003111d7812 */ /* 0x040fe200078ec0ff */
[----:B------:R-:W-:-:S03]  /*8d20*/  IMAD.SHL.U32 R17, R17, 0x400, RZ ;  /* 0x0000040011117824 */ /* 0x000fc600078e00ff */
[----:B------:R-:W-:Y:S02]  /*8d30*/  SHF.R.U32.HI R0, RZ, 0x15, R0 ;  /* 0x00000015ff007819 */ /* 0x000fe40000011600 */
[----:B------:R-:W-:Y:S02]  /*8d40*/  LOP3.LUT R17, R17, 0xc00, RZ, 0xc0, !PT ;  /* 0x00000c0011117812 */ /* 0x000fe400078ec0ff */
[----:B------:R-:W-:-:S03]  /*8d50*/  ISETP.NE.AND P0, PT, R29, R0, PT ;  /* 0x000000001d00720c */ /* 0x000fc60003f05270 */
[----:B------:R-:W-:-:S10]  /*8d60*/  IMAD R28, R16, 0x20, R17 ;  /* 0x00000020101c7824 */ /* 0x000fd400078e0211 */
[----:B------:R-:W-:Y:S05]  /*8d70*/  @!P0 BRA `(.L_x_199) ;  /* 0x0000000000408947 */ /* 0x000fea0003800000 */
[----:B------:R-:W-:Y:S01]  /*8d80*/  MOV R14, 0x8 ;  /* 0x00000008000e7802 */ /* 0x000fe20000000f00 */
[----:B------:R-:W1:Y:S01]  /*8d90*/  LDCU.64 UR6, c[0x4][0xb0] ;  /* 0x01001600ff0677ac */ /* 0x000e620008000a00 */
[----:B------:R-:W-:Y:S02]  /*8da0*/  HFMA2 R12, -RZ, RZ, 0, 5.9604644775390625e-08 ;  /* 0x00000001ff0c7431 */ /* 0x000fe400000001ff */
[----:B------:R-:W-:Y:S01]  /*8db0*/  IMAD.MOV.U32 R8, RZ, RZ, 0x192 ;  /* 0x00000192ff087424 */ /* 0x000fe200078e00ff */
[----:B------:R-:W3:Y:S01]  /*8dc0*/  LDCU.64 UR4, c[0x4][0xb8] ;  /* 0x01001700ff0477ac */ /* 0x000ee20008000a00 */
[----:B------:R-:W2:Y:S01]  /*8dd0*/  LDC.64 R14, c[0x4][R14] ;  /* 0x010000000e0e7b82 */ /* 0x000ea20000000a00 */
[----:B------:R-:W-:Y:S01]  /*8de0*/  IMAD.MOV.U32 R13, RZ, RZ, RZ ;  /* 0x000000ffff0d7224 */ /* 0x000fe200078e00ff */
[----:B------:R-:W5:Y:S01]  /*8df0*/  LDCU.64 UR8, c[0x4][0x40] ;  /* 0x01000800ff0877ac */ /* 0x000f620008000a00 */
[----:B-1----:R-:W-:Y:S01]  /*8e00*/  IMAD.U32 R4, RZ, RZ, UR6 ;  /* 0x00000006ff047e24 */ /* 0x002fe2000f8e00ff */
[----:B------:R-:W-:Y:S01]  /*8e10*/  MOV R5, UR7 ;  /* 0x0000000700057c02 */ /* 0x000fe20008000f00 */
[----:B---3--:R-:W-:Y:S01]  /*8e20*/  IMAD.U32 R6, RZ, RZ, UR4 ;  /* 0x00000004ff067e24 */ /* 0x008fe2000f8e00ff */
[----:B------:R-:W-:Y:S01]  /*8e30*/  MOV R7, UR5 ;  /* 0x0000000500077c02 */ /* 0x000fe20008000f00 */
[----:B-----5:R-:W-:Y:S01]  /*8e40*/  IMAD.U32 R10, RZ, RZ, UR8 ;  /* 0x00000008ff0a7e24 */ /* 0x020fe2000f8e00ff */
[----:B------:R-:W-:-:S02]  /*8e50*/  MOV R11, UR9 ;  /* 0x00000009000b7c02 */ /* 0x000fc40008000f00 */
[----:B------:R-:W-:-:S07]  /*8e60*/  LEPC R20, `(.L_x_199) ;  /* 0x000000001014794e */ /* 0x000fce0000000000 */
[----:B--2-4-:R-:W-:Y:S05]  /*8e70*/  CALL.ABS.NOINC R14 ;  /* 0x000000000e007343 */ /* 0x014fea0003c00000 */
.L_x_199:
[----:B------:R-:W1:Y:S01]  /*8e80*/  S2R R3, SR_SWINHI ;  /* 0x0000000000037919 */ /* 0x000e620000002f00 */
[----:B------:R-:W-:Y:S05]  /*8e90*/  WARPSYNC.ALL ;  /* 0x0000000000007948 */ /* 0x000fea0003800000 */
[----:B------:R-:W-:-:S13]  /*8ea0*/  R2UR UR4, R56 ;  /* 0x00000000380472ca */ /* 0x000fda00000e0000 */
[----:B------:R-:W3:Y:S01]  /*8eb0*/  LDTM.x16 R4, tmem[UR4+0x100] ;  /* 0x00010004000479ee */ /* 0x000ee20008240000 */
[----:B------:R-:W-:Y:S02]  /*8ec0*/  MOV R30, R26 ;  /* 0x0000001a001e7202 */ /* 0x000fe40000000f00 */
[----:B-1----:R-:W-:Y:S02]  /*8ed0*/  MOV R31, R3 ;  /* 0x00000003001f7202 */ /* 0x002fe40000000f00 */
[----:B------:R-:W-:-:S05]  /*8ee0*/  LEA R28, P0, R28, R30, 0x1 ;  /* 0x0000001e1c1c7211 */ /* 0x000fca00078008ff */
[----:B------:R-:W-:Y:S01]  /*8ef0*/  IMAD.X R31, RZ, RZ, R31, P0 ;  /* 0x000000ffff1f7224 */ /* 0x000fe200000e061f */
[----:B------:R-:W-:Y:S01]  /*8f00*/  IADD3 R0, P0, PT, R28, 0x10, RZ ;  /* 0x000000101c007810 */ /* 0x000fe20007f1e0ff */
[C---:B---3--:R-:W-:Y:S02]  /*8f10*/  FMUL2 R20, R32.reuse.F32, R8.F32x2.HI_LO ;  /* 0x000000082014724a */ /* 0x048fe40000040000 */
[----:B------:R-:W-:Y:S01]  /*8f20*/  FMUL2 R24, R32.F32, R10.F32x2.HI_LO ;  /* 0x0000000a2018724a */ /* 0x000fe20000040000 */
[--C-:B------:R-:W-:Y:S01]  /*8f30*/  SHF.R.U64 R3, R28, 0x3, R31.reuse ;  /* 0x000000031c037819 */ /* 0x100fe2000000121f */
[C---:B------:R-:W-:Y:S01]  /*8f40*/  FMUL2 R6, R32.reuse.F32, R6.F32x2.HI_LO ;  /* 0x000000062006724a */ /* 0x040fe20000040000 */
[----:B------:R-:W-:Y:S01]  /*8f50*/  F2FP.F16.F32.PACK_AB R10, R21, R20 ;  /* 0x00000014150a723e */ /* 0x000fe200000000ff */
[----:B------:R-:W-:Y:S02]  /*8f60*/  IMAD.X R21, RZ, RZ, R31, P0 ;  /* 0x000000ffff157224 */ /* 0x000fe400000e061f */
[C---:B------:R-:W-:Y:S01]  /*8f70*/  FMUL2 R4, R32.reuse.F32, R4.F32x2.HI_LO ;  /* 0x000000042004724a */ /* 0x040fe20000040000 */
[----:B------:R-:W-:Y:S01]  /*8f80*/  F2FP.F16.F32.PACK_AB R11, R25, R24 ;  /* 0x00000018190b723e */ /* 0x000fe200000000ff */
[C---:B------:R-:W-:Y:S01]  /*8f90*/  FMUL2 R12, R32.reuse.F32, R12.F32x2.HI_LO ;  /* 0x0000000c200c724a */ /* 0x040fe20000040000 */
[----:B------:R-:W-:Y:S01]  /*8fa0*/  F2FP.F16.F32.PACK_AB R9, R7, R6 ;  /* 0x000000060709723e */ /* 0x000fe200000000ff */
[----:B------:R-:W-:Y:S01]  /*8fb0*/  FMUL2 R14, R32.F32, R14.F32x2.HI_LO ;  /* 0x0000000e200e724a */ /* 0x000fe20000040000 */
[----:B------:R-:W-:Y:S01]  /*8fc0*/  SHF.R.U64 R7, R0, 0x3, R21 ;  /* 0x0000000300077819 */ /* 0x000fe20000001215 */
[C---:B------:R-:W-:Y:S01]  /*8fd0*/  FMUL2 R16, R32.reuse.F32, R16.F32x2.HI_LO ;  /* 0x000000102010724a */ /* 0x040fe20000040000 */
[----:B------:R-:W-:Y:S01]  /*8fe0*/  F2FP.F16.F32.PACK_AB R8, R5, R4 ;  /* 0x000000040508723e */ /* 0x000fe200000000ff */
[----:B------:R-:W-:Y:S01]  /*8ff0*/  FMUL2 R18, R32.F32, R18.F32x2.HI_LO ;  /* 0x000000122012724a */ /* 0x000fe20000040000 */
[----:B------:R-:W-:-:S02]  /*9000*/  LOP3.LUT R30, R28, 0x30, R3, 0x78, !PT ;  /* 0x000000301c1e7812 */ /* 0x000fc400078e7803 */
[----:B------:R-:W-:Y:S01]  /*9010*/  LOP3.LUT R20, R0, 0x30, R7, 0x78, !PT ;  /* 0x0000003000147812 */ /* 0x000fe200078e7807 */
[----:B------:R-:W-:Y:S01]  /*9020*/  VIADD R0, R56, 0x110 ;  /* 0x0000011038007836 */ /* 0x000fe20000000000 */
[----:B------:R-:W-:Y:S01]  /*9030*/  F2FP.F16.F32.PACK_AB R4, R13, R12 ;  /* 0x0000000c0d04723e */ /* 0x000fe200000000ff */
[----:B------:R1:W-:Y:S01]  /*9040*/  ST.E.128 desc[UR48][R30.64], R8 ;  /* 0x000000081e007985 */ /* 0x0003e2000c101d30 */
[----:B------:R-:W-:Y:S02]  /*9050*/  F2FP.F16.F32.PACK_AB R5, R15, R14 ;  /* 0x0000000e0f05723e */ /* 0x000fe400000000ff */
[----:B------:R-:W-:Y:S02]  /*9060*/  F2FP.F16.F32.PACK_AB R6, R17, R16 ;  /* 0x000000101106723e */ /* 0x000fe400000000ff */
[----:B------:R-:W-:Y:S02]  /*9070*/  F2FP.F16.F32.PACK_AB R7, R19, R18 ;  /* 0x000000121307723e */ /* 0x000fe400000000ff */
[----:B------:R-:W-:-:S03]  /*9080*/  SHF.R.U32.HI R0, RZ, 0x15, R0 ;  /* 0x00000015ff007819 */ /* 0x000fc60000011600 */
[----:B------:R1:W-:Y:S01]  /*9090*/  ST.E.128 desc[UR48][R20.64], R4 ;  /* 0x0000000414007985 */ /* 0x0003e2000c101d30 */
[----:B------:R-:W-:-:S13]  /*90a0*/  ISETP.NE.AND P0, PT, R29, R0, PT ;  /* 0x000000001d00720c */ /* 0x000fda0003f05270 */
[----:B------:R-:W-:Y:S05]  /*90b0*/  @!P0 BRA `(.L_x_200) ;  /* 0x0000000000408947 */ /* 0x000fea0003800000 */
[----:B------:R-:W-:Y:S01]  /*90c0*/  MOV R14, 0x8 ;  /* 0x00000008000e7802 */ /* 0x000fe20000000f00 */
[----:B------:R-:W3:Y:S01]  /*90d0*/  LDCU.64 UR8, c[0x4][0xb0] ;  /* 0x01001600ff0877ac */ /* 0x000ee20008000a00 */
[----:B------:R-:W-:Y:S02]  /*90e0*/  HFMA2 R12, -RZ, RZ, 0, 5.9604644775390625e-08 ;  /* 0x00000001ff0c7431 */ /* 0x000fe400000001ff */
[----:B-1----:R-:W-:Y:S01]  /*90f0*/  IMAD.MOV.U32 R8, RZ, RZ, 0x192 ;  /* 0x00000192ff087424 */ /* 0x002fe200078e00ff */
[----:B------:R-:W1:Y:S01]  /*9100*/  LDCU.64 UR6, c[0x4][0xb8] ;  /* 0x01001700ff0677ac */ /* 0x000e620008000a00 */
[----:B------:R-:W2:Y:S01]  /*9110*/  LDC.64 R14, c[0x4][R14] ;  /* 0x010000000e0e7b82 */ /* 0x000ea20000000a00 */
[----:B------:R-:W-:Y:S01]  /*9120*/  IMAD.MOV.U32 R13, RZ, RZ, RZ ;  /* 0x000000ffff0d7224 */ /* 0x000fe200078e00ff */
[----:B------:R-:W5:Y:S01]  /*9130*/  LDCU.64 UR4, c[0x4][0x40] ;  /* 0x01000800ff0477ac */ /* 0x000f620008000a00 */
[----:B---3--:R-:W-:Y:S01]  /*9140*/  IMAD.U32 R4, RZ, RZ, UR8 ;  /* 0x00000008ff047e24 */ /* 0x008fe2000f8e00ff */
[----:B------:R-:W-:Y:S01]  /*9150*/  MOV R5, UR9 ;  /* 0x0000000900057c02 */ /* 0x000fe20008000f00 */
[----:B-1----:R-:W-:Y:S01]  /*9160*/  IMAD.U32 R6, RZ, RZ, UR6 ;  /* 0x00000006ff067e24 */ /* 0x002fe2000f8e00ff */
[----:B------:R-:W-:Y:S01]  /*9170*/  MOV R7, UR7 ;  /* 0x0000000700077c02 */ /* 0x000fe20008000f00 */
[----:B-----5:R-:W-:Y:S01]  /*9180*/  IMAD.U32 R10, RZ, RZ, UR4 ;  /* 0x00000004ff0a7e24 */ /* 0x020fe2000f8e00ff */
[----:B------:R-:W-:-:S02]  /*9190*/  MOV R11, UR5 ;  /* 0x00000005000b7c02 */ /* 0x000fc40008000f00 */
[----:B------:R-:W-:-:S07]  /*91a0*/  LEPC R20, `(.L_x_200) ;  /* 0x000000001014794e */ /* 0x000fce0000000000 */
[----:B--2-4-:R-:W-:Y:S05]  /*91b0*/  CALL.ABS.NOINC R14 ;  /* 0x000000000e007343 */ /* 0x014fea0003c00000 */
.L_x_200:
[----:B------:R-:W-:Y:S05]  /*91c0*/  WARPSYNC.ALL ;  /* 0x0000000000007948 */ /* 0x000fea0003800000 */
[----:B------:R-:W-:Y:S01]  /*91d0*/  R2UR UR4, R56 ;  /* 0x00000000380472ca */ /* 0x000fe200000e0000 */
[----:B------:R-:W3:Y:S01]  /*91e0*/  S2R R35, SR_CTAID.X ;  /* 0x0000000000237919 */ /* 0x000ee20000002500 */
[C---:B------:R-:W-:Y:S02]  /*91f0*/  IADD3 R33, P0, PT, R28.reuse, 0x30, RZ ;  /* 0x000000301c217810 */ /* 0x040fe40007f1e0ff */
[----:B------:R-:W-:-:S03]  /*9200*/  IADD3 R3, P1, PT, R28, 0x20, RZ ;  /* 0x000000201c037810 */ /* 0x000fc60007f3e0ff */
[--C-:B--2---:R-:W-:Y:S02]  /*9210*/  IMAD.X R41, RZ, RZ, R31.reuse, P0 ;  /* 0x000000ffff297224 */ /* 0x104fe400000e061f */
[----:B------:R-:W-:-:S04]  /*9220*/  IMAD.X R39, RZ, RZ, R31, P1 ;  /* 0x000000ffff277224 */ /* 0x000fc800008e061f */
[----:B-1----:R-:W1:Y:S01]  /*9230*/  LDTM.x16 R4, tmem[UR4+0x110] ;  /* 0x00011004000479ee */ /* 0x002e620008240000 */
[----:B------:R-:W2:Y:S01]  /*9240*/  LDCU.64 UR4, c[0x0][0x880] ;  /* 0x00011000ff0477ac */ /* 0x000ea20008000a00 */
[----:B------:R-:W-:-:S04]  /*9250*/  SHF.R.U64 R0, R3, 0x3, R39 ;  /* 0x0000000303007819 */ /* 0x000fc80000001227 */
[----:B------:R-:W-:Y:S01]  /*9260*/  LOP3.LUT R38, R3, 0x30, R0, 0x78, !PT ;  /* 0x0000003003267812 */ /* 0x000fe200078e7800 */
[----:B--2---:R-:W-:-:S04]  /*9270*/  UISETP.NE.U32.AND UP0, UPT, UR4, URZ, UPT ;  /* 0x000000ff0400728c */ /* 0x004fc8000bf05070 */
[----:B------:R-:W-:Y:S01]  /*9280*/  UISETP.NE.AND.EX UP0, UPT, UR5, URZ, UPT, UP0 ;  /* 0x000000ff0500728c */ /* 0x000fe2000bf05300 */
[C---:B-1----:R-:W-:Y:S01]  /*9290*/  FMUL2 R20, R32.reuse.F32, R8.F32x2.HI_LO ;  /* 0x000000082014724a */ /* 0x042fe20000040000 */
[C---:B------:R-:W-:Y:S01]  /*92a0*/  SHF.R.U64 R8, R33.reuse, 0x3, R41 ;  /* 0x0000000321087819 */ /* 0x040fe20000001229 */
[C---:B------:R-:W-:Y:S02]  /*92b0*/  FMUL2 R4, R32.reuse.F32, R4.F32x2.HI_LO ;  /* 0x000000042004724a */ /* 0x040fe40000040000 */
[C---:B------:R-:W-:Y:S01]  /*92c0*/  FMUL2 R6, R32.reuse.F32, R6.F32x2.HI_LO ;  /* 0x000000062006724a */ /* 0x040fe20000040000 */
[----:B------:R-:W-:Y:S01]  /*92d0*/  LOP3.LUT R40, R33, 0x30, R8, 0x78, !PT ;  /* 0x0000003021287812 */ /* 0x000fe200078e7808 */
[C---:B------:R-:W-:Y:S01]  /*92e0*/  FMUL2 R24, R32.reuse.F32, R10.F32x2.HI_LO ;  /* 0x0000000a2018724a */ /* 0x040fe20000040000 */
[----:B------:R-:W-:Y:S01]  /*92f0*/  F2FP.F16.F32.PACK_AB R8, R5, R4 ;  /* 0x000000040508723e */ /* 0x000fe200000000ff */
[C---:B------:R-:W-:Y:S01]  /*9300*/  FMUL2 R12, R32.reuse.F32, R12.F32x2.HI_LO ;  /* 0x0000000c200c724a */ /* 0x040fe20000040000 */
[----:B------:R-:W-:Y:S01]  /*9310*/  F2FP.F16.F32.PACK_AB R9, R7, R6 ;  /* 0x000000060709723e */ /* 0x000fe200000000ff */
[C---:B------:R-:W-:Y:S01]  /*9320*/  FMUL2 R14, R32.reuse.F32, R14.F32x2.HI_LO ;  /* 0x0000000e200e724a */ /* 0x040fe20000040000 */
[----:B------:R-:W-:Y:S01]  /*9330*/  F2FP.F16.F32.PACK_AB R10, R21, R20 ;  /* 0x00000014150a723e */ /* 0x000fe200000000ff */
[C---:B------:R-:W-:Y:S01]  /*9340*/  FMUL2 R16, R32.reuse.F32, R16.F32x2.HI_LO ;  /* 0x000000102010724a */ /* 0x040fe20000040000 */
[----:B------:R-:W-:Y:S01]  /*9350*/  F2FP.F16.F32.PACK_AB R11, R25, R24 ;  /* 0x00000018190b723e */ /* 0x000fe200000000ff */
[----:B------:R-:W-:Y:S01]  /*9360*/  FMUL2 R18, R32.F32, R18.F32x2.HI_LO ;  /* 0x000000122012724a */ /* 0x000fe20000040000 */
[----:B------:R-:W-:Y:S01]  /*9370*/  F2FP.F16.F32.PACK_AB R4, R13, R12 ;  /* 0x0000000c0d04723e */ /* 0x000fe200000000ff */
[----:B------:R-:W1:Y:S01]  /*9380*/  S2R R33, SR_CTAID.Y ;  /* 0x0000000000217919 */ /* 0x000e620000002600 */
[----:B------:R-:W-:-:S02]  /*9390*/  F2FP.F16.F32.PACK_AB R5, R15, R14 ;  /* 0x0000000e0f05723e */ /* 0x000fc400000000ff */
[----:B------:R-:W-:Y:S01]  /*93a0*/  F2FP.F16.F32.PACK_AB R6, R17, R16 ;  /* 0x000000101106723e */ /* 0x000fe200000000ff */
[----:B------:R2:W-:Y:S01]  /*93b0*/  ST.E.128 desc[UR48][R38.64], R8 ;  /* 0x0000000826007985 */ /* 0x0005e2000c101d30 */
[----:B------:R-:W-:Y:S01]  /*93c0*/  F2FP.F16.F32.PACK_AB R7, R19, R18 ;  /* 0x000000121307723e */ /* 0x000fe200000000ff */
[----:B------:R-:W1:Y:S04]  /*93d0*/  S2R R32, SR_CTAID.Z ;  /* 0x0000000000207919 */ /* 0x000e680000002700 */
[----:B------:R2:W-:Y:S01]  /*93e0*/  ST.E.128 desc[UR48][R40.64], R4 ;  /* 0x0000000428007985 */ /* 0x0005e2000c101d30 */
[----:B------:R-:W-:Y:S01]  /*93f0*/  @!PT LDS RZ, [RZ] ;  /* 0x00000000fffff984 */ /* 0x000fe20000000800 */
[----:B------:R-:W-:Y:S01]  /*9400*/  @!PT LDS RZ, [RZ] ;  /* 0x00000000fffff984 */ /* 0x000fe20000000800 */
[----:B------:R-:W-:Y:S01]  /*9410*/  @!PT LDS RZ, [RZ] ;  /* 0x00000000fffff984 */ /* 0x000fe20000000800 */
[----:B------:R-:W-:Y:S01]  /*9420*/  @!PT LDS RZ, [RZ] ;  /* 0x00000000fffff984 */ /* 0x000fe20000000800 */
[----:B------:R5:W-:Y:S06]  /*9430*/  MEMBAR.ALL.CTA ;  /* 0x0000000000007992 */ /* 0x000bec0000008000 */
[----:B-----5:R-:W1:Y:S01]  /*9440*/  FENCE.VIEW.ASYNC.S ;  /* 0x00000000000073c6 */ /* 0x020e620000000000 */
[----:B---3--:R-:W-:Y:S05]  /*9450*/  BRA.U !UP0, `(.L_x_201) ;  /* 0x0000000108fc7547 */ /* 0x008fea000b800000 */
[C---:B------:R-:W-:Y:S01]  /*9460*/  FSETP.GEU.AND P0, PT, R22.reuse, 1.175494350822287508e-38, PT ;  /* 0x008000001600780b */ /* 0x040fe20003f0e000 */
[----:B------:R-:W3:Y:S01]  /*9470*/  LDCU UR4, c[0x0][0x380] ;  /* 0x00007000ff0477ac */ /* 0x000ee20008000800 */
[----:B------:R-:W-:Y:S01]  /*9480*/  MOV R0, 0x3e055027 ;  /* 0x3e05502700007802 */ /* 0x000fe20000000f00 */
[----:B------:R-:W-:Y:S01]  /*9490*/  BSSY.RECONVERGENT B0, `(.L_x_201) ;  /* 0x000003b000007945 */ /* 0x000fe20003800200 */
[----:B--2---:R-:W-:Y:S01]  /*94a0*/  FSEL R5, RZ, -23, P0 ;  /* 0xc1b80000ff057808 */ /* 0x004fe20000000000 */
[----:B------:R-:W2:Y:S08]  /*94b0*/  LDCU UR5, c[0x0][0x700] ;  /* 0x0000e000ff0577ac */ /* 0x000eb00008000800 */
[----:B------:R-:W-:-:S05]  /*94c0*/  @!P0 FMUL R22, R22, 8388608 ;  /* 0x4b00000016168820 */ /* 0x000fca0000400000 */
[C---:B------:R-:W-:Y:S02]  /*94d0*/  IADD3 R7, PT, PT, R22.reuse, -0x3f2aaaab, RZ ;  /* 0xc0d5555516077810 */ /* 0x040fe40007ffe0ff */
[C---:B------:R-:W-:Y:S02]  /*94e0*/  ISETP.GT.U32.AND P0, PT, R22.reuse, 0x7f7fffff, PT ;  /* 0x7f7fffff1600780c */ /* 0x040fe40003f04070 */
[----:B------:R-:W-:Y:S02]  /*94f0*/  LOP3.LUT R7, R7, 0xff800000, RZ, 0xc0, !PT ;  /* 0xff80000007077812 */ /* 0x000fe400078ec0ff */
[C---:B------:R-:W-:Y:S02]  /*9500*/  FSETP.NEU.AND P1, PT, R22.reuse, RZ, PT ;  /* 0x000000ff1600720b */ /* 0x040fe40003f2d000 */
[-C--:B------:R-:W-:Y:S02]  /*9510*/  IADD3 R3, PT, PT, R22, -R7.reuse, RZ ;  /* 0x8000000716037210 */ /* 0x080fe40007ffe0ff */
[----:B------:R-:W-:-:S03]  /*9520*/  I2FP.F32.S32 R4, R7 ;  /* 0x0000000700047245 */ /* 0x000fc60000201400 */
[----:B------:R-:W-:Y:S02]  /*9530*/  FADD R3, R3, -1 ;  /* 0xbf80000003037421 */ /* 0x000fe40000000000 */
[----:B------:R-:W-:Y:S02]  /*9540*/  FFMA R4, R4, 1.1920928955078125e-07, R5 ;  /* 0x3400000004047823 */ /* 0x000fe40000000005 */
[----:B------:R-:W-:-:S04]  /*9550*/  FFMA R0, R3, -R0, 0.14084610342979431152 ;  /* 0x3e1039f603007423 */ /* 0x000fc80000000800 */
[----:B------:R-:W-:-:S04]  /*9560*/  FFMA R0, R3, R0, -0.12148627638816833496 ;  /* 0xbdf8cdcc03007423 */ /* 0x000fc80000000000 */
[----:B------:R-:W-:-:S04]  /*9570*/  FFMA R0, R3, R0, 0.13980610668659210205 ;  /* 0x3e0f295503007423 */ /* 0x000fc80000000000 */
[----:B------:R-:W-:-:S04]  /*9580*/  FFMA R0, R3, R0, -0.16684235632419586182 ;  /* 0xbe2ad8b903007423 */ /* 0x000fc80000000000 */
[----:B------:R-:W-:-:S04]  /*9590*/  FFMA R0, R3, R0, 0.20012299716472625732 ;  /* 0x3e4ced0b03007423 */ /* 0x000fc80000000000 */
[----:B------:R-:W-:-:S04]  /*95a0*/  FFMA R0, R3, R0, -0.24999669194221496582 ;  /* 0xbe7fff2203007423 */ /* 0x000fc80000000000 */
[----:B------:R-:W-:-:S04]  /*95b0*/  FFMA R0, R3, R0, 0.33333182334899902344 ;  /* 0x3eaaaa7803007423 */ /* 0x000fc80000000000 */
[----:B------:R-:W-:-:S04]  /*95c0*/  FFMA R0, R3, R0, -0.5 ;  /* 0xbf00000003007423 */ /* 0x000fc80000000000 */
[----:B------:R-:W-:-:S04]  /*95d0*/  FMUL R0, R3, R0 ;  /* 0x0000000003007220 */ /* 0x000fc80000400000 */
[----:B------:R-:W-:Y:S01]  /*95e0*/  FFMA R5, R3, R0, R3 ;  /* 0x0000000003057223 */ /* 0x000fe20000000003 */
[----:B------:R-:W-:-:S03]  /*95f0*/  MOV R3, 0x7f800000 ;  /* 0x7f80000000037802 */ /* 0x000fc60000000f00 */
[----:B------:R-:W-:Y:S02]  /*9600*/  FFMA R4, R4, 0.69314718246459960938, R5 ;  /* 0x3f31721804047823 */ /* 0x000fe40000000005 */
[----:B------:R-:W-:Y:S01]  /*9610*/  @P0 FFMA R4, R22, R3, +INF ;  /* 0x7f80000016040423 */ /* 0x000fe20000000003 */
[----:B------:R-:W-:-:S04]  /*9620*/  LEA R3, R35, R2, 0x8 ;  /* 0x0000000223037211 */ /* 0x000fc800078e40ff */
[----:B---3--:R-:W-:Y:S02]  /*9630*/  ISETP.GE.AND P0, PT, R3, UR4, PT ;  /* 0x0000000403007c0c */ /* 0x008fe4000bf06270 */
[----:B------:R-:W-:-:S05]  /*9640*/  FSEL R4, R4, -INF , P1 ;  /* 0xff80000004047808 */ /* 0x000fca0000800000 */
[----:B--2---:R-:W-:-:S06]  /*9650*/  FFMA R23, R23, UR5, R4 ;  /* 0x0000000517177c23 */ /* 0x004fcc0008000004 */
[----:B------:R-:W-:Y:S05]  /*9660*/  @P0 BRA `(.L_x_202) ;  /* 0x0000000000740947 */ /* 0x000fea0003800000 */
[----:B------:R-:W2:Y:S01]  /*9670*/  LDCU UR7, c[0x0][0x38c] ;  /* 0x00007180ff0777ac */ /* 0x000ea20008000800 */
[----:B------:R-:W-:Y:S01]  /*9680*/  HFMA2 R4, -RZ, RZ, 0, 0 ;  /* 0x00000000ff047431 */ /* 0x000fe200000001ff */
[----:B------:R-:W1:Y:S01]  /*9690*/  LDCU UR6, c[0x0][0x890] ;  /* 0x00011200ff0677ac */ /* 0x000e620008000800 */
[----:B------:R-:W3:Y:S01]  /*96a0*/  LDCU.64 UR4, c[0x0][0x888] ;  /* 0x00011100ff0477ac */ /* 0x000ee20008000a00 */
[----:B--2---:R-:W2:Y:S01]  /*96b0*/  I2F.U32.RP R6, UR7 ;  /* 0x0000000700067d06 */ /* 0x004ea20008209000 */
[----:B------:R-:W-:Y:S01]  /*96c0*/  ISETP.NE.U32.AND P0, PT, RZ, UR7, PT ;  /* 0x00000007ff007c0c */ /* 0x000fe2000bf05070 */
[----:B-1----:R-:W-:-:S06]  /*96d0*/  IMAD R3, R32, UR6, R3 ;  /* 0x0000000620037c24 */ /* 0x002fcc000f8e0203 */
[----:B--2---:R-:W1:Y:S02]  /*96e0*/  MUFU.RCP R5, R6 ;  /* 0x0000000600057308 */ /* 0x004e640000001000 */
[----:B-1----:R-:W-:-:S06]  /*96f0*/  IADD3 R5, PT, PT, R5, 0xffffffe, RZ ;  /* 0x0ffffffe05057810 */ /* 0x002fcc0007ffe0ff */
[----:B------:R-:W1:Y:S02]  /*9700*/  F2I.FTZ.U32.TRUNC.NTZ R5, R5 ;  /* 0x0000000500057305 */ /* 0x000e64000021f000 */
[----:B-1----:R-:W-:-:S05]  /*9710*/  IADD3 R0, PT, PT, RZ, -R5, RZ ;  /* 0x80000005ff007210 */ /* 0x002fca0007ffe0ff */
[----:B------:R-:W-:-:S04]  /*9720*/  IMAD R7, R0, UR7, RZ ;  /* 0x0000000700077c24 */ /* 0x000fc8000f8e02ff */
[----:B------:R-:W-:Y:S02]  /*9730*/  IMAD.HI.U32 R0, R5, R7, R4 ;  /* 0x0000000705007227 */ /* 0x000fe400078e0004 */
[----:B------:R-:W1:Y:S04]  /*9740*/  LDC.64 R6, c[0x0][0x880] ;  /* 0x00022000ff067b82 */ /* 0x000e680000000a00 */
[----:B------:R-:W-:-:S05]  /*9750*/  IMAD.HI.U32 R0, R0, R33, RZ ;  /* 0x0000002100007227 */ /* 0x000fca00078e00ff */
[----:B------:R-:W-:-:S05]  /*9760*/  IADD3 R4, PT, PT, -R0, RZ, RZ ;  /* 0x000000ff00047210 */ /* 0x000fca0007ffe1ff */
[----:B------:R-:W-:-:S05]  /*9770*/  IMAD R4, R4, UR7, R33 ;  /* 0x0000000704047c24 */ /* 0x000fca000f8e0221 */
[----:B------:R-:W-:-:S13]  /*9780*/  ISETP.GE.U32.AND P2, PT, R4, UR7, PT ;  /* 0x0000000704007c0c */ /* 0x000fda000bf46070 */
[----:B------:R-:W-:Y:S02]  /*9790*/  @P2 IADD3 R4, PT, PT, R4, -UR7, RZ ;  /* 0x8000000704042c10 */ /* 0x000fe4000fffe0ff */
[----:B------:R-:W-:Y:S02]  /*97a0*/  @P2 IADD3 R0, PT, PT, R0, 0x1, RZ ;  /* 0x0000000100002810 */ /* 0x000fe40007ffe0ff */
[----:B------:R-:W-:-:S13]  /*97b0*/  ISETP.GE.U32.AND P1, PT, R4, UR7, PT ;  /* 0x0000000704007c0c */ /* 0x000fda000bf26070 */
[----:B------:R-:W-:Y:S02]  /*97c0*/  @P1 IADD3 R0, PT, PT, R0, 0x1, RZ ;  /* 0x0000000100001810 */ /* 0x000fe40007ffe0ff */
[----:B------:R-:W-:-:S04]  /*97d0*/  @!P0 LOP3.LUT R0, RZ, UR7, RZ, 0x33, !PT ;  /* 0x00000007ff008c12 */ /* 0x000fc8000f8e33ff */
[C---:B------:R-:W-:Y:S01]  /*97e0*/  IADD3 R4, PT, PT, -R0.reuse, RZ, RZ ;  /* 0x000000ff00047210 */ /* 0x040fe20007ffe1ff */
[----:B---3--:R-:W-:-:S04]  /*97f0*/  IMAD R3, R0, UR5, R3 ;  /* 0x0000000500037c24 */ /* 0x008fc8000f8e0203 */
[----:B------:R-:W-:-:S04]  /*9800*/  IMAD R4, R4, UR7, R33 ;  /* 0x0000000704047c24 */ /* 0x000fc8000f8e0221 */
[----:B------:R-:W-:-:S04]  /*9810*/  IMAD R3, R4, UR4, R3 ;  /* 0x0000000404037c24 */ /* 0x000fc8000f8e0203 */
[----:B-1----:R-:W-:-:S05]  /*9820*/  IMAD.WIDE.U32 R6, R3, 0x4, R6 ;  /* 0x0000000403067825 */ /* 0x002fca00078e0006 */
[----:B------:R2:W-:Y:S02]  /*9830*/  STG.E desc[UR48][R6.64], R23 ;  /* 0x0000001706007986 */ /* 0x0005e4000c101930 */
.L_x_202:
[----:B------:R-:W-:Y:S05]  /*9840*/  BSYNC.RECONVERGENT B0 ;  /* 0x0000000000007941 */ /* 0x000fea0003800200 */
.L_x_201:
[----:B------:R-:W-:Y:S01]  /*9850*/  UISETP.NE.AND UP0, UPT, UR38, URZ, UPT ;  /* 0x000000ff2600728c */ /* 0x000fe2000bf05270 */
[----:B------:R-:W-:-:S08]  /*9860*/  NOP ;  /* 0x0000000000007918 */ /* 0x000fd00000000000 */
[----:B------:R-:W-:Y:S05]  /*9870*/  BRA.U UP0, `(.L_x_203) ;  /* 0x0000000100087547 */ /* 0x000fea000b800000 */
[----:B------:R-:W-:Y:S05]  /*9880*/  BPT.TRAP 0x1 ;  /* 0x000000040000795c */ /* 0x000fea0000300000 */
[----:B------:R-:W-:Y:S05]  /*9890*/  BPT.TRAP 0x1 ;  /* 0x000000040000795c */ /* 0x000fea0000300000 */
.L_x_203:
[----:B------:R-:W-:Y:S01]  /*98a0*/  IADD3 R0, PT, PT, R26, 0xa0a0, RZ ;  /* 0x0000a0a01a007810 */ /* 0x000fe20007ffe0ff */
[----:B------:R-:W-:-:S03]  /*98b0*/  UISETP.NE.AND UP0, UPT, UR38, URZ, UPT ;  /* 0x000000ff2600728c */ /* 0x000fc6000bf05270 */
[----:B------:R-:W-:-:S04]  /*98c0*/  PRMT R0, R27, 0x654, R0 ;  /* 0x000006541b007816 */ /* 0x000fc80000000000 */
[----:B-1----:R1:W-:Y:S02]  /*98d0*/  SYNCS.ARRIVE.TRANS64.RED.A1T0 RZ, [R0+URZ], RZ ;  /* 0x000000ff00ff79a7 */ /* 0x0023e400081004ff */
[----:B------:R-:W-:Y:S05]  /*98e0*/  BRA.U UP0, `(.L_x_204) ;  /* 0x0000000100047547 */ /* 0x000fea000b800000 */
[----:B------:R-:W-:Y:S05]  /*98f0*/  BPT.TRAP 0x1 ;  /* 0x000000040000795c */ /* 0x000fea0000300000 */
.L_x_204:
[----:B------:R3:W-:Y:S01]  /*9900*/  SYNCS.ARRIVE.TRANS64.A1T0 RZ, [R26+URZ+0xa0b0], RZ ;  /* 0x00a0b0ff1aff79a7 */ /* 0x0007e200081000ff */
[----:B------:R-:W-:-:S09]  /*9910*/  UISETP.NE.AND UP0, UPT, UR36, URZ, UPT ;  /* 0x000000ff2400728c */ /* 0x000fd2000bf05270 */
[----:B------:R-:W-:Y:S05]  /*9920*/  BRA.U !UP0, `(.L_x_205) ;  /* 0x0000000108047547 */ /* 0x000fea000b800000 */
[----:B------:R-:W-:Y:S05]  /*9930*/  BPT.TRAP 0x1 ;  /* 0x000000040000795c */ /* 0x000fea0000300000 */
.L_x_205:
[----:B------:R-:W-:Y:S01]  /*9940*/  IMAD.U32 R3, RZ, RZ, UR43 ;  /* 0x0000002bff037e24 */ /* 0x000fe2000f8e00ff */
[----:B-1----:R-:W-:-:S04]  /*9950*/  SHF.R.U32.HI R0, RZ, 0x15, R57 ;  /* 0x00000015ff007819 */ /* 0x002fc80000011639 */
[----:B------:R-:W-:Y:S02]  /*9960*/  SHF.L.U32 R3, R3, 0x1f, RZ ;  /* 0x0000001f03037819 */ /* 0x000fe400000006ff */
[----:B------:R-:W-:Y:S02]  /*9970*/  ISETP.NE.AND P0, PT, R29, R0, PT ;  /* 0x000000001d00720c */ /* 0x000fe40003f05270 */
[----:B------:R-:W1:Y:S02]  /*9980*/  SYNCS.PHASECHK.TRANS64.TRYWAIT P1, [R26+URZ+0xa080], R3 ;  /* 0x00a080031a0075a7 */ /* 0x000e6400080211ff */
[----:B-1----:R-:W-:Y:S09]  /*9990*/  @!P1 BRA `(.L_x_206) ;  /* 0x0000008800749947 */ /* 0x002ff20003800000 */
.L_x_378:
[----:B------:R-:W-:Y:S05]  /*99a0*/  @!P0 BRA `(.L_x_207) ;  /* 0x0000000000408947 */ /* 0x000fea0003800000 */
[----:B------:R-:W-:Y:S01]  /*99b0*/  MOV R14, 0x8 ;  /* 0x00000008000e7802 */ /* 0x000fe20000000f00 */
[----:B------:R-:W1:Y:S01]  /*99c0*/  LDCU.64 UR8, c[0x4][0xb0] ;  /* 0x01001600ff0877ac */ /* 0x000e620008000a00 */
[----:B------:R-:W-:Y:S02]  /*99d0*/  HFMA2 R12, -RZ, RZ, 0, 5.9604644775390625e-08 ;  /* 0x00000001ff0c7431 */ /* 0x000fe400000001ff */
[----:B--2---:R-:W-:Y:S01]  /*99e0*/  IMAD.MOV.U32 R8, RZ, RZ, 0x192 ;  /* 0x00000192ff087424 */ /* 0x004fe200078e00ff */
[----:B------:R-:W2:Y:S01]  /*99f0*/  LDCU.64 UR6, c[0x4][0xb8] ;  /* 0x01001700ff0677ac */ /* 0x000ea20008000a00 */
[----:B------:R-:W3:Y:S01]  /*9a00*/  LDC.64 R14, c[0x4][R14] ;  /* 0x010000000e0e7b82 */ /* 0x000ee20000000a00 */
[----:B------:R-:W-:Y:S01]  /*9a10*/  IMAD.MOV.U32 R13, RZ, RZ, RZ ;  /* 0x000000ffff0d7224 */ /* 0x000fe200078e00ff */
[----:B------:R-:W5:Y:S01]  /*9a20*/  LDCU.64 UR4, c[0x4][0x28] ;  /* 0x01000500ff0477ac */ /* 0x000f620008000a00 */
[----:B-1----:R-:W-:Y:S01]  /*9a30*/  IMAD.U32 R4, RZ, RZ, UR8 ;  /* 0x00000008ff047e24 */ /* 0x002fe2000f8e00ff */
[----:B------:R-:W-:Y:S01]  /*9a40*/  MOV R5, UR9 ;  /* 0x0000000900057c02 */ /* 0x000fe20008000f00 */
[----:B--2---:R-:W-:Y:S01]  /*9a50*/  IMAD.U32 R6, RZ, RZ, UR6 ;  /* 0x00000006ff067e24 */ /* 0x004fe2000f8e00ff */
[----:B------:R-:W-:Y:S01]  /*9a60*/  MOV R7, UR7 ;  /* 0x0000000700077c02 */ /* 0x000fe20008000f00 */
[----:B-----5:R-:W-:Y:S01]  /*9a70*/  IMAD.U32 R10, RZ, RZ, UR4 ;  /* 0x00000004ff0a7e24 */ /* 0x020fe2000f8e00ff */
[----:B------:R-:W-:-:S02]  /*9a80*/  MOV R11, UR5 ;  /* 0x00000005000b7c02 */ /* 0x000fc40008000f00 */
[----:B------:R-:W-:-:S07]  /*9a90*/  LEPC R20, `(.L_x_207) ;  /* 0x000000001014794e */ /* 0x000fce0000000000 */
[----:B---34-:R-:W-:Y:S05]  /*9aa0*/  CALL.ABS.NOINC R14 ;  /* 0x000000000e007343 */ /* 0x018fea0003c00000 */
.L_x_207:
[----:B------:R-:W-:Y:S05]  /*9ab0*/  WARPSYNC.ALL ;  /* 0x0000000000007948 */ /* 0x000fea0003800000 */
[----:B------:R-:W-:Y:S01]  /*9ac0*/  R2UR UR4, R57 ;  /* 0x00000000390472ca */ /* 0x000fe200000e0000 */
[----:B------:R-:W-:-:S12]  /*9ad0*/  UISETP.NE.AND UP0, UPT, UR36, URZ, UPT ;  /* 0x000000ff2400728c */ /* 0x000fd8000bf05270 */
[----:B--2---:R-:W1:Y:S02]  /*9ae0*/  LDTM.x2 R22, tmem[UR4] ;  /* 0x00000004001679ee */ /* 0x004e6400080c0000 */
[----:B-1----:R-:W-:Y:S05]  /*9af0*/  BRA.U !UP0, `(.L_x_208) ;  /* 0x0000000108047547 */ /* 0x002fea000b800000 */
[----:B------:R-:W-:Y:S05]  /*9b00*/  BPT.TRAP 0x1 ;  /* 0x000000040000795c */ /* 0x000fea0000300000 */
.L_x_208:
[----:B------:R-:W-:Y:S01]  /*9b10*/  PRMT R34, R27, 0x654, R34 ;  /* 0x000006541b227816 */ /* 0x000fe20000000022 */
[----:B------:R-:W-:-:S03]  /*9b20*/  UISETP.NE.AND UP0, UPT, UR38, URZ, UPT ;  /* 0x000000ff2600728c */ /* 0x000fc6000bf05270 */
[----:B------:R1:W-:Y:S06]  /*9b30*/  SYNCS.ARRIVE.TRANS64.RED.A1T0 RZ, [R34+URZ], RZ ;  /* 0x000000ff22ff79a7 */ /* 0x0003ec00081004ff */
[----:B------:R-:W-:Y:S05]  /*9b40*/  BRA.U UP0, `(.L_x_209) ;  /* 0x0000000100047547 */ /* 0x000fea000b800000 */
[----:B------:R-:W-:Y:S05]  /*9b50*/  BPT.TRAP 0x1 ;  /* 0x000000040000795c */ /* 0x000fea0000300000 */
.L_x_209:
[----:B------:R-:W-:-:S04]  /*9b60*/  MOV R0, UR44 ;  /* 0x0000002c00007c02 */ /* 0x000fc80008000f00 */
[----:B------:R-:W-:-:S04]  /*9b70*/  SHF.L.U32 R3, R0, 0x1f, RZ ;  /* 0x0000001f00037819 */ /* 0x000fc800000006ff */
[----:B------:R-:W2:Y:S02]  /*9b80*/  SYNCS.PHASECHK.TRANS64.TRYWAIT P0, [R26+URZ+0xa098], R3 ;  /* 0x00a098031a0075a7 */ /* 0x000ea400080011ff */
[----:B--2---:R-:W-:Y:S05]  /*9b90*/  @!P0 BRA `(.L_x_210) ;  /* 0x0000008800088947 */ /* 0x004fea0003800000 */
.L_x_379:
[----:B------:R-:W-:-:S09]  /*9ba0*/  UISETP.NE.AND UP0, UPT, UR38, URZ, UPT ;  /* 0x000000ff2600728c */ /* 0x000fd2000bf05270 */
[----:B------:R-:W-:Y:S05]  /*9bb0*/  BRA.U UP0, `(.L_x_211) ;  /* 0x0000000100047547 */ /* 0x000fea000b800000 */
[----:B------:R-:W-:Y:S05]  /*9bc0*/  BPT.TRAP 0x1 ;  /* 0x000000040000795c */ /* 0x000fea0000300000 */
.L_x_211:
[----:B--2---:R-:W-:Y:S01]  /*9bd0*/  MOV R3, 0x1 ;  /* 0x0000000100037802 */ /* 0x004fe20000000f00 */
[----:B------:R2:W1:Y:S03]  /*9be0*/  MUFU.RCP R5, R22 ;  /* 0x0000001600057308 */ /* 0x0004660000001000 */
[----:B------:R-:W-:-:S04]  /*9bf0*/  SHF.L.U32 R3, R3, 0x1f, RZ ;  /* 0x0000001f03037819 */ /* 0x000fc800000006ff */
[----:B------:R-:W5:Y:S02]  /*9c00*/  SYNCS.PHASECHK.TRANS64.TRYWAIT P0, [R26+URZ+0xa0c8], R3 ;  /* 0x00a0c8031a0075a7 */ /* 0x000f6400080011ff */
[----:B-12--5:R-:W-:Y:S05]  /*9c10*/  @!P0 BRA `(.L_x_212) ;  /* 0x0000008400fc8947 */ /* 0x026fea0003800000 */
.L_x_380:
[----:B------:R-:W1:Y:S01]  /*9c20*/  LDCU UR4, c[0x0][0x708] ;  /* 0x0000e100ff0477ac */ /* 0x000e620008000800 */
[----:B------:R-:W-:Y:S01]  /*9c30*/  FFMA R34, -R22, R5, 1 ;  /* 0x3f80000016227423 */ /* 0x000fe20000000105 */
[----:B------:R-:W-:Y:S03]  /*9c40*/  BSSY.RECONVERGENT B2, `(.L_x_213) ;  /* 0x000000b000027945 */ /* 0x000fe60003800200 */
[----:B------:R-:W-:Y:S01]  /*9c50*/  FFMA R34, R5, R34, R5 ;  /* 0x0000002205227223 */ /* 0x000fe20000000005 */
[----:B-1----:R-:W-:-:S03]  /*9c60*/  MOV R3, UR4 ;  /* 0x0000000400037c02 */ /* 0x002fc60008000f00 */
[----:B------:R-:W-:Y:S01]  /*9c70*/  FFMA R5, R34, UR4, RZ ;  /* 0x0000000422057c23 */ /* 0x000fe200080000ff */
[----:B------:R-:W1:Y:S03]  /*9c80*/  FCHK P0, R3, R22 ;  /* 0x0000001603007302 */ /* 0x000e660000000000 */
[----:B------:R-:W-:-:S04]  /*9c90*/  FFMA R0, -R22, R5, UR4 ;  /* 0x0000000416007e23 */ /* 0x000fc80008000105 */
[----:B------:R-:W-:Y:S01]  /*9ca0*/  FFMA R34, R34, R0, R5 ;  /* 0x0000000022227223 */ /* 0x000fe20000000005 */
[----:B-1----:R-:W-:Y:S05]  /*9cb0*/  @!P0 BRA `(.L_x_214) ;  /* 0x00000000000c8947 */ /* 0x002fea0003800000 */
[----:B------:R-:W-:Y:S02]  /*9cc0*/  MOV R4, 0x9ce0 ;  /* 0x00009ce000047802 */ /* 0x000fe40000000f00 */
[----:B---34-:R-:W-:Y:S05]  /*9cd0*/  CALL.REL.NOINC `($__internal_3_$__cuda_sm3x_div_rn_noftz_f32_slowpath) ;  /* 0x0000009000147944 */ /* 0x018fea0003c00000 */
[----:B------:R-:W-:Y:S02]  /*9ce0*/  MOV R34, R0 ;  /* 0x0000000000227202 */ /* 0x000fe40000000f00 */
.L_x_214:
[----:B------:R-:W-:Y:S05]  /*9cf0*/  BSYNC.RECONVERGENT B2 ;  /* 0x0000000000027941 */ /* 0x000fea0003800200 */
.L_x_213:
[----:B------:R-:W-:-:S05]  /*9d00*/  VIADD R0, R56, 0x180 ;  /* 0x0000018038007836 */ /* 0x000fca0000000000 */
[----:B------:R-:W-:-:S04]  /*9d10*/  SHF.R.U32.HI R0, RZ, 0x15, R0 ;  /* 0x00000015ff007819 */ /* 0x000fc80000011600 */
[----:B------:R-:W-:-:S13]  /*9d20*/  ISETP.NE.AND P0, PT, R29, R0, PT ;  /* 0x000000001d00720c */ /* 0x000fda0003f05270 */
[----:B------:R-:W-:Y:S05]  /*9d30*/  @!P0 BRA `(.L_x_215) ;  /* 0x0000000000408947 */ /* 0x000fea0003800000 */
[----:B------:R-:W-:Y:S01]  /*9d40*/  MOV R14, 0x8 ;  /* 0x00000008000e7802 */ /* 0x000fe20000000f00 */
[----:B------:R-:W1:Y:S01]  /*9d50*/  LDCU.64 UR8, c[0x4][0xb0] ;  /* 0x01001600ff0877ac */ /* 0x000e620008000a00 */
[----:B------:R-:W-:Y:S02]  /*9d60*/  HFMA2 R12, -RZ, RZ, 0, 5.9604644775390625e-08 ;  /* 0x00000001ff0c7431 */ /* 0x000fe400000001ff */
[----:B------:R-:W-:Y:S01]  /*9d70*/  IMAD.MOV.U32 R8, RZ, RZ, 0x192 ;  /* 0x00000192ff087424 */ /* 0x000fe200078e00ff */
        /* <DEDUP_REMOVED lines=12> */
.L_x_215:
[----:B------:R-:W-:Y:S05]  /*9e40*/  WARPSYNC.ALL ;  /* 0x0000000000007948 */ /* 0x000fea0003800000 */
[----:B------:R-:W-:Y:S02]  /*9e50*/  R2UR UR4, R56 ;  /* 0x00000000380472ca */ /* 0x000fe400000e0000 */
[C---:B------:R-:W-:Y:S02]  /*9e60*/  IADD3 R38, P0, PT, R28.reuse, 0x2010, RZ ;  /* 0x000020101c267810 */ /* 0x040fe40007f1e0ff */
[----:B------:R-:W-:-:S03]  /*9e70*/  IADD3 R3, P1, PT, R28, 0x2000, RZ ;  /* 0x000020001c037810 */ /* 0x000fc60007f3e0ff */
[--C-:B------:R-:W-:Y:S02]  /*9e80*/  IMAD.X R39, RZ, RZ, R31.reuse, P0 ;  /* 0x000000ffff277224 */ /* 0x100fe400000e061f */
[----:B------:R-:W-:-:S04]  /*9e90*/  IMAD.X R37, RZ, RZ, R31, P1 ;  /* 0x000000ffff257224 */ /* 0x000fc800008e061f */
[----:B------:R-:W1:Y:S01]  /*9ea0*/  LDTM.x16 R4, tmem[UR4+0x180] ;  /* 0x00018004000479ee */ /* 0x000e620008240000 */
[----:B------:R-:W-:-:S04]  /*9eb0*/  SHF.R.U64 R0, R3, 0x3, R37 ;  /* 0x0000000303007819 */ /* 0x000fc80000001225 */
[----:B----4-:R-:W-:Y:S01]  /*9ec0*/  LOP3.LUT R36, R3, 0x30, R0, 0x78, !PT ;  /* 0x0000003003247812 */ /* 0x010fe200078e7800 */
[----:B------:R-:W-:-:S05]  /*9ed0*/  VIADD R0, R56, 0x190 ;  /* 0x0000019038007836 */ /* 0x000fca0000000000 */
[----:B------:R-:W-:-:S04]  /*9ee0*/  SHF.R.U32.HI R0, RZ, 0x15, R0 ;  /* 0x00000015ff007819 */ /* 0x000fc80000011600 */
[----:B------:R-:W-:Y:S01]  /*9ef0*/  ISETP.NE.AND P0, PT, R29, R0, PT ;  /* 0x000000001d00720c */ /* 0x000fe20003f05270 */
[----:B-1----:R-:W-:Y:S01]  /*9f00*/  FMUL2 R20, R34.F32, R8.F32x2.HI_LO ;  /* 0x000000082214724a */ /* 0x002fe20000040000 */
[----:B------:R-:W-:Y:S01]  /*9f10*/  SHF.R.U64 R9, R38, 0x3, R39 ;  /* 0x0000000326097819 */ /* 0x000fe20000001227 */
[C---:B------:R-:W-:Y:S02]  /*9f20*/  FMUL2 R4, R34.reuse.F32, R4.F32x2.HI_LO ;  /* 0x000000042204724a */ /* 0x040fe40000040000 */
[----:B------:R-:W-:Y:S01]  /*9f30*/  FMUL2 R6, R34.F32, R6.F32x2.HI_LO ;  /* 0x000000062206724a */ /* 0x000fe20000040000 */
        /* <DEDUP_REMOVED lines=10> */
[----:B------:R-:W-:-:S02]  /*9fe0*/  F2FP.F16.F32.PACK_AB R4, R13, R12 ;  /* 0x0000000c0d04723e */ /* 0x000fc400000000ff */
[----:B------:R-:W-:Y:S01]  /*9ff0*/  F2FP.F16.F32.PACK_AB R5, R15, R14 ;  /* 0x0000000e0f05723e */ /* 0x000fe200000000ff */
[----:B------:R1:W-:Y:S01]  /*a000*/  ST.E.128 desc[UR48][R36.64], R8 ;  /* 0x0000000824007985 */ /* 0x0003e2000c101d30 */
[----:B------:R-:W-:Y:S02]  /*a010*/  F2FP.F16.F32.PACK_AB R6, R17, R16 ;  /* 0x000000101106723e */ /* 0x000fe400000000ff */
[----:B------:R-:W-:-:S05]  /*a020*/  F2FP.F16.F32.PACK_AB R7, R19, R18 ;  /* 0x000000121307723e */ /* 0x000fca00000000ff */
[----:B------:R1:W-:Y:S01]  /*a030*/  ST.E.128 desc[UR48][R38.64], R4 ;  /* 0x0000000426007985 */ /* 0x0003e2000c101d30 */
[----:B------:R-:W-:Y:S05]  /*a040*/  @!P0 BRA `(.L_x_216) ;  /* 0x0000000000408947 */ /* 0x000fea0003800000 */
[----:B------:R-:W-:Y:S01]  /*a050*/  MOV R14, 0x8 ;  /* 0x00000008000e7802 */ /* 0x000fe20000000f00 */
[----:B------:R-:W2:Y:S01]  /*a060*/  LDCU.64 UR8, c[0x4][0xb0] ;  /* 0x01001600ff0877ac */ /* 0x000ea20008000a00 */
[----:B------:R-:W-:Y:S02]  /*a070*/  HFMA2 R12, -RZ, RZ, 0, 5.9604644775390625e-08 ;  /* 0x00000001ff0c7431 */ /* 0x000fe400000001ff */
[----:B-1----:R-:W-:Y:S01]  /*a080*/  IMAD.MOV.U32 R8, RZ, RZ, 0x192 ;  /* 0x00000192ff087424 */ /* 0x002fe200078e00ff */
[----:B------:R-:W1:Y:S01]  /*a090*/  LDCU.64 UR6, c[0x4][0xb8] ;  /* 0x01001700ff0677ac */ /* 0x000e620008000a00 */
[----:B------:R-:W4:Y:S01]  /*a0a0*/  LDC.64 R14, c[0x4][R14] ;  /* 0x010000000e0e7b82 */ /* 0x000f220000000a00 */
[----:B------:R-:W-:Y:S01]  /*a0b0*/  IMAD.MOV.U32 R13, RZ, RZ, RZ ;  /* 0x000000ffff0d7224 */ /* 0x000fe200078e00ff */
[----:B------:R-:W5:Y:S01]  /*a0c0*/  LDCU.64 UR4, c[0x4][0x40] ;  /* 0x01000800ff0477ac */ /* 0x000f620008000a00 */
[----:B--2---:R-:W-:Y:S01]  /*a0d0*/  IMAD.U32 R4, RZ, RZ, UR8 ;  /* 0x00000008ff047e24 */ /* 0x004fe2000f8e00ff */
[----:B------:R-:W-:Y:S01]  /*a0e0*/  MOV R5, UR9 ;  /* 0x0000000900057c02 */ /* 0x000fe20008000f00 */
[----:B-1----:R-:W-:Y:S01]  /*a0f0*/  IMAD.U32 R6, RZ, RZ, UR6 ;  /* 0x00000006ff067e24 */ /* 0x002fe2000f8e00ff */
[----:B------:R-:W-:Y:S01]  /*a100*/  MOV R7, UR7 ;  /* 0x0000000700077c02 */ /* 0x000fe20008000f00 */
[----:B-----5:R-:W-:Y:S01]  /*a110*/  IMAD.U32 R10, RZ, RZ, UR4 ;  /* 0x00000004ff0a7e24 */ /* 0x020fe2000f8e00ff */
[----:B------:R-:W-:-:S02]  /*a120*/  MOV R11, UR5 ;  /* 0x00000005000b7c02 */ /* 0x000fc40008000f00 */
[----:B------:R-:W-:-:S07]  /*a130*/  LEPC R20, `(.L_x_216) ;  /* 0x000000001014794e */ /* 0x000fce0000000000 */
[----:B---34-:R-:W-:Y:S05]  /*a140*/  CALL.ABS.NOINC R14 ;  /* 0x000000000e007343 */ /* 0x018fea0003c00000 */
.L_x_216:
[----:B------:R-:W2:Y:S01]  /*a150*/  LDCU.64 UR4, c[0x0][0x880] ;  /* 0x00011000ff0477ac */ /* 0x000ea20008000a00 */
[C---:B------:R-:W-:Y:S02]  /*a160*/  IADD3 R3, P2, PT, R28.reuse, 0x2020, RZ ;  /* 0x000020201c037810 */ /* 0x040fe40007f5e0ff */
[----:B------:R-:W-:-:S03]  /*a170*/  IADD3 R30, P1, PT, R28, 0x2030, RZ ;  /* 0x000020301c1e7810 */ /* 0x000fc60007f3e0ff */
[--C-:B------:R-:W-:Y:S02]  /*a180*/  IMAD.X R29, RZ, RZ, R31.reuse, P2 ;  /* 0x000000ffff1d7224 */ /* 0x100fe400010e061f */
[----:B------:R-:W-:-:S03]  /*a190*/  IMAD.X R31, RZ, RZ, R31, P1 ;  /* 0x000000ffff1f7224 */ /* 0x000fc600008e061f */
[----:B------:R-:W-:-:S04]  /*a1a0*/  SHF.R.U64 R0, R3, 0x3, R29 ;  /* 0x0000000303007819 */ /* 0x000fc8000000121d */
[----:B------:R-:W-:Y:S02]  /*a1b0*/  LOP3.LUT R28, R3, 0x30, R0, 0x78, !PT ;  /* 0x00000030031c7812 */ /* 0x000fe400078e7800 */
[----:B--2---:R-:W-:-:S04]  /*a1c0*/  ISETP.NE.U32.AND P0, PT, RZ, UR4, PT ;  /* 0x00000004ff007c0c */ /* 0x004fc8000bf05070 */
[----:B------:R-:W-:Y:S01]  /*a1d0*/  ISETP.NE.AND.EX P0, PT, RZ, UR5, PT, P0 ;  /* 0x00000005ff007c0c */ /* 0x000fe2000bf05300 */
[----:B------:R-:W-:Y:S05]  /*a1e0*/  WARPSYNC.ALL ;  /* 0x0000000000007948 */ /* 0x000fea0003800000 */
[----:B------:R-:W-:-:S13]  /*a1f0*/  R2UR UR4, R56 ;  /* 0x00000000380472ca */ /* 0x000fda00000e0000 */
[----:B-1----:R-:W1:Y:S02]  /*a200*/  LDTM.x16 R4, tmem[UR4+0x190] ;  /* 0x00019004000479ee */ /* 0x002e640008240000 */
        /* <DEDUP_REMOVED lines=20> */
[----:B------:R-:W-:Y:S01]  /*a350*/  @!PT LDS RZ, [RZ] ;  /* 0x00000000fffff984 */ /* 0x000fe20000000800 */
[----:B------:R-:W-:Y:S01]  /*a360*/  @!PT LDS RZ, [RZ] ;  /* 0x00000000fffff984 */ /* 0x000fe20000000800 */
[----:B------:R-:W-:Y:S01]  /*a370*/  @!PT LDS RZ, [RZ] ;  /* 0x00000000fffff984 */ /* 0x000fe20000000800 */
[----:B------:R-:W-:Y:S01]  /*a380*/  @!PT LDS RZ, [RZ] ;  /* 0x00000000fffff984 */ /* 0x000fe20000000800 */
[----:B------:R2:W-:Y:S06]  /*a390*/  MEMBAR.ALL.CTA ;  /* 0x0000000000007992 */ /* 0x0005ec0000008000 */
[----:B--2---:R-:W2:Y:S01]  /*a3a0*/  FENCE.VIEW.ASYNC.S ;  /* 0x00000000000073c6 */ /* 0x004ea20000000000 */
[----:B------:R-:W-:Y:S05]  /*a3b0*/  @!P0 BRA `(.L_x_217) ;  /* 0x0000000400008947 */ /* 0x000fea0003800000 */
[----:B------:R-:W-:Y:S01]  /*a3c0*/  FSETP.GEU.AND P0, PT, R22, 1.175494350822287508e-38, PT ;  /* 0x008000001600780b */ /* 0x000fe20003f0e000 */
[----:B------:R-:W4:Y:S01]  /*a3d0*/  LDCU UR4, c[0x0][0x380] ;  /* 0x00007000ff0477ac */ /* 0x000f220008000800 */
[----:B------:R-:W-:Y:S01]  /*a3e0*/  MOV R0, 0x3e055027 ;  /* 0x3e05502700007802 */ /* 0x000fe20000000f00 */
[----:B------:R-:W-:Y:S01]  /*a3f0*/  BSSY.RECONVERGENT B0, `(.L_x_217) ;  /* 0x000003c000007945 */ /* 0x000fe20003800200 */
[----:B-1----:R-:W-:Y:S01]  /*a400*/  FSEL R5, RZ, -23, P0 ;  /* 0xc1b80000ff057808 */ /* 0x002fe20000000000 */
[----:B------:R-:W1:Y:S01]  /*a410*/  LDCU UR5, c[0x0][0x700] ;  /* 0x0000e000ff0577ac */ /* 0x000e620008000800 */
[----:B------:R-:W-:-:S07]  /*a420*/  LEA R2, R35, R2, 0x8 ;  /* 0x0000000223027211 */ /* 0x000fce00078e40ff */
        /* <DEDUP_REMOVED lines=22> */
[----:B------:R-:W-:-:S04]  /*a590*/  IADD3 R3, PT, PT, R2, 0x80, RZ ;  /* 0x0000008002037810 */ /* 0x000fc80007ffe0ff */
[----:B----4-:R-:W-:Y:S02]  /*a5a0*/  ISETP.GE.AND P0, PT, R3, UR4, PT ;  /* 0x0000000403007c0c */ /* 0x010fe4000bf06270 */
[----:B------:R-:W-:-:S05]  /*a5b0*/  FSEL R4, R4, -INF , P1 ;  /* 0xff80000004047808 */ /* 0x000fca0000800000 */
[----:B-1----:R-:W-:-:S06]  /*a5c0*/  FFMA R23, R23, UR5, R4 ;  /* 0x0000000517177c23 */ /* 0x002fcc0008000004 */
[----:B------:R-:W-:Y:S05]  /*a5d0*/  @P0 BRA `(.L_x_218) ;  /* 0x0000000000740947 */ /* 0x000fea0003800000 */
[----:B------:R-:W1:Y:S01]  /*a5e0*/  LDCU UR7, c[0x0][0x38c] ;  /* 0x00007180ff0777ac */ /* 0x000e620008000800 */
[----:B------:R-:W4:Y:S01]  /*a5f0*/  LDCU UR6, c[0x0][0x890] ;  /* 0x00011200ff0677ac */ /* 0x000f220008000800 */
[----:B------:R-:W5:Y:S01]  /*a600*/  LDCU.64 UR4, c[0x0][0x888] ;  /* 0x00011100ff0477ac */ /* 0x000f620008000a00 */
[----:B-1----:R-:W1:Y:S01]  /*a610*/  I2F.U32.RP R6, UR7 ;  /* 0x0000000700067d06 */ /* 0x002e620008209000 */
[----:B------:R-:W-:Y:S01]  /*a620*/  ISETP.NE.U32.AND P0, PT, RZ, UR7, PT ;  /* 0x00000007ff007c0c */ /* 0x000fe2000bf05070 */
[----:B----4-:R-:W-:-:S06]  /*a630*/  IMAD R3, R32, UR6, R3 ;  /* 0x0000000620037c24 */ /* 0x010fcc000f8e0203 */
[----:B-1----:R-:W1:Y:S02]  /*a640*/  MUFU.RCP R4, R6 ;  /* 0x0000000600047308 */ /* 0x002e640000001000 */
[----:B-1----:R-:W-:-:S06]  /*a650*/  IADD3 R4, PT, PT, R4, 0xffffffe, RZ ;  /* 0x0ffffffe04047810 */ /* 0x002fcc0007ffe0ff */
[----:B------:R1:W4:Y:S02]  /*a660*/  F2I.FTZ.U32.TRUNC.NTZ R5, R4 ;  /* 0x0000000400057305 */ /* 0x000324000021f000 */
[----:B-1----:R-:W-:Y:S01]  /*a670*/  HFMA2 R4, -RZ, RZ, 0, 0 ;  /* 0x00000000ff047431 */ /* 0x002fe200000001ff */
[----:B----4-:R-:W-:-:S05]  /*a680*/  IADD3 R0, PT, PT, RZ, -R5, RZ ;  /* 0x80000005ff007210 */ /* 0x010fca0007ffe0ff */
        /* <DEDUP_REMOVED lines=13> */
[----:B-----5:R-:W-:-:S04]  /*a760*/  IMAD R3, R0, UR5, R3 ;  /* 0x0000000500037c24 */ /* 0x020fc8000f8e0203 */
[----:B------:R-:W-:-:S04]  /*a770*/  IMAD R2, R2, UR7, R33 ;  /* 0x0000000702027c24 */ /* 0x000fc8000f8e0221 */
[----:B------:R-:W-:-:S04]  /*a780*/  IMAD R3, R2, UR4, R3 ;  /* 0x0000000402037c24 */ /* 0x000fc8000f8e0203 */
[----:B-1----:R-:W-:-:S05]  /*a790*/  IMAD.WIDE.U32 R4, R3, 0x4, R4 ;  /* 0x0000000403047825 */ /* 0x002fca00078e0004 */
[----:B------:R1:W-:Y:S02]  /*a7a0*/  STG.E desc[UR48][R4.64], R23 ;  /* 0x0000001704007986 */ /* 0x0003e4000c101930 */
.L_x_218:
[----:B------:R-:W-:Y:S05]  /*a7b0*/  BSYNC.RECONVERGENT B0 ;  /* 0x0000000000007941 */ /* 0x000fea0003800200 */
.L_x_217:
[----:B------:R-:W-:Y:S01]  /*a7c0*/  UISETP.NE.AND UP0, UPT, UR38, URZ, UPT ;  /* 0x000000ff2600728c */ /* 0x000fe2000bf05270 */
[----:B------:R-:W-:-:S08]  /*a7d0*/  NOP ;  /* 0x0000000000007918 */ /* 0x000fd00000000000 */
[----:B------:R-:W-:Y:S05]  /*a7e0*/  BRA.U UP0, `(.L_x_219) ;  /* 0x0000000100087547 */ /* 0x000fea000b800000 */
[----:B------:R-:W-:Y:S05]  /*a7f0*/  BPT.TRAP 0x1 ;  /* 0x000000040000795c */ /* 0x000fea0000300000 */
[----:B------:R-:W-:Y:S05]  /*a800*/  BPT.TRAP 0x1 ;  /* 0x000000040000795c */ /* 0x000fea0000300000 */
.L_x_219:
[----:B------:R-:W-:Y:S01]  /*a810*/  IADD3 R0, PT, PT, R26, 0xa0a8, RZ ;  /* 0x0000a0a81a007810 */ /* 0x000fe20007ffe0ff */
[----:B------:R-:W-:-:S03]  /*a820*/  UISETP.NE.AND UP0, UPT, UR38, URZ, UPT ;  /* 0x000000ff2600728c */ /* 0x000fc6000bf05270 */
[----:B------:R-:W-:-:S04]  /*a830*/  PRMT R0, R27, 0x654, R0 ;  /* 0x000006541b007816 */ /* 0x000fc80000000000 */
[----:B--2---:R2:W-:Y:S02]  /*a840*/  SYNCS.ARRIVE.TRANS64.RED.A1T0 RZ, [R0+URZ], RZ ;  /* 0x000000ff00ff79a7 */ /* 0x0045e400081004ff */
[----:B------:R-:W-:Y:S05]  /*a850*/  BRA.U UP0, `(.L_x_220) ;  /* 0x0000000100047547 */ /* 0x000fea000b800000 */
[----:B------:R-:W-:Y:S05]  /*a860*/  BPT.TRAP 0x1 ;  /* 0x000000040000795c */ /* 0x000fea0000300000 */
.L_x_220:
[----:B------:R-:W-:Y:S01]  /*a870*/  SYNCS.ARRIVE.TRANS64.A1T0 RZ, [R26+URZ+0xa0b8], RZ ;  /* 0x00a0b8ff1aff79a7 */ /* 0x000fe200081000ff */
[----:B------:R-:W-:Y:S05]  /*a880*/  EXIT ;  /* 0x000000000000794d */ /* 0x000fea0003800000 */
.L_x_27:
[----:B------:R-:W-:-:S08]  /*a890*/  NOP ;  /* 0x0000000000007918 */ /* 0x000fd00000000000 */
[----:B------:R-:W1:Y:S02]  /*a8a0*/  USETMAXREG.TRY_ALLOC.CTAPOOL UP0, 0xc0 ;  /* 0x000000c0000079c8 */ /* 0x000e640008000600 */
[----:B-1----:R-:W-:Y:S05]  /*a8b0*/  BRA.U !UP0, `(.L_x_27) ;  /* 0xfffffffd08f47547 */ /* 0x002fea000b83ffff */
[----:B------:R-:W1:Y:S01]  /*a8c0*/  S2UR UR8, SR_CTAID.X ;  /* 0x00000000000879c3 */ /* 0x000e620000002500 */
[----:B------:R-:W2:Y:S02]  /*a8d0*/  LDCU.64 UR4, c[0x0][0x380] ;  /* 0x00007000ff0477ac */ /* 0x000ea40008000a00 */
[----:B--2---:R-:W-:Y:S02]  /*a8e0*/  UISETP.NE.AND UP0, UPT, UR5, URZ, UPT ;  /* 0x000000ff0500728c */ /* 0x004fe4000bf05270 */
[----:B-1----:R-:W-:-:S04]  /*a8f0*/  USHF.L.U32 UR8, UR8, 0x8, URZ ;  /* 0x0000000808087899 */ /* 0x002fc800080006ff */
[----:B------:R-:W-:-:S06]  /*a900*/  UISETP.GE.U32.OR UP0, UPT, UR8, UR4, !UP0 ;  /* 0x000000040800728c */ /* 0x000fcc000c706470 */
[----:B------:R-:W-:-:S13]  /*a910*/  PLOP3.LUT P0, PT, PT, PT, UP0, 0x80, 0x8 ;  /* 0x000000000008781c */ /* 0x000fda0003f0f008 */
[----:B------:R-:W-:Y:S05]  /*a920*/  @P0 EXIT ;  /* 0x000000000000094d */ /* 0x000fea0003800000 */
[----:B------:R-:W-:-:S04]  /*a930*/  UISETP.NE.AND UP0, UPT, UR50, URZ, UPT ;  /* 0x000000ff3200728c */ /* 0x000fc8000bf05270 */
[----:B------:R-:W-:-:S04]  /*a940*/  USEL UR40, UR7, UR6, UP0 ;  /* 0x0000000607287287 */ /* 0x000fc80008000000 */
[----:B------:R-:W-:-:S04]  /*a950*/  ULOP3.LUT UR40, UR40, 0x1, URZ, 0xc0, !UPT ;  /* 0x0000000128287892 */ /* 0x000fc8000f8ec0ff */
[----:B------:R-:W-:-:S09]  /*a960*/  UISETP.NE.U32.AND UP0, UPT, UR40, 0x1, UPT ;  /* 0x000000012800788c */ /* 0x000fd2000bf05070 */
[----:B------:R-:W-:Y:S05]  /*a970*/  BRA.U !UP0, `(.L_x_221) ;  /* 0x0000000108047547 */ /* 0x000fea000b800000 */
[----:B------:R-:W-:Y:S05]  /*a980*/  BPT.TRAP 0x1 ;  /* 0x000000040000795c */ /* 0x000fea0000300000 */
.L_x_221:
[----:B------:R-:W1:Y:S01]  /*a990*/  S2UR UR46, SR_CgaCtaId ;  /* 0x00000000002e79c3 */ /* 0x000e620000008800 */
[----:B------:R-:W-:Y:S01]  /*a9a0*/  UISETP.NE.AND UP0, UPT, UR50, URZ, UPT ;  /* 0x000000ff3200728c */ /* 0x000fe2000bf05270 */
[----:B------:R-:W-:Y:S01]  /*a9b0*/  MOV R3, 0x1 ;  /* 0x0000000100037802 */ /* 0x000fe20000000f00 */
[----:B------:R-:W-:-:S03]  /*a9c0*/  UMOV UR4, 0x400 ;  /* 0x0000040000047882 */ /* 0x000fc60000000000 */
[----:B------:R-:W-:Y:S01]  /*a9d0*/  SHF.L.U32 R3, R3, 0x1f, RZ ;  /* 0x0000001f03037819 */ /* 0x000fe200000006ff */
[----:B-1----:R-:W-:-:S04]  /*a9e0*/  ULEA UR46, UR46, UR4, 0x18 ;  /* 0x000000042e2e7291 */ /* 0x002fc8000f8ec0ff */
[----:B------:R-:W-:Y:S02]  /*a9f0*/  UIADD3 UR4, UPT, UPT, UR46, 0xa078, URZ ;  /* 0x0000a0782e047890 */ /* 0x000fe4000fffe0ff */
[----:B------:R-:W-:-:S09]  /*aa00*/  @!UP0 UIADD3 UR4, UPT, UPT, UR46, 0xa088, URZ ;  /* 0x0000a0882e048890 */ /* 0x000fd2000fffe0ff */
[----:B------:R-:W1:Y:S02]  /*aa10*/  SYNCS.PHASECHK.TRANS64.TRYWAIT P0, [UR4], R3 ;  /* 0x00000003ff0075a7 */ /* 0x000e640008001104 */
[----:B-1----:R-:W-:Y:S05]  /*aa20*/  @!P0 BRA `(.L_x_222) ;  /* 0x00000078008c8947 */ /* 0x002fea0003800000 */
.L_x_382:
[----:B------:R-:W-:Y:S01]  /*aa30*/  UISETP.GE.AND UP0, UPT, UR5, 0x1, UPT ;  /* 0x000000010500788c */ /* 0x000fe2000bf06270 */
[----:B------:R-:W-:Y:S01]  /*aa40*/  UMOV UR48, 0x1 ;  /* 0x0000000100307882 */ /* 0x000fe20000000000 */
[----:B------:R-:W-:-:S07]  /*aa50*/  UMOV UR47, 0x1 ;  /* 0x00000001002f7882 */ /* 0x000fce0000000000 */
[----:B------:R-:W-:Y:S05]  /*aa60*/  BRA.U !UP0, `(.L_x_223) ;  /* 0x0000004508a07547 */ /* 0x000fea000b800000 */
[----:B------:R-:W-:Y:S01]  /*aa70*/  UIADD3 UR5, UPT, UPT, UR5, 0x7f, URZ ;  /* 0x0000007f05057890 */ /* 0x000fe2000fffe0ff */
[----:B------:R-:W-:Y:S01]  /*aa80*/  HFMA2 R16, -RZ, RZ, 0, 0 ;  /* 0x00000000ff107431 */ /* 0x000fe200000001ff */
[----:B------:R-:W-:Y:S01]  /*aa90*/  UIADD3 UR39, UPT, UPT, UR46, 0xa0d0, URZ ;  /* 0x0000a0d02e277890 */ /* 0x000fe2000fffe0ff */
[----:B------:R-:W-:Y:S01]  /*aaa0*/  MOV R156, 0xff800000 ;  /* 0xff800000009c7802 */ /* 0x000fe20000000f00 */
[----:B------:R-:W-:Y:S02]  /*aab0*/  USHF.R.S32.HI UR45, URZ, 0x1f, UR5 ;  /* 0x0000001fff2d7899 */ /* 0x000fe40008011405 */
[----:B------:R-:W-:Y:S02]  /*aac0*/  UIADD3 UR46, UPT, UPT, UR46, 0xa0d8, URZ ;  /* 0x0000a0d82e2e7890 */ /* 0x000fe4000fffe0ff */
[----:B------:R-:W-:Y:S02]  /*aad0*/  ULEA.HI UR45, UR45, UR5, URZ, 0x7 ;  /* 0x000000052d2d7291 */ /* 0x000fe4000f8f38ff */
[----:B------:R-:W-:Y:S01]  /*aae0*/  @!UP4 UIADD3 UR46, UPT, UPT, UR39, URZ, URZ ;  /* 0x000000ff272ec290 */ /* 0x000fe2000fffe0ff */
[----:B------:R-:W2:Y:S01]  /*aaf0*/  LDCU UR36, c[0x0][0x704] ;  /* 0x0000e080ff2477ac */ /* 0x000ea20008000800 */
[----:B------:R-:W-:-:S02]  /*ab00*/  ULEA UR39, UR49, UR39, 0x3 ;  /* 0x0000002731277291 */ /* 0x000fc4000f8e18ff */
[----:B------:R-:W-:Y:S01]  /*ab10*/  ULEA.HI.SX32 UR45, UR45, 0xffffffff, 0x19 ;  /* 0xffffffff2d2d7891 */ /* 0x000fe2000f8fcaff */
[----:B------:R-:W-:Y:S01]  /*ab20*/  UMOV UR44, URZ ;  /* 0x000000ff002c7c82 */ /* 0x000fe20008000000 */
[----:B------:R-:W-:Y:S01]  /*ab30*/  UMOV UR47, 0x1 ;  /* 0x00000001002f7882 */ /* 0x000fe20000000000 */
[----:B------:R-:W-:Y:S01]  /*ab40*/  UMOV UR48, 0x1 ;  /* 0x0000000100307882 */ /* 0x000fe20000000000 */
[----:B------:R-:W-:-:S08]  /*ab50*/  UMOV UR43, URZ ;  /* 0x000000ff002b7c82 */ /* 0x000fd00008000000 */
.L_x_244:
[----:B------:R-:W3:Y:S01]  /*ab60*/  S2R R2, SR_TID.X ;  /* 0x0000000000027919 */ /* 0x000ee20000002100 */
[----:B------:R-:W-:Y:S01]  /*ab70*/  UISETP.NE.AND UP0, UPT, UR50, URZ, UPT ;  /* 0x000000ff3200728c */ /* 0x000fe2000bf05270 */
[----:B------:R-:W-:-:S03]  /*ab80*/  UMOV UR4, 0x20 ;  /* 0x0000002000047882 */ /* 0x000fc60000000000 */
[----:B------:R-:W-:Y:S02]  /*ab90*/  USEL UR4, UR4, 0xa0, UP0 ;  /* 0x000000a004047887 */ /* 0x000fe40008000000 */
[----:B------:R-:W-:Y:S01]  /*aba0*/  USEL UR5, UR42, UR41, UP0 ;  /* 0x000000292a057287 */ /* 0x000fe20008000000 */
[----:B---3--:R-:W-:-:S05]  /*abb0*/  IMAD.U32 R18, R2, 0x10000, RZ ;  /* 0x0001000002127824 */ /* 0x008fca00078e00ff */
[----:B------:R-:W-:-:S05]  /*abc0*/  LOP3.LUT R18, R18, 0x600000, RZ, 0xc0, !PT ;  /* 0x0060000012127812 */ /* 0x000fca00078ec0ff */
[----:B-1----:R-:W-:Y:S01]  /*abd0*/  VIADD R0, R18, UR4 ;  /* 0x0000000412007c36 */ /* 0x002fe20008000000 */
[----:B------:R-:W-:Y:S02]  /*abe0*/  USEL UR4, UR43, UR44, UP0 ;  /* 0x0000002c2b047287 */ /* 0x000fe40008000000 */
[----:B------:R-:W-:-:S03]  /*abf0*/  UISETP.GT.U32.AND UP0, UPT, UR5, 0x1, UPT ;  /* 0x000000010500788c */ /* 0x000fc6000bf04070 */
[----:B------:R-:W1:Y:S02]  /*ac00*/  SHFL.IDX PT, R0, R0, RZ, 0x1f ;  /* 0x00001fff00007589 */ /* 0x000e6400000e0000 */
[----:B-1----:R-:W-:-:S04]  /*ac10*/  R2UR UR38, R0 ;  /* 0x00000000002672ca */ /* 0x002fc800000e0000 */
[----:B--2---:R-:W-:Y:S11]  /*ac20*/  BRA.U UP0, `(.L_x_224) ;  /* 0x0000000100047547 */ /* 0x004ff6000b800000 */
[----:B--2---:R-:W-:Y:S05]  /*ac30*/  BPT.TRAP 0x1 ;  /* 0x000000040000795c */ /* 0x004fea0000300000 */
.L_x_224:
[----:B------:R-:W1:Y:S01]  /*ac40*/  S2UR UR37, SR_CgaCtaId ;  /* 0x00000000002579c3 */ /* 0x000e620000008800 */
[----:B------:R-:W-:Y:S01]  /*ac50*/  UISETP.NE.AND UP0, UPT, UR50, URZ, UPT ;  /* 0x000000ff3200728c */ /* 0x000fe2000bf05270 */
[----:B------:R-:W-:Y:S01]  /*ac60*/  IMAD.U32 R3, RZ, RZ, UR4 ;  /* 0x00000004ff037e24 */ /* 0x000fe2000f8e00ff */
[----:B------:R-:W-:Y:S01]  /*ac70*/  UMOV UR5, 0x400 ;  /* 0x0000040000057882 */ /* 0x000fe20000000000 */
[----:B------:R-:W-:Y:S01]  /*ac80*/  SHF.R.U32.HI R2, RZ, 0x5, R2 ;  /* 0x00000005ff027819 */ /* 0x000fe20000011602 */
[----:B------:R-:W-:Y:S01]  /*ac90*/  USEL UR4, URZ, 0x80, UP0 ;  /* 0x00000080ff047887 */ /* 0x000fe20008000000 */
[----:B------:R-:W-:Y:S02]  /*aca0*/  SHF.R.U32.HI R22, RZ, 0x15, R18 ;  /* 0x00000015ff167819 */ /* 0x000fe40000011612 */
[----:B------:R-:W-:Y:S02]  /*acb0*/  SHF.L.U32 R3, R3, 0x1f, RZ ;  /* 0x0000001f03037819 */ /* 0x000fe400000006ff */
[----:B------:R-:W-:-:S02]  /*acc0*/  LOP3.LUT R19, R2, 0x3, RZ, 0xc0, !PT ;  /* 0x0000000302137812 */ /* 0x000fc400078ec0ff */
[----:B------:R-:W-:Y:S02]  /*acd0*/  LOP3.LUT R18, R18, UR4, RZ, 0xfc, !PT ;  /* 0x0000000412127c12 */ /* 0x000fe4000f8efcff */
[----:B------:R-:W-:Y:S01]  /*ace0*/  ISETP.NE.AND P0, PT, R19, R22, PT ;  /* 0x000000161300720c */ /* 0x000fe20003f05270 */
[----:B-1----:R-:W-:-:S04]  /*acf0*/  ULEA UR37, UR37, UR5, 0x18 ;  /* 0x0000000525257291 */ /* 0x002fc8000f8ec0ff */
[----:B------:R-:W-:Y:S02]  /*ad00*/  UIADD3 UR5, UPT, UPT, UR37, 0xa060, URZ ;  /* 0x0000a06025057890 */ /* 0x000fe4000fffe0ff */
[----:B------:R-:W-:-:S09]  /*ad10*/  @UP0 UIADD3 UR5, UPT, UPT, UR37, 0xa050, URZ ;  /* 0x0000a05025050890 */ /* 0x000fd2000fffe0ff */
[----:B------:R-:W1:Y:S02]  /*ad20*/  SYNCS.PHASECHK.TRANS64.TRYWAIT P1, [UR5], R3 ;  /* 0x00000003ff0075a7 */ /* 0x000e640008021105 */
[----:B-1----:R-:W-:Y:S05]  /*ad30*/  @!P1 BRA `(.L_x_225) ;  /* 0x0000007400e09947 */ /* 0x002fea0003800000 */
.L_x_384:
[----:B------:R-:W-:Y:S05]  /*ad40*/  @!P0 BRA `(.L_x_226) ;  /* 0x0000000000408947 */ /* 0x000fea0003800000 */
        /* <DEDUP_REMOVED lines=16> */
.L_x_226:
[C---:B-1----:R-:W-:Y:S01]  /*ae50*/  VIADD R0, R18.reuse, 0x20 ;  /* 0x0000002012007836 */ /* 0x042fe20000000000 */
[----:B------:R-:W-:Y:S05]  /*ae60*/  WARPSYNC.ALL ;  /* 0x0000000000007948 */ /* 0x000fea0003800000 */
[----:B------:R-:W-:Y:S02]  /*ae70*/  SHF.R.U32.HI R0, RZ, 0x15, R0 ;  /* 0x00000015ff007819 */ /* 0x000fe40000011600 */
[----:B------:R-:W-:Y:S02]  /*ae80*/  R2UR UR4, R18 ;  /* 0x00000000120472ca */ /* 0x000fe400000e0000 */
[----:B------:R-:W-:-:S11]  /*ae90*/  ISETP.NE.AND P0, PT, R19, R0, PT ;  /* 0x000000001300720c */ /* 0x000fd60003f05270 */
[----:B------:R-:W1:Y:S02]  /*aea0*/  LDTM.x32 R124, tmem[UR4] ;  /* 0x00000004007c79ee */ /* 0x000e6400082c0000 */
[----:B-1----:R-:W-:Y:S05]  /*aeb0*/  @!P0 BRA `(.L_x_227) ;  /* 0x0000000000408947 */ /* 0x002fea0003800000 */
[----:B------:R-:W-:Y:S01]  /*aec0*/  MOV R14, 0x8 ;  /* 0x00000008000e7802 */ /* 0x000fe20000000f00 */
[----:B------:R-:W1:Y:S01]  /*aed0*/  LDCU.64 UR8, c[0x4][0xb0] ;  /* 0x01001600ff0877ac */ /* 0x000e620008000a00 */
[----:B------:R-:W-:Y:S02]  /*aee0*/  HFMA2 R12, -RZ, RZ, 0, 5.9604644775390625e-08 ;  /* 0x00000001ff0c7431 */ /* 0x000fe400000001ff */
[----:B------:R-:W-:Y:S01]  /*aef0*/  IMAD.MOV.U32 R8, RZ, RZ, 0x192 ;  /* 0x00000192ff087424 */ /* 0x000fe200078e00ff */
[----:B------:R-:W3:Y:S01]  /*af00*/  LDCU.64 UR6, c[0x4][0xb8] ;  /* 0x01001700ff0677ac */ /* 0x000ee20008000a00 */
[----:B------:R-:W4:Y:S01]  /*af10*/  LDC.64 R14, c[0x4][R14] ;  /* 0x010000000e0e7b82 */ /* 0x000f220000000a00 */
        /* <DEDUP_REMOVED lines=10> */
.L_x_227:
[C---:B------:R-:W-:Y:S01]  /*afc0*/  VIADD R0, R18.reuse, 0x40 ;  /* 0x0000004012007836 */ /* 0x040fe20000000000 */
[----:B------:R-:W-:Y:S05]  /*afd0*/  WARPSYNC.ALL ;  /* 0x0000000000007948 */ /* 0x000fea0003800000 */
[----:B------:R-:W-:Y:S02]  /*afe0*/  SHF.R.U32.HI R0, RZ, 0x15, R0 ;  /* 0x00000015ff007819 */ /* 0x000fe40000011600 */
[----:B------:R-:W-:Y:S02]  /*aff0*/  R2UR UR4, R18 ;  /* 0x00000000120472ca */ /* 0x000fe400000e0000 */
[----:B------:R-:W-:-:S11]  /*b000*/  ISETP.NE.AND P0, PT, R19, R0, PT ;  /* 0x000000001300720c */ /* 0x000fd60003f05270 */
[----:B------:R-:W1:Y:S02]  /*b010*/  LDTM.x32 R92, tmem[UR4+0x20] ;  /* 0x00002004005c79ee */ /* 0x000e6400082c0000 */
        /* <DEDUP_REMOVED lines=17> */
.L_x_228:
        /* <DEDUP_REMOVED lines=23> */
.L_x_229:
[C---:B------:R-:W-:Y:S01]  /*b2a0*/  FMNMX3 R3, R156.reuse, R124, R128, !PT ;  /* 0x0000007c9c037276 */ /* 0x040fe20007800080 */
[----:B------:R-:W-:Y:S05]  /*b2b0*/  WARPSYNC.ALL ;  /* 0x0000000000007948 */ /* 0x000fea0003800000 */
[C---:B------:R-:W-:Y:S02]  /*b2c0*/  FMNMX3 R0, R156.reuse, R125, R129, !PT ;  /* 0x0000007d9c007276 */ /* 0x040fe40007800081 */
[----:B------:R-:W-:Y:S02]  /*b2d0*/  FMNMX3 R5, R156, R126, R130, !PT ;  /* 0x0000007e9c057276 */ /* 0x000fe40007800082 */
[----:B------:R-:W-:-:S02]  /*b2e0*/  FMNMX3 R3, R3, R132, R136, !PT ;  /* 0x0000008403037276 */ /* 0x000fc40007800088 */
[----:B------:R-:W-:Y:S02]  /*b2f0*/  FMNMX3 R0, R0, R133, R137, !PT ;  /* 0x0000008500007276 */ /* 0x000fe40007800089 */
[----:B------:R-:W-:Y:S02]  /*b300*/  FMNMX3 R6, R156, R127, R131, !PT ;  /* 0x0000007f9c067276 */ /* 0x000fe40007800083 */
[----:B------:R-:W-:Y:S02]  /*b310*/  FMNMX3 R5, R5, R134, R138, !PT ;  /* 0x0000008605057276 */ /* 0x000fe4000780008a */
[----:B------:R-:W-:Y:S02]  /*b320*/  FMNMX3 R3, R3, R140, R144, !PT ;  /* 0x0000008c03037276 */ /* 0x000fe40007800090 */
[----:B------:R-:W-:Y:S02]  /*b330*/  FMNMX3 R0, R0, R141, R145, !PT ;  /* 0x0000008d00007276 */ /* 0x000fe40007800091 */
[----:B------:R-:W-:-:S02]  /*b340*/  FMNMX3 R6, R6, R135, R139, !PT ;  /* 0x0000008706067276 */ /* 0x000fc4000780008b */
[----:B------:R-:W-:Y:S02]  /*b350*/  FMNMX3 R5, R5, R142, R146, !PT ;  /* 0x0000008e05057276 */ /* 0x000fe40007800092 */
[----:B------:R-:W-:Y:S02]  /*b360*/  R2UR UR4, R18 ;  /* 0x00000000120472ca */ /* 0x000fe400000e0000 */
[----:B------:R-:W-:Y:S02]  /*b370*/  FMNMX3 R3, R3, R148, R152, !PT ;  /* 0x0000009403037276 */ /* 0x000fe40007800098 */
[----:B------:R-:W-:Y:S02]  /*b380*/  FMNMX3 R0, R0, R149, R153, !PT ;  /* 0x0000009500007276 */ /* 0x000fe40007800099 */
[----:B------:R-:W-:Y:S02]  /*b390*/  FMNMX3 R6, R6, R143, R147, !PT ;  /* 0x0000008f06067276 */ /* 0x000fe40007800093 */
[----:B------:R-:W-:-:S02]  /*b3a0*/  FMNMX3 R5, R5, R150, R154, !PT ;  /* 0x0000009605057276 */ /* 0x000fc4000780009a */
[----:B------:R-:W-:Y:S02]  /*b3b0*/  FMNMX3 R3, R3, R92, R96, !PT ;  /* 0x0000005c03037276 */ /* 0x000fe40007800060 */
[----:B------:R-:W-:Y:S01]  /*b3c0*/  FMNMX3 R0, R0, R93, R97, !PT ;  /* 0x0000005d00007276 */ /* 0x000fe20007800061 */
[----:B------:R-:W1:Y:S01]  /*b3d0*/  LDTM.x32 R60, tmem[UR4+0x60] ;  /* 0x00006004003c79ee */ /* 0x000e6200082c0000 */
[----:B------:R-:W-:Y:S02]  /*b3e0*/  FMNMX3 R6, R6, R151, R155, !PT ;  /* 0x0000009706067276 */ /* 0x000fe4000780009b */
[----:B------:R-:W-:Y:S02]  /*b3f0*/  FMNMX3 R5, R5, R94, R98, !PT ;  /* 0x0000005e05057276 */ /* 0x000fe40007800062 */
        /* <DEDUP_REMOVED lines=28> */
[----:B-1----:R-:W-:Y:S02]  /*b5c0*/  FMNMX3 R3, R3, R60, R64, !PT ;  /* 0x0000003c03037276 */ /* 0x002fe40007800040 */
        /* <DEDUP_REMOVED lines=15> */
[----:B------:R-:W-:Y:S02]  /*b6c0*/  ISETP.NE.AND P0, PT, R19, R22, PT ;  /* 0x000000161300720c */ /* 0x000fe40003f05270 */
[----:B------:R-:W-:Y:S02]  /*b6d0*/  FMNMX3 R17, R6, R87, R91, !PT ;  /* 0x0000005706117276 */ /* 0x000fe4000780005b */
[----:B------:R-:W-:-:S04]  /*b6e0*/  FMNMX3 R0, R4, R3, R0, !PT ;  /* 0x0000000304007276 */ /* 0x000fc80007800000 */
[----:B------:R-:W-:-:S04]  /*b6f0*/  FMNMX R17, R17, R0, !PT ;  /* 0x0000000011117209 */ /* 0x000fc80007800000 */
[----:B------:R-:W-:-:S04]  /*b700*/  FSETP.NEU.AND P1, PT, R17, -INF , PT ;  /* 0xff8000001100780b */ /* 0x000fc80003f2d000 */
[----:B------:R-:W-:Y:S01]  /*b710*/  FSEL R157, R17, RZ, P1 ;  /* 0x000000ff119d7208 */ /* 0x000fe20000800000 */
[----:B------:R-:W-:Y:S08]  /*b720*/  @!P0 BRA `(.L_x_230) ;  /* 0x0000000000408947 */ /* 0x000ff00003800000 */
        /* <DEDUP_REMOVED lines=16> */
.L_x_230:
[----:B------:R-:W-:Y:S05]  /*b830*/  WARPSYNC.ALL ;  /* 0x0000000000007948 */ /* 0x000fea0003800000 */
[----:B------:R-:W-:Y:S02]  /*b840*/  R2UR UR4, R18 ;  /* 0x00000000120472ca */ /* 0x000fe400000e0000 */
[----:B------:R-:W-:-:S11]  /*b850*/  ISETP.NE.AND P0, PT, RZ, UR40, PT ;  /* 0x00000028ff007c0c */ /* 0x000fd6000bf05270 */
[----:B------:R1:W-:Y:S02]  /*b860*/  STTM.x2 tmem[UR4], R156 ;  /* 0x0000009c000079ed */ /* 0x0003e400080c0004 */
[----:B------:R-:W-:Y:S05]  /*b870*/  @P0 BRA `(.L_x_231) ;  /* 0x0000000000040947 */ /* 0x000fea0003800000 */
[----:B--2---:R-:W-:Y:S05]  /*b880*/  BPT.TRAP 0x1 ;  /* 0x000000040000795c */ /* 0x004fea0000300000 */
.L_x_231:
[----:B------:R-:W-:Y:S01]  /*b890*/  UISETP.NE.AND UP0, UPT, UR50, URZ, UPT ;  /* 0x000000ff3200728c */ /* 0x000fe2000bf05270 */
[----:B------:R-:W-:Y:S01]  /*b8a0*/  MOV R3, UR49 ;  /* 0x0000003100037c02 */ /* 0x000fe20008000f00 */
[----:B------:R-:W-:Y:S01]  /*b8b0*/  UIADD3 UR4, UPT, UPT, UR37, 0xa080, URZ ;  /* 0x0000a08025047890 */ /* 0x000fe2000fffe0ff */
[----:B------:R-:W-:Y:S02]  /*b8c0*/  FSETP.NEU.AND P0, PT, R17, -INF , PT ;  /* 0xff8000001100780b */ /* 0x000fe40003f0d000 */
[----:B------:R-:W-:Y:S02]  /*b8d0*/  SHF.L.U32 R3, R3, 0x1f, RZ ;  /* 0x0000001f03037819 */ /* 0x000fe400000006ff */
[----:B------:R-:W-:-:S04]  /*b8e0*/  FSEL R0, R17, RZ, P0 ;  /* 0x000000ff11007208 */ /* 0x000fc80000000000 */
[----:B------:R-:W-:Y:S01]  /*b8f0*/  @UP0 UIADD3 UR4, UPT, UPT, UR37, 0xa070, URZ ;  /* 0x0000a07025040890 */ /* 0x000fe2000fffe0ff */
[----:B--2---:R-:W-:Y:S01]  /*b900*/  FMUL R0, R0, -UR36 ;  /* 0x8000002400007c20 */ /* 0x004fe20008400000 */
[----:B------:R-:W-:-:S03]  /*b910*/  USEL UR37, UR48, UR47, UP0 ;  /* 0x0000002f30257287 */ /* 0x000fc60008000000 */
[--C-:B------:R-:W-:Y:S01]  /*b920*/  FFMA2 R18, R124.F32x2.HI_LO, UR36.F32, R0.reuse.F32 ;  /* 0x000000247c127c49 */ /* 0x100fe20009200000 */
[----:B------:R-:W-:Y:S01]  /*b930*/  ULOP3.LUT UR37, UR37, 0x1, URZ, 0x3c, !UPT ;  /* 0x0000000125257892 */ /* 0x000fe2000f8e3cff */
[--C-:B------:R-:W-:Y:S02]  /*b940*/  FFMA2 R22, R126.F32x2.HI_LO, UR36.F32, R0.reuse.F32 ;  /* 0x000000247e167c49 */ /* 0x100fe40009200000 */
[----:B------:R-:W-:Y:S01]  /*b950*/  SYNCS.ARRIVE.TRANS64.A1T0 RZ, [UR4], RZ ;  /* 0x000000ffffff79a7 */ /* 0x000fe20008100004 */
[----:B------:R-:W-:Y:S01]  /*b960*/  FSETP.GEU.AND P4, PT, R18, -126, PT ;  /* 0xc2fc00001200780b */ /* 0x000fe20003f8e000 */
[--C-:B------:R-:W-:Y:S01]  /*b970*/  FFMA2 R124, R128.F32x2.HI_LO, UR36.F32, R0.reuse.F32 ;  /* 0x00000024807c7c49 */ /* 0x100fe20009200000 */
[----:B------:R-:W-:Y:S01]  /*b980*/  FSETP.GEU.AND P3, PT, R19, -126, PT ;  /* 0xc2fc00001300780b */ /* 0x000fe20003f6e000 */
[----:B------:R-:W-:Y:S01]  /*b990*/  FFMA2 R126, R130.F32x2.HI_LO, UR36.F32, R0.F32 ;  /* 0x00000024827e7c49 */ /* 0x000fe20009200000 */
[----:B------:R-:W-:Y:S02]  /*b9a0*/  FSETP.GEU.AND P2, PT, R22, -126, PT ;  /* 0xc2fc00001600780b */ /* 0x000fe40003f4e000 */
[----:B------:R-:W-:Y:S01]  /*b9b0*/  FSETP.GEU.AND P1, PT, R23, -126, PT ;  /* 0xc2fc00001700780b */ /* 0x000fe20003f2e000 */
[----:B------:R-:W2:Y:S01]  /*b9c0*/  SYNCS.PHASECHK.TRANS64.TRYWAIT P5, [UR46], R3 ;  /* 0x00000003ff0075a7 */ /* 0x000ea200080a112e */
[----:B------:R-:W-:-:S02]  /*b9d0*/  FSETP.GEU.AND P0, PT, R124, -126, PT ;  /* 0xc2fc00007c00780b */ /* 0x000fc40003f0e000 */
[----:B------:R-:W-:-:S03]  /*b9e0*/  FSETP.GEU.AND P6, PT, R125, -126, PT ;  /* 0xc2fc00007d00780b */ /* 0x000fc60003fce000 */
[----:B------:R-:W-:Y:S02]  /*b9f0*/  @!P4 FMUL R18, R18, 0.5 ;  /* 0x3f0000001212c820 */ /* 0x000fe40000400000 */
[----:B------:R-:W-:Y:S02]  /*ba00*/  @!P3 FMUL R19, R19, 0.5 ;  /* 0x3f0000001313b820 */ /* 0x000fe40000400000 */
[----:B------:R-:W-:Y:S02]  /*ba10*/  @!P2 FMUL R22, R22, 0.5 ;  /* 0x3f0000001616a820 */ /* 0x000fe40000400000 */
[----:B------:R-:W-:Y:S01]  /*ba20*/  @!P1 FMUL R23, R23, 0.5 ;  /* 0x3f00000017179820 */ /* 0x000fe20000400000 */
[----:B------:R-:W3:Y:S08]  /*ba30*/  MUFU.EX2 R18, R18 ;  /* 0x0000001200127308 */ /* 0x000ef00000000800 */
[----:B------:R-:W4:Y:S08]  /*ba40*/  MUFU.EX2 R19, R19 ;  /* 0x0000001300137308 */ /* 0x000f300000000800 */
[----:B------:R-:W1:Y:S08]  /*ba50*/  MUFU.EX2 R22, R22 ;  /* 0x0000001600167308 */ /* 0x000e700000000800 */
[----:B------:R-:W1:Y:S02]  /*ba60*/  MUFU.EX2 R23, R23 ;  /* 0x0000001700177308 */ /* 0x000e640000000800 */
[----:B-1234-:R-:W-:Y:S05]  /*ba70*/  @!P5 BRA `(.L_x_232) ;  /* 0x0000006800a8d947 */ /* 0x01efea0003800000 */
.L_x_385:
[----:B------:R-:W-:Y:S01]  /*ba80*/  @!P0 FMUL R124, R124, 0.5 ;  /* 0x3f0000007c7c8820 */ /* 0x000fe20000400000 */
[--C-:B------:R-:W-:Y:S01]  /*ba90*/  FFMA2 R128, R132.F32x2.HI_LO, UR36.F32, R0.reuse.F32 ;  /* 0x0000002484807c49 */ /* 0x100fe20009200000 */
[----:B------:R-:W-:Y:S01]  /*baa0*/  FSETP.GEU.AND P5, PT, R126, -126, PT ;  /* 0xc2fc00007e00780b */ /* 0x000fe20003fae000 */
[----:B------:R-:W-:Y:S01]  /*bab0*/  @!P4 FMUL R18, R18, R18 ;  /* 0x000000121212c220 */ /* 0x000fe20000400000 */
[--C-:B------:R-:W-:Y:S01]  /*bac0*/  FFMA2 R130, R134.F32x2.HI_LO, UR36.F32, R0.reuse.F32 ;  /* 0x0000002486827c49 */ /* 0x100fe20009200000 */
[----:B------:R-:W-:Y:S01]  /*bad0*/  FSETP.GEU.AND P4, PT, R127, -126, PT ;  /* 0xc2fc00007f00780b */ /* 0x000fe20003f8e000 */
[----:B------:R-:W2:Y:S01]  /*bae0*/  MUFU.EX2 R124, R124 ;  /* 0x0000007c007c7308 */ /* 0x000ea20000000800 */
[----:B------:R-:W-:Y:S01]  /*baf0*/  @!P3 FMUL R19, R19, R19 ;  /* 0x000000131313b220 */ /* 0x000fe20000400000 */
[----:B------:R-:W-:Y:S01]  /*bb00*/  FSETP.GEU.AND P3, PT, R128, -126, PT ;  /* 0xc2fc00008000780b */ /* 0x000fe20003f6e000 */
[----:B------:R-:W-:Y:S01]  /*bb10*/  @!P2 FMUL R22, R22, R22 ;  /* 0x000000161616a220 */ /* 0x000fe20000400000 */
[----:B------:R-:W-:Y:S01]  /*bb20*/  @!P1 FMUL R23, R23, R23 ;  /* 0x0000001717179220 */ /* 0x000fe20000400000 */
[----:B------:R-:W-:Y:S01]  /*bb30*/  FSETP.GEU.AND P2, PT, R129, -126, PT ;  /* 0xc2fc00008100780b */ /* 0x000fe20003f4e000 */
[----:B------:R-:W-:Y:S01]  /*bb40*/  @!P6 FMUL R125, R125, 0.5 ;  /* 0x3f0000007d7de820 */ /* 0x000fe20000400000 */
[----:B------:R-:W-:Y:S01]  /*bb50*/  FSETP.GEU.AND P1, PT, R130, -126, PT ;  /* 0xc2fc00008200780b */ /* 0x000fe20003f2e000 */
[--C-:B------:R-:W-:Y:S01]  /*bb60*/  FFMA2 R132, R136.F32x2.HI_LO, UR36.F32, R0.reuse.F32 ;  /* 0x0000002488847c49 */ /* 0x100fe20009200000 */
[----:B------:R-:W-:Y:S01]  /*bb70*/  USHF.R.U32.HI UR4, URZ, 0x15, UR38 ;  /* 0x00000015ff047899 */ /* 0x000fe20008011626 */
[----:B------:R-:W-:Y:S01]  /*bb80*/  @!P5 FMUL R126, R126, 0.5 ;  /* 0x3f0000007e7ed820 */ /* 0x000fe20000400000 */
[--C-:B------:R-:W-:Y:S01]  /*bb90*/  FFMA2 R134, R138.F32x2.HI_LO, UR36.F32, R0.reuse.F32 ;  /* 0x000000248a867c49 */ /* 0x100fe20009200000 */
[----:B------:R-:W3:Y:S01]  /*bba0*/  MUFU.EX2 R125, R125 ;  /* 0x0000007d007d7308 */ /* 0x000ee20000000800 */
[----:B------:R-:W-:Y:S01]  /*bbb0*/  @!P4 FMUL R127, R127, 0.5 ;  /* 0x3f0000007f7fc820 */ /* 0x000fe20000400000 */
[--C-:B------:R-:W-:Y:S01]  /*bbc0*/  FFMA2 R136, R140.F32x2.HI_LO, UR36.F32, R0.reuse.F32 ;  /* 0x000000248c887c49 */ /* 0x100fe20009200000 */
[----:B-1----:R-:W-:Y:S01]  /*bbd0*/  MOV R3, UR4 ;  /* 0x0000000400037c02 */ /* 0x002fe20008000f00 */
[----:B------:R-:W-:Y:S01]  /*bbe0*/  @!P3 FMUL R128, R128, 0.5 ;  /* 0x3f0000008080b820 */ /* 0x000fe20000400000 */
[----:B--2---:R-:W-:Y:S01]  /*bbf0*/  @!P0 FMUL R124, R124, R124 ;  /* 0x0000007c7c7c8220 */ /* 0x004fe20000400000 */
[----:B------:R-:W-:Y:S01]  /*bc00*/  FSETP.GEU.AND P0, PT, R131, -126, PT ;  /* 0xc2fc00008300780b */ /* 0x000fe20003f0e000 */
[----:B------:R-:W-:Y:S01]  /*bc10*/  @!P2 FMUL R129, R129, 0.5 ;  /* 0x3f0000008181a820 */ /* 0x000fe20000400000 */
[----:B------:R-:W-:Y:S01]  /*bc20*/  @!P1 FMUL R130, R130, 0.5 ;  /* 0x3f00000082829820 */ /* 0x000fe20000400000 */
[----:B------:R-:W1:Y:S01]  /*bc30*/  MUFU.EX2 R126, R126 ;  /* 0x0000007e007e7308 */ /* 0x000e620000000800 */
[--C-:B------:R-:W-:Y:S01]  /*bc40*/  FFMA2 R138, R142.F32x2.HI_LO, UR36.F32, R0.reuse.F32 ;  /* 0x000000248e8a7c49 */ /* 0x100fe20009200000 */
[----:B------:R-:W-:Y:S01]  /*bc50*/  UISETP.NE.AND UP0, UPT, UR50, URZ, UPT ;  /* 0x000000ff3200728c */ /* 0x000fe2000bf05270 */
[--C-:B------:R-:W-:Y:S01]  /*bc60*/  FFMA2 R140, R144.F32x2.HI_LO, UR36.F32, R0.reuse.F32 ;  /* 0x00000024908c7c49 */ /* 0x100fe20009200000 */
[----:B------:R-:W-:Y:S01]  /*bc70*/  SYNCS.ARRIVE.TRANS64.A1T0 RZ, [UR39], RZ ;  /* 0x000000ffffff79a7 */ /* 0x000fe20008100027 */
[--C-:B------:R-:W-:Y:S01]  /*bc80*/  FFMA2 R142, R146.F32x2.HI_LO, UR36.F32, R0.reuse.F32 ;  /* 0x00000024928e7c49 */ /* 0x100fe20009200000 */
[----:B------:R-:W-:Y:S01]  /*bc90*/  USEL UR48, UR37, UR48, UP0 ;  /* 0x0000003025307287 */ /* 0x000fe20008000000 */
[--C-:B------:R-:W-:Y:S01]  /*bca0*/  FFMA2 R144, R148.F32x2.HI_LO, UR36.F32, R0.reuse.F32 ;  /* 0x0000002494907c49 */ /* 0x100fe20009200000 */
[----:B------:R-:W2:Y:S01]  /*bcb0*/  MUFU.EX2 R127, R127 ;  /* 0x0000007f007f7308 */ /* 0x000ea20000000800 */
[----:B---3--:R-:W-:Y:S01]  /*bcc0*/  @!P6 FMUL R125, R125, R125 ;  /* 0x0000007d7d7de220 */ /* 0x008fe20000400000 */
[----:B------:R-:W-:Y:S01]  /*bcd0*/  @!P0 FMUL R131, R131, 0.5 ;  /* 0x3f00000083838820 */ /* 0x000fe20000400000 */
[----:B------:R-:W-:Y:S01]  /*bce0*/  FSETP.GEU.AND P6, PT, R132, -126, PT ;  /* 0xc2fc00008400780b */ /* 0x000fe20003fce000 */
[--C-:B------:R-:W-:Y:S01]  /*bcf0*/  FFMA2 R146, R150.F32x2.HI_LO, UR36.F32, R0.reuse.F32 ;  /* 0x0000002496927c49 */ /* 0x100fe20009200000 */
[----:B------:R-:W-:Y:S01]  /*bd00*/  USEL UR47, UR47, UR37, UP0 ;  /* 0x000000252f2f7287 */ /* 0x000fe20008000000 */
[--C-:B------:R-:W-:Y:S01]  /*bd10*/  FFMA2 R148, R152.F32x2.HI_LO, UR36.F32, R0.reuse.F32 ;  /* 0x0000002498947c49 */ /* 0x100fe20009200000 */
[----:B------:R-:W-:Y:S01]  /*bd20*/  F2FP.BF16.F32.PACK_AB R56, R19, R18 ;  /* 0x000000121338723e */ /* 0x000fe200000010ff */
[----:B------:R-:W3:Y:S01]  /*bd30*/  MUFU.EX2 R128, R128 ;  /* 0x0000008000807308 */ /* 0x000ee20000000800 */
[----:B-1----:R-:W-:Y:S01]  /*bd40*/  @!P5 FMUL R126, R126, R126 ;  /* 0x0000007e7e7ed220 */ /* 0x002fe20000400000 */
[----:B------:R-:W-:Y:S01]  /*bd50*/  FSETP.GEU.AND P5, PT, R133, -126, PT ;  /* 0xc2fc00008500780b */ /* 0x000fe20003fae000 */
[--C-:B------:R-:W-:Y:S01]  /*bd60*/  FFMA2 R154, R154.F32x2.HI_LO, UR36.F32, R0.reuse.F32 ;  /* 0x000000249a9a7c49 */ /* 0x100fe20009200000 */
[----:B------:R-:W-:Y:S01]  /*bd70*/  F2FP.BF16.F32.PACK_AB R57, R23, R22 ;  /* 0x000000161739723e */ /* 0x000fe200000010ff */
[--C-:B------:R-:W-:Y:S01]  /*bd80*/  FFMA2 R8, R92.F32x2.HI_LO, UR36.F32, R0.reuse.F32 ;  /* 0x000000245c087c49 */ /* 0x100fe20009200000 */
[----:B------:R-:W-:Y:S01]  /*bd90*/  F2FP.BF16.F32.PACK_AB R58, R125, R124 ;  /* 0x0000007c7d3a723e */ /* 0x000fe200000010ff */
[--C-:B------:R-:W-:Y:S01]  /*bda0*/  FFMA2 R6, R94.F32x2.HI_LO, UR36.F32, R0.reuse.F32 ;  /* 0x000000245e067c49 */ /* 0x100fe20009200000 */
[----:B------:R-:W1:Y:S01]  /*bdb0*/  MUFU.EX2 R129, R129 ;  /* 0x0000008100817308 */ /* 0x000e620000000800 */
[----:B--2---:R-:W-:Y:S01]  /*bdc0*/  @!P4 FMUL R127, R127, R127 ;  /* 0x0000007f7f7fc220 */ /* 0x004fe20000400000 */
[----:B------:R-:W-:Y:S01]  /*bdd0*/  FSETP.GEU.AND P4, PT, R134, -126, PT ;  /* 0xc2fc00008600780b */ /* 0x000fe20003f8e000 */
[----:B------:R-:W-:Y:S01]  /*bde0*/  @!P6 FMUL R132, R132, 0.5 ;  /* 0x3f0000008484e820 */ /* 0x000fe20000400000 */
[----:B------:R-:W-:-:S02]  /*bdf0*/  FFMA2 R4, R96.F32x2.HI_LO, UR36.F32, R0.F32 ;  /* 0x0000002460047c49 */ /* 0x000fc40009200000 */
[--C-:B------:R-:W-:Y:S01]  /*be00*/  FFMA2 R10, R98.F32x2.HI_LO, UR36.F32, R0.reuse.F32 ;  /* 0x00000024620a7c49 */ /* 0x100fe20009200000 */
[----:B------:R-:W-:Y:S01]  /*be10*/  F2FP.BF16.F32.PACK_AB R59, R127, R126 ;  /* 0x0000007e7f3b723e */ /* 0x000fe200000010ff */
[----:B------:R-:W2:Y:S01]  /*be20*/  MUFU.EX2 R130, R130 ;  /* 0x0000008200827308 */ /* 0x000ea20000000800 */
[----:B---3--:R-:W-:Y:S01]  /*be30*/  @!P3 FMUL R128, R128, R128 ;  /* 0x000000808080b220 */ /* 0x008fe20000400000 */
[----:B------:R-:W-:Y:S01]  /*be40*/  FSETP.GEU.AND P3, PT, R135, -126, PT ;  /* 0xc2fc00008700780b */ /* 0x000fe20003f6e000 */
[----:B------:R-:W-:Y:S01]  /*be50*/  @!P5 FMUL R133, R133, 0.5 ;  /* 0x3f0000008585d820 */ /* 0x000fe20000400000 */
[--C-:B------:R-:W-:Y:S02]  /*be60*/  FFMA2 R150, R122.F32x2.HI_LO, UR36.F32, R0.reuse.F32 ;  /* 0x000000247a967c49 */ /* 0x100fe40009200000 */
[--C-:B------:R-:W-:Y:S02]  /*be70*/  FFMA2 R24, R24.F32x2.HI_LO, UR36.F32, R0.reuse.F32 ;  /* 0x0000002418187c49 */ /* 0x100fe40009200000 */
[----:B------:R-:W3:Y:S01]  /*be80*/  MUFU.EX2 R131, R131 ;  /* 0x0000008300837308 */ /* 0x000ee20000000800 */
[----:B-1----:R-:W-:Y:S01]  /*be90*/  @!P2 FMUL R129, R129, R129 ;  /* 0x000000818181a220 */ /* 0x002fe20000400000 */
[----:B------:R-:W-:Y:S01]  /*bea0*/  FSETP.GEU.AND P2, PT, R136, -126, PT ;  /* 0xc2fc00008800780b */ /* 0x000fe20003f4e000 */
[----:B------:R-:W-:Y:S01]  /*beb0*/  @!P4 FMUL R134, R134, 0.5 ;  /* 0x3f0000008686c820 */ /* 0x000fe20000400000 */
[----:B------:R-:W-:-:S02]  /*bec0*/  FFMA2 R26, R26.F32x2.HI_LO, UR36.F32, R0.F32 ;  /* 0x000000241a1a7c49 */ /* 0x000fc40009200000 */
[--C-:B------:R-:W-:Y:S02]  /*bed0*/  FFMA2 R28, R28.F32x2.HI_LO, UR36.F32, R0.reuse.F32 ;  /* 0x000000241c1c7c49 */ /* 0x100fe40009200000 */
[----:B------:R-:W-:Y:S01]  /*bee0*/  @!P3 FMUL R135, R135, 0.5 ;  /* 0x3f0000008787b820 */ /* 0x000fe20000400000 */
[----:B--2---:R-:W-:Y:S01]  /*bef0*/  @!P1 FMUL R130, R130, R130 ;  /* 0x0000008282829220 */ /* 0x004fe20000400000 */
[----:B------:R-:W-:Y:S01]  /*bf00*/  FSETP.GEU.AND P1, PT, R137, -126, PT ;  /* 0xc2fc00008900780b */ /* 0x000fe20003f2e000 */
[----:B------:R-:W1:Y:S01]  /*bf10*/  MUFU.EX2 R132, R132 ;  /* 0x0000008400847308 */ /* 0x000e620000000800 */
[--C-:B------:R-:W-:Y:S02]  /*bf20*/  FFMA2 R30, R30.F32x2.HI_LO, UR36.F32, R0.reuse.F32 ;  /* 0x000000241e1e7c49 */ /* 0x100fe40009200000 */
[--C-:B------:R-:W-:Y:S02]  /*bf30*/  FFMA2 R32, R32.F32x2.HI_LO, UR36.F32, R0.reuse.F32 ;  /* 0x0000002420207c49 */ /* 0x100fe40009200000 */
[----:B------:R-:W-:Y:S01]  /*bf40*/  @!P2 FMUL R136, R136, 0.5 ;  /* 0x3f0000008888a820 */ /* 0x000fe20000400000 */
[----:B---3--:R-:W-:Y:S01]  /*bf50*/  @!P0 FMUL R131, R131, R131 ;  /* 0x0000008383838220 */ /* 0x008fe20000400000 */
[----:B------:R-:W-:Y:S01]  /*bf60*/  FSETP.GEU.AND P0, PT, R138, -126, PT ;  /* 0xc2fc00008a00780b */ /* 0x000fe20003f0e000 */
[----:B------:R-:W2:Y:S01]  /*bf70*/  MUFU.EX2 R133, R133 ;  /* 0x0000008500857308 */ /* 0x000ea20000000800 */
[----:B------:R-:W-:-:S02]  /*bf80*/  FFMA2 R34, R34.F32x2.HI_LO, UR36.F32, R0.F32 ;  /* 0x0000002422227c49 */ /* 0x000fc40009200000 */
[--C-:B------:R-:W-:Y:S02]  /*bf90*/  FFMA2 R36, R36.F32x2.HI_LO, UR36.F32, R0.reuse.F32 ;  /* 0x0000002424247c49 */ /* 0x100fe40009200000 */
[----:B------:R-:W-:Y:S01]  /*bfa0*/  @!P1 FMUL R137, R137, 0.5 ;  /* 0x3f00000089899820 */ /* 0x000fe20000400000 */
[--C-:B------:R-:W-:Y:S02]  /*bfb0*/  FFMA2 R38, R38.F32x2.HI_LO, UR36.F32, R0.reuse.F32 ;  /* 0x0000002426267c49 */ /* 0x100fe40009200000 */
[----:B------:R-:W3:Y:S01]  /*bfc0*/  MUFU.EX2 R134, R134 ;  /* 0x0000008600867308 */ /* 0x000ee20000000800 */
[----:B-1----:R-:W-:Y:S01]  /*bfd0*/  @!P6 FMUL R132, R132, R132 ;  /* 0x000000848484e220 */ /* 0x002fe20000400000 */
[----:B------:R-:W-:Y:S01]  /*bfe0*/  FSETP.GEU.AND P6, PT, R139, -126, PT ;  /* 0xc2fc00008b00780b */ /* 0x000fe20003fce000 */
[--C-:B------:R-:W-:Y:S02]  /*bff0*/  FFMA2 R40, R40.F32x2.HI_LO, UR36.F32, R0.reuse.F32 ;  /* 0x0000002428287c49 */ /* 0x100fe40009200000 */
[----:B------:R-:W-:Y:S01]  /*c000*/  @!P0 FMUL R138, R138, 0.5 ;  /* 0x3f0000008a8a8820 */ /* 0x000fe20000400000 */
[----:B------:R-:W-:-:S02]  /*c010*/  FFMA2 R42, R42.F32x2.HI_LO, UR36.F32, R0.F32 ;  /* 0x000000242a2a7c49 */ /* 0x000fc40009200000 */
[----:B------:R-:W1:Y:S01]  /*c020*/  MUFU.EX2 R135, R135 ;  /* 0x0000008700877308 */ /* 0x000e620000000800 */
[----:B--2---:R-:W-:Y:S01]  /*c030*/  @!P5 FMUL R133, R133, R133 ;  /* 0x000000858585d220 */ /* 0x004fe20000400000 */
[----:B------:R-:W-:Y:S01]  /*c040*/  FSETP.GEU.AND P5, PT, R140, -126, PT ;  /* 0xc2fc00008c00780b */ /* 0x000fe20003fae000 */
[--C-:B------:R-:W-:Y:S02]  /*c050*/  FFMA2 R44, R44.F32x2.HI_LO, UR36.F32, R0.reuse.F32 ;  /* 0x000000242c2c7c49 */ /* 0x100fe40009200000 */
[--C-:B------:R-:W-:Y:S02]  /*c060*/  FFMA2 R46, R46.F32x2.HI_LO, UR36.F32, R0.reuse.F32 ;  /* 0x000000242e2e7c49 */ /* 0x100fe40009200000 */
[----:B------:R-:W-:Y:S01]  /*c070*/  @!P6 FMUL R139, R139, 0.5 ;  /* 0x3f0000008b8be820 */ /* 0x000fe20000400000 */
[----:B------:R-:W2:Y:S01]  /*c080*/  MUFU.EX2 R136, R136 ;  /* 0x0000008800887308 */ /* 0x000ea20000000800 */
[----:B---3--:R-:W-:Y:S01]  /*c090*/  @!P4 FMUL R134, R134, R134 ;  /* 0x000000868686c220 */ /* 0x008fe20000400000 */
[----:B------:R-:W-:Y:S01]  /*c0a0*/  FSETP.GEU.AND P4, PT, R141, -126, PT ;  /* 0xc2fc00008d00780b */ /* 0x000fe20003f8e000 */
[----:B------:R-:W-:-:S02]  /*c0b0*/  FFMA2 R48, R48.F32x2.HI_LO, UR36.F32, R0.F32 ;  /* 0x0000002430307c49 */ /* 0x000fc40009200000 */
[--C-:B------:R-:W-:Y:S02]  /*c0c0*/  FFMA2 R50, R50.F32x2.HI_LO, UR36.F32, R0.reuse.F32 ;  /* 0x0000002432327c49 */ /* 0x100fe40009200000 */
[----:B------:R-:W-:Y:S01]  /*c0d0*/  @!P5 FMUL R140, R140, 0.5 ;  /* 0x3f0000008c8cd820 */ /* 0x000fe20000400000 */
[----:B------:R-:W3:Y:S01]  /*c0e0*/  MUFU.EX2 R137, R137 ;  /* 0x0000008900897308 */ /* 0x000ee20000000800 */
[----:B-1----:R-:W-:Y:S01]  /*c0f0*/  @!P3 FMUL R135, R135, R135 ;  /* 0x000000878787b220 */ /* 0x002fe20000400000 */
[----:B------:R-:W-:Y:S01]  /*c100*/  FSETP.GEU.AND P3, PT, R142, -126, PT ;  /* 0xc2fc00008e00780b */ /* 0x000fe20003f6e000 */
[--C-:B------:R-:W-:Y:S02]  /*c110*/  FFMA2 R52, R52.F32x2.HI_LO, UR36.F32, R0.reuse.F32 ;  /* 0x0000002434347c49 */ /* 0x100fe40009200000 */
[--C-:B------:R-:W-:Y:S02]  /*c120*/  FFMA2 R54, R54.F32x2.HI_LO, UR36.F32, R0.reuse.F32 ;  /* 0x0000002436367c49 */ /* 0x100fe40009200000 */
[----:B------:R-:W-:Y:S01]  /*c130*/  @!P4 FMUL R141, R141, 0.5 ;  /* 0x3f0000008d8dc820 */ /* 0x000fe20000400000 */
[----:B------:R-:W1:Y:S01]  /*c140*/  MUFU.EX2 R138, R138 ;  /* 0x0000008a008a7308 */ /* 0x000e620000000800 */
[----:B--2---:R-:W-:Y:S01]  /*c150*/  @!P2 FMUL R136, R136, R136 ;  /* 0x000000888888a220 */ /* 0x004fe20000400000 */
[----:B------:R-:W-:Y:S01]  /*c160*/  FSETP.GEU.AND P2, PT, R143, -126, PT ;  /* 0xc2fc00008f00780b */ /* 0x000fe20003f4e000 */
[----:B------:R-:W-:-:S02]  /*c170*/  FFMA2 R60, R60.F32x2.HI_LO, UR36.F32, R0.F32 ;  /* 0x000000243c3c7c49 */ /* 0x000fc40009200000 */
[--C-:B------:R-:W-:Y:S02]  /*c180*/  FFMA2 R62, R62.F32x2.HI_LO, UR36.F32, R0.reuse.F32 ;  /* 0x000000243e3e7c49 */ /* 0x100fe40009200000 */
[----:B------:R-:W-:Y:S01]  /*c190*/  @!P3 FMUL R142, R142, 0.5 ;  /* 0x3f0000008e8eb820 */ /* 0x000fe20000400000 */
[----:B------:R-:W2:Y:S01]  /*c1a0*/  MUFU.EX2 R139, R139 ;  /* 0x0000008b008b7308 */ /* 0x000ea20000000800 */
[----:B---3--:R-:W-:Y:S01]  /*c1b0*/  @!P1 FMUL R137, R137, R137 ;  /* 0x0000008989899220 */ /* 0x008fe20000400000 */
[----:B------:R-:W-:Y:S01]  /*c1c0*/  FSETP.GEU.AND P1, PT, R144, -126, PT ;  /* 0xc2fc00009000780b */ /* 0x000fe20003f2e000 */
[--C-:B------:R-:W-:Y:S02]  /*c1d0*/  FFMA2 R64, R64.F32x2.HI_LO, UR36.F32, R0.reuse.F32 ;  /* 0x0000002440407c49 */ /* 0x100fe40009200000 */
[--C-:B------:R-:W-:Y:S02]  /*c1e0*/  FFMA2 R66, R66.F32x2.HI_LO, UR36.F32, R0.reuse.F32 ;  /* 0x0000002442427c49 */ /* 0x100fe40009200000 */
[----:B------:R-:W-:Y:S01]  /*c1f0*/  @!P2 FMUL R143, R143, 0.5 ;  /* 0x3f0000008f8fa820 */ /* 0x000fe20000400000 */
[----:B------:R-:W3:Y:S01]  /*c200*/  MUFU.EX2 R140, R140 ;  /* 0x0000008c008c7308 */ /* 0x000ee20000000800 */
[----:B-1----:R-:W-:Y:S01]  /*c210*/  @!P0 FMUL R138, R138, R138 ;  /* 0x0000008a8a8a8220 */ /* 0x002fe20000400000 */
[----:B------:R-:W-:Y:S01]  /*c220*/  FSETP.GEU.AND P0, PT, R145, -126, PT ;  /* 0xc2fc00009100780b */ /* 0x000fe20003f0e000 */
[----:B------:R-:W-:-:S02]  /*c230*/  FFMA2 R68, R68.F32x2.HI_LO, UR36.F32, R0.F32 ;  /* 0x0000002444447c49 */ /* 0x000fc40009200000 */
[--C-:B------:R-:W-:Y:S02]  /*c240*/  FFMA2 R70, R70.F32x2.HI_LO, UR36.F32, R0.reuse.F32 ;  /* 0x0000002446467c49 */ /* 0x100fe40009200000 */
[----:B------:R-:W-:Y:S01]  /*c250*/  @!P1 FMUL R144, R144, 0.5 ;  /* 0x3f00000090909820 */ /* 0x000fe20000400000 */
        /* <DEDUP_REMOVED lines=22> */
[----:B------:R-:W-:Y:S02]  /*c3c0*/  FFMA2 R86, R86.F32x2.HI_LO, UR36.F32, R0.F32 ;  /* 0x0000002456567c49 */ /* 0x000fe40009200000 */
[----:B------:R-:W-:Y:S01]  /*c3d0*/  @!P4 FMUL R148, R148, 0.5 ;  /* 0x3f0000009494c820 */ /* 0x000fe20000400000 */
[----:B------:R-:W2:Y:S01]  /*c3e0*/  MUFU.EX2 R145, R145 ;  /* 0x0000009100917308 */ /* 0x000ea20000000800 */
[----:B---3--:R-:W-:Y:S01]  /*c3f0*/  @!P2 FMUL R143, R143, R143 ;  /* 0x0000008f8f8fa220 */ /* 0x008fe20000400000 */
[----:B------:R-:W-:-:S05]  /*c400*/  FSETP.GEU.AND P2, PT, R154, -126, PT ;  /* 0xc2fc00009a00780b */ /* 0x000fca0003f4e000 */
[----:B------:R-:W-:Y:S01]  /*c410*/  @!P3 FMUL R149, R149, 0.5 ;  /* 0x3f0000009595b820 */ /* 0x000fe20000400000 */
[----:B------:R-:W3:Y:S01]  /*c420*/  MUFU.EX2 R146, R146 ;  /* 0x0000009200927308 */ /* 0x000ee20000000800 */
[----:B-1----:R-:W-:Y:S01]  /*c430*/  @!P1 FMUL R144, R144, R144 ;  /* 0x0000009090909220 */ /* 0x002fe20000400000 */
[----:B------:R-:W-:-:S05]  /*c440*/  FSETP.GEU.AND P1, PT, R155, -126, PT ;  /* 0xc2fc00009b00780b */ /* 0x000fca0003f2e000 */
[----:B------:R-:W-:Y:S01]  /*c450*/  @!P2 FMUL R154, R154, 0.5 ;  /* 0x3f0000009a9aa820 */ /* 0x000fe20000400000 */
[----:B------:R-:W1:Y:S01]  /*c460*/  MUFU.EX2 R147, R147 ;  /* 0x0000009300937308 */ /* 0x000e620000000800 */
[----:B--2---:R-:W-:Y:S01]  /*c470*/  @!P0 FMUL R145, R145, R145 ;  /* 0x0000009191918220 */ /* 0x004fe20000400000 */
[----:B------:R-:W-:-:S05]  /*c480*/  FSETP.GEU.AND P0, PT, R8, -126, PT ;  /* 0xc2fc00000800780b */ /* 0x000fca0003f0e000 */
        /* <DEDUP_REMOVED lines=21> */
[----:B------:R1:W4:Y:S01]  /*c5e0*/  MUFU.EX2 R95, R9 ;  /* 0x00000009005f7308 */ /* 0x0003220000000800 */
[----:B--2---:R-:W-:Y:S01]  /*c5f0*/  @!P1 FMUL R93, R93, R93 ;  /* 0x0000005d5d5d9220 */ /* 0x004fe20000400000 */
[----:B------:R-:W-:-:S05]  /*c600*/  FSETP.GEU.AND P1, PT, R10, -126, PT ;  /* 0xc2fc00000a00780b */ /* 0x000fca0003f2e000 */
[----:B------:R-:W-:Y:S01]  /*c610*/  @!P2 FMUL R5, R5, 0.5 ;  /* 0x3f0000000505a820 */ /* 0x000fe20000400000 */
[----:B------:R-:W2:Y:S01]  /*c620*/  MUFU.EX2 R96, R6 ;  /* 0x0000000600607308 */ /* 0x000ea20000000800 */
[----:B---3--:R-:W-:Y:S01]  /*c630*/  @!P0 FMUL R94, R94, R94 ;  /* 0x0000005e5e5e8220 */ /* 0x008fe20000400000 */
[----:B------:R-:W-:-:S05]  /*c640*/  FSETP.GEU.AND P0, PT, R11, -126, PT ;  /* 0xc2fc00000b00780b */ /* 0x000fca0003f0e000 */
[----:B------:R-:W-:Y:S01]  /*c650*/  @!P1 FMUL R10, R10, 0.5 ;  /* 0x3f0000000a0a9820 */ /* 0x000fe20000400000 */
[----:B------:R3:W5:Y:S01]  /*c660*/  MUFU.EX2 R97, R7 ;  /* 0x0000000700617308 */ /* 0x0007620000000800 */
[----:B-1----:R-:W-:Y:S02]  /*c670*/  FFMA2 R8, R100.F32x2.HI_LO, UR36.F32, R0.F32 ;  /* 0x0000002464087c49 */ /* 0x002fe40009200000 */
[----:B----4-:R-:W-:-:S03]  /*c680*/  @!P6 FMUL R95, R95, R95 ;  /* 0x0000005f5f5fe220 */ /* 0x010fc60000400000 */
[----:B------:R-:W-:Y:S01]  /*c690*/  FSETP.GEU.AND P6, PT, R8, -126, PT ;  /* 0xc2fc00000800780b */ /* 0x000fe20003fce000 */
[----:B------:R-:W-:Y:S01]  /*c6a0*/  @!P0 FMUL R11, R11, 0.5 ;  /* 0x3f0000000b0b8820 */ /* 0x000fe20000400000 */
[----:B------:R-:W1:Y:S01]  /*c6b0*/  MUFU.EX2 R98, R4 ;  /* 0x0000000400627308 */ /* 0x000e620000000800 */
[----:B--2---:R-:W-:Y:S01]  /*c6c0*/  @!P5 FMUL R96, R96, R96 ;  /* 0x000000606060d220 */ /* 0x004fe20000400000 */
[----:B------:R-:W-:-:S06]  /*c6d0*/  FSETP.GEU.AND P5, PT, R9, -126, PT ;  /* 0xc2fc00000900780b */ /* 0x000fcc0003fae000 */
[----:B------:R2:W4:Y:S01]  /*c6e0*/  MUFU.EX2 R99, R5 ;  /* 0x0000000500637308 */ /* 0x0005220000000800 */
[----:B---3--:R-:W-:Y:S02]  /*c6f0*/  FFMA2 R6, R102.F32x2.HI_LO, UR36.F32, R0.F32 ;  /* 0x0000002466067c49 */ /* 0x008fe40009200000 */
[----:B-----5:R-:W-:Y:S01]  /*c700*/  @!P4 FMUL R97, R97, R97 ;  /* 0x000000616161c220 */ /* 0x020fe20000400000 */
[----:B------:R-:W-:Y:S02]  /*c710*/  @!P6 FMUL R8, R8, 0.5 ;  /* 0x3f0000000808e820 */ /* 0x000fe40000400000 */
[----:B------:R-:W-:Y:S01]  /*c720*/  FSETP.GEU.AND P4, PT, R6, -126, PT ;  /* 0xc2fc00000600780b */ /* 0x000fe20003f8e000 */
[----:B------:R-:W-:Y:S01]  /*c730*/  @!P5 FMUL R9, R9, 0.5 ;  /* 0x3f0000000909d820 */ /* 0x000fe20000400000 */
[----:B------:R-:W3:Y:S01]  /*c740*/  MUFU.EX2 R100, R10 ;  /* 0x0000000a00647308 */ /* 0x000ee20000000800 */
[----:B-1----:R-:W-:Y:S01]  /*c750*/  @!P3 FMUL R98, R98, R98 ;  /* 0x000000626262b220 */ /* 0x002fe20000400000 */
[----:B------:R-:W-:-:S06]  /*c760*/  FSETP.GEU.AND P3, PT, R7, -126, PT ;  /* 0xc2fc00000700780b */ /* 0x000fcc0003f6e000 */
[----:B------:R1:W5:Y:S01]  /*c770*/  MUFU.EX2 R101, R11 ;  /* 0x0000000b00657308 */ /* 0x0003620000000800 */
[----:B--2---:R-:W-:Y:S02]  /*c780*/  FFMA2 R4, R104.F32x2.HI_LO, UR36.F32, R0.F32 ;  /* 0x0000002468047c49 */ /* 0x004fe40009200000 */
[----:B----4-:R-:W-:Y:S01]  /*c790*/  @!P2 FMUL R99, R99, R99 ;  /* 0x000000636363a220 */ /* 0x010fe20000400000 */
[----:B------:R-:W-:Y:S02]  /*c7a0*/  @!P4 FMUL R6, R6, 0.5 ;  /* 0x3f0000000606c820 */ /* 0x000fe40000400000 */
[----:B------:R-:W-:Y:S01]  /*c7b0*/  FSETP.GEU.AND P2, PT, R4, -126, PT ;  /* 0xc2fc00000400780b */ /* 0x000fe20003f4e000 */
[----:B------:R-:W-:Y:S01]  /*c7c0*/  @!P3 FMUL R7, R7, 0.5 ;  /* 0x3f0000000707b820 */ /* 0x000fe20000400000 */
[----:B------:R-:W2:Y:S01]  /*c7d0*/  MUFU.EX2 R102, R8 ;  /* 0x0000000800667308 */ /* 0x000ea20000000800 */
[----:B---3--:R-:W-:Y:S01]  /*c7e0*/  @!P1 FMUL R100, R100, R100 ;  /* 0x0000006464649220 */ /* 0x008fe20000400000 */
[----:B------:R-:W-:-:S06]  /*c7f0*/  FSETP.GEU.AND P1, PT, R5, -126, PT ;  /* 0xc2fc00000500780b */ /* 0x000fcc0003f2e000 */
[----:B------:R3:W4:Y:S01]  /*c800*/  MUFU.EX2 R103, R9 ;  /* 0x0000000900677308 */ /* 0x0007220000000800 */
[----:B-1----:R-:W-:Y:S02]  /*c810*/  FFMA2 R10, R106.F32x2.HI_LO, UR36.F32, R0.F32 ;  /* 0x000000246a0a7c49 */ /* 0x002fe40009200000 */
[----:B-----5:R-:W-:Y:S01]  /*c820*/  @!P0 FMUL R101, R101, R101 ;  /* 0x0000006565658220 */ /* 0x020fe20000400000 */
[----:B------:R-:W-:Y:S02]  /*c830*/  @!P2 FMUL R4, R4, 0.5 ;  /* 0x3f0000000404a820 */ /* 0x000fe40000400000 */
[----:B------:R-:W-:Y:S01]  /*c840*/  FSETP.GEU.AND P0, PT, R10, -126, PT ;  /* 0xc2fc00000a00780b */ /* 0x000fe20003f0e000 */
[----:B------:R-:W-:Y:S01]  /*c850*/  @!P1 FMUL R5, R5, 0.5 ;  /* 0x3f00000005059820 */ /* 0x000fe20000400000 */
[----:B------:R-:W1:Y:S01]  /*c860*/  MUFU.EX2 R104, R6 ;  /* 0x0000000600687308 */ /* 0x000e620000000800 */
[----:B--2---:R-:W-:Y:S01]  /*c870*/  @!P6 FMUL R102, R102, R102 ;  /* 0x000000666666e220 */ /* 0x004fe20000400000 */
[----:B------:R-:W-:-:S06]  /*c880*/  FSETP.GEU.AND P6, PT, R11, -126, PT ;  /* 0xc2fc00000b00780b */ /* 0x000fcc0003fce000 */
[----:B------:R2:W5:Y:S01]  /*c890*/  MUFU.EX2 R105, R7 ;  /* 0x0000000700697308 */ /* 0x0005620000000800 */
[----:B---3--:R-:W-:Y:S02]  /*c8a0*/  FFMA2 R8, R108.F32x2.HI_LO, UR36.F32, R0.F32 ;  /* 0x000000246c087c49 */ /* 0x008fe40009200000 */
[----:B------:R-:W-:Y:S01]  /*c8b0*/  @!P0 FMUL R10, R10, 0.5 ;  /* 0x3f0000000a0a8820 */ /* 0x000fe20000400000 */
[----:B----4-:R-:W-:Y:S02]  /*c8c0*/  @!P5 FMUL R103, R103, R103 ;  /* 0x000000676767d220 */ /* 0x010fe40000400000 */
[----:B------:R-:W-:Y:S01]  /*c8d0*/  FSETP.GEU.AND P5, PT, R8, -126, PT ;  /* 0xc2fc00000800780b */ /* 0x000fe20003fae000 */
[----:B------:R-:W-:Y:S01]  /*c8e0*/  @!P6 FMUL R11, R11, 0.5 ;  /* 0x3f0000000b0be820 */ /* 0x000fe20000400000 */
[----:B------:R-:W3:Y:S01]  /*c8f0*/  MUFU.EX2 R106, R4 ;  /* 0x00000004006a7308 */ /* 0x000ee20000000800 */
[----:B-1----:R-:W-:Y:S01]  /*c900*/  @!P4 FMUL R104, R104, R104 ;  /* 0x000000686868c220 */ /* 0x002fe20000400000 */
[----:B------:R-:W-:-:S06]  /*c910*/  FSETP.GEU.AND P4, PT, R9, -126, PT ;  /* 0xc2fc00000900780b */ /* 0x000fcc0003f8e000 */
[----:B------:R1:W4:Y:S01]  /*c920*/  MUFU.EX2 R107, R5 ;  /* 0x00000005006b7308 */ /* 0x0003220000000800 */
[----:B--2---:R-:W-:Y:S02]  /*c930*/  FFMA2 R6, R110.F32x2.HI_LO, UR36.F32, R0.F32 ;  /* 0x000000246e067c49 */ /* 0x004fe40009200000 */
[----:B-----5:R-:W-:Y:S01]  /*c940*/  @!P3 FMUL R105, R105, R105 ;  /* 0x000000696969b220 */ /* 0x020fe20000400000 */
[----:B------:R-:W-:Y:S02]  /*c950*/  @!P5 FMUL R8, R8, 0.5 ;  /* 0x3f0000000808d820 */ /* 0x000fe40000400000 */
[----:B------:R-:W-:Y:S01]  /*c960*/  FSETP.GEU.AND P3, PT, R6, -126, PT ;  /* 0xc2fc00000600780b */ /* 0x000fe20003f6e000 */
[----:B------:R-:W-:Y:S01]  /*c970*/  @!P4 FMUL R9, R9, 0.5 ;  /* 0x3f0000000909c820 */ /* 0x000fe20000400000 */
[----:B------:R-:W2:Y:S01]  /*c980*/  MUFU.EX2 R108, R10 ;  /* 0x0000000a006c7308 */ /* 0x000ea20000000800 */
[----:B---3--:R-:W-:Y:S01]  /*c990*/  @!P2 FMUL R106, R106, R106 ;  /* 0x0000006a6a6aa220 */ /* 0x008fe20000400000 */
[----:B------:R-:W-:-:S06]  /*c9a0*/  FSETP.GEU.AND P2, PT, R7, -126, PT ;  /* 0xc2fc00000700780b */ /* 0x000fcc0003f4e000 */
[----:B------:R3:W5:Y:S01]  /*c9b0*/  MUFU.EX2 R109, R11 ;  /* 0x0000000b006d7308 */ /* 0x0007620000000800 */
[----:B-1----:R-:W-:Y:S02]  /*c9c0*/  FFMA2 R4, R112.F32x2.HI_LO, UR36.F32, R0.F32 ;  /* 0x0000002470047c49 */ /* 0x002fe40009200000 */
[----:B----4-:R-:W-:Y:S01]  /*c9d0*/  @!P1 FMUL R107, R107, R107 ;  /* 0x0000006b6b6b9220 */ /* 0x010fe20000400000 */
[----:B------:R-:W-:Y:S02]  /*c9e0*/  @!P3 FMUL R6, R6, 0.5 ;  /* 0x3f0000000606b820 */ /* 0x000fe40000400000 */
[----:B------:R-:W-:Y:S01]  /*c9f0*/  FSETP.GEU.AND P1, PT, R4, -126, PT ;  /* 0xc2fc00000400780b */ /* 0x000fe20003f2e000 */
[----:B------:R-:W-:Y:S01]  /*ca00*/  @!P2 FMUL R7, R7, 0.5 ;  /* 0x3f0000000707a820 */ /* 0x000fe20000400000 */
[----:B------:R-:W1:Y:S01]  /*ca10*/  MUFU.EX2 R110, R8 ;  /* 0x00000008006e7308 */ /* 0x000e620000000800 */
[----:B--2---:R-:W-:Y:S01]  /*ca20*/  @!P0 FMUL R108, R108, R108 ;  /* 0x0000006c6c6c8220 */ /* 0x004fe20000400000 */
[----:B------:R-:W-:-:S06]  /*ca30*/  FSETP.GEU.AND P0, PT, R5, -126, PT ;  /* 0xc2fc00000500780b */ /* 0x000fcc0003f0e000 */
[----:B------:R2:W4:Y:S01]  /*ca40*/  MUFU.EX2 R111, R9 ;  /* 0x00000009006f7308 */ /* 0x0005220000000800 */
[----:B---3--:R-:W-:Y:S02]  /*ca50*/  FFMA2 R10, R114.F32x2.HI_LO, UR36.F32, R0.F32 ;  /* 0x00000024720a7c49 */ /* 0x008fe40009200000 */
[----:B------:R-:W-:Y:S01]  /*ca60*/  @!P1 FMUL R4, R4, 0.5 ;  /* 0x3f00000004049820 */ /* 0x000fe20000400000 */
[----:B-----5:R-:W-:Y:S02]  /*ca70*/  @!P6 FMUL R109, R109, R109 ;  /* 0x0000006d6d6de220 */ /* 0x020fe40000400000 */
        /* <DEDUP_REMOVED lines=23> */
[----:B------:R-:W2:Y:S01]  /*cbf0*/  MUFU.EX2 R118, R8 ;  /* 0x0000000800767308 */ /* 0x000ea20000000800 */
[----:B---3--:R-:W-:Y:S02]  /*cc00*/  FFMA2 R4, R120.F32x2.HI_LO, UR36.F32, R0.F32 ;  /* 0x0000002478047c49 */ /* 0x008fe40009200000 */
[----:B----4-:R-:W-:Y:S01]  /*cc10*/  @!P0 FMUL R115, R115, R115 ;  /* 0x0000007373738220 */ /* 0x010fe20000400000 */
[----:B------:R-:W-:Y:S02]  /*cc20*/  @!P2 FMUL R6, R6, 0.5 ;  /* 0x3f0000000606a820 */ /* 0x000fe40000400000 */
[----:B------:R-:W-:Y:S01]  /*cc30*/  FSETP.GEU.AND P0, PT, R4, -126, PT ;  /* 0xc2fc00000400780b */ /* 0x000fe20003f0e000 */
[----:B------:R-:W-:Y:S01]  /*cc40*/  @!P1 FMUL R7, R7, 0.5 ;  /* 0x3f00000007079820 */ /* 0x000fe20000400000 */
[----:B------:R-:W3:Y:S01]  /*cc50*/  MUFU.EX2 R116, R10 ;  /* 0x0000000a00747308 */ /* 0x000ee20000000800 */
[----:B-1----:R-:W-:Y:S01]  /*cc60*/  @!P5 FMUL R117, R117, R117 ;  /* 0x000000757575d220 */ /* 0x002fe20000400000 */
[----:B------:R-:W-:-:S06]  /*cc70*/  FSETP.GEU.AND P5, PT, R150, -126, PT ;  /* 0xc2fc00009600780b */ /* 0x000fcc0003fae000 */
[----:B------:R-:W1:Y:S01]  /*cc80*/  MUFU.EX2 R119, R9 ;  /* 0x0000000900777308 */ /* 0x000e620000000800 */
[----:B--2---:R-:W-:Y:S01]  /*cc90*/  @!P4 FMUL R118, R118, R118 ;  /* 0x000000767676c220 */ /* 0x004fe20000400000 */
[----:B------:R-:W-:Y:S01]  /*cca0*/  FSETP.GEU.AND P4, PT, R151, -126, PT ;  /* 0xc2fc00009700780b */ /* 0x000fe20003f8e000 */
[----:B------:R-:W-:-:S04]  /*ccb0*/  @!P0 FMUL R4, R4, 0.5 ;  /* 0x3f00000004048820 */ /* 0x000fc80000400000 */
        /* <DEDUP_REMOVED lines=39> */
[----:B------:R-:W-:-:S04]  /*cf30*/  FSETP.GEU.AND P2, PT, R32, -126, PT ;  /* 0xc2fc00002000780b */ /* 0x000fc80003f4e000 */
[----:B------:R-:W-:Y:S01]  /*cf40*/  F2FP.BF16.F32.PACK_AB R24, R153, R152 ;  /* 0x000000989918723e */ /* 0x000fe200000010ff */
[----:B------:R-:W-:Y:S01]  /*cf50*/  @!P3 FMUL R31, R31, 0.5 ;  /* 0x3f0000001f1fb820 */ /* 0x000fe20000400000 */
[----:B------:R-:W3:Y:S01]  /*cf60*/  MUFU.EX2 R158, R28 ;  /* 0x0000001c009e7308 */ /* 0x000ee20000000800 */
[----:B-1----:R-:W-:Y:S01]  /*cf70*/  @!P1 FMUL R154, R154, R154 ;  /* 0x0000009a9a9a9220 */ /* 0x002fe20000400000 */
[----:B------:R-:W-:-:S05]  /*cf80*/  FSETP.GEU.AND P1, PT, R33, -126, PT ;  /* 0xc2fc00002100780b */ /* 0x000fca0003f2e000 */
[----:B------:R-:W-:Y:S01]  /*cf90*/  @!P2 FMUL R32, R32, 0.5 ;  /* 0x3f0000002020a820 */ /* 0x000fe20000400000 */
[----:B------:R-:W1:Y:S01]  /*cfa0*/  MUFU.EX2 R159, R29 ;  /* 0x0000001d009f7308 */ /* 0x000e620000000800 */
[----:B--2---:R-:W-:Y:S01]  /*cfb0*/  @!P0 FMUL R155, R155, R155 ;  /* 0x0000009b9b9b8220 */ /* 0x004fe20000400000 */
[----:B------:R-:W-:-:S04]  /*cfc0*/  FSETP.GEU.AND P0, PT, R34, -126, PT ;  /* 0xc2fc00002200780b */ /* 0x000fc80003f0e000 */
[----:B------:R-:W-:Y:S01]  /*cfd0*/  F2FP.BF16.F32.PACK_AB R25, R155, R154 ;  /* 0x0000009a9b19723e */ /* 0x000fe200000010ff */
[----:B------:R-:W-:Y:S01]  /*cfe0*/  @!P1 FMUL R33, R33, 0.5 ;  /* 0x3f00000021219820 */ /* 0x000fe20000400000 */
[----:B------:R-:W2:Y:S01]  /*cff0*/  MUFU.EX2 R160, R30 ;  /* 0x0000001e00a07308 */ /* 0x000ea20000000800 */
[----:B---3--:R-:W-:Y:S01]  /*d000*/  @!P6 FMUL R158, R158, R158 ;  /* 0x0000009e9e9ee220 */ /* 0x008fe20000400000 */
[----:B------:R-:W-:-:S05]  /*d010*/  FSETP.GEU.AND P6, PT, R35, -126, PT ;  /* 0xc2fc00002300780b */ /* 0x000fca0003fce000 */
[----:B------:R-:W-:Y:S01]  /*d020*/  @!P0 FMUL R34, R34, 0.5 ;  /* 0x3f00000022228820 */ /* 0x000fe20000400000 */
[----:B------:R-:W3:Y:S01]  /*d030*/  MUFU.EX2 R161, R31 ;  /* 0x0000001f00a17308 */ /* 0x000ee20000000800 */
[----:B-1----:R-:W-:Y:S01]  /*d040*/  @!P5 FMUL R159, R159, R159 ;  /* 0x0000009f9f9fd220 */ /* 0x002fe20000400000 */
[----:B------:R-:W-:-:S04]  /*d050*/  FSETP.GEU.AND P5, PT, R36, -126, PT ;  /* 0xc2fc00002400780b */ /* 0x000fc80003fae000 */
[----:B------:R-:W-:Y:S01]  /*d060*/  F2FP.BF16.F32.PACK_AB R26, R159, R158 ;  /* 0x0000009e9f1a723e */ /* 0x000fe200000010ff */
        /* <DEDUP_REMOVED lines=120> */
[----:B------:R-:W-:Y:S02]  /*d7f0*/  FSETP.GEU.AND P6, PT, R67, -126, PT ;  /* 0xc2fc00004300780b */ /* 0x000fe40003fce000 */
[----:B------:R-:W-:-:S03]  /*d800*/  F2FP.BF16.F32.PACK_AB R60, R129, R128 ;  /* 0x00000080813c723e */ /* 0x000fc600000010ff */
[----:B------:R-:W-:Y:S01]  /*d810*/  @!P0 FMUL R66, R66, 0.5 ;  /* 0x3f00000042428820 */ /* 0x000fe20000400000 */
[----:B------:R-:W1:Y:S01]  /*d820*/  MUFU.EX2 R189, R63 ;  /* 0x0000003f00bd7308 */ /* 0x000e620000000800 */
[----:B--2---:R-:W-:Y:S01]  /*d830*/  @!P5 FMUL R187, R187, R187 ;  /* 0x000000bbbbbbd220 */ /* 0x004fe20000400000 */
[----:B------:R-:W-:Y:S02]  /*d840*/  FSETP.GEU.AND P5, PT, R68, -126, PT ;  /* 0xc2fc00004400780b */ /* 0x000fe40003fae000 */
[----:B------:R-:W-:Y:S02]  /*d850*/  F2FP.BF16.F32.PACK_AB R61, R131, R130 ;  /* 0x00000082833d723e */ /* 0x000fe400000010ff */
[----:B------:R-:W-:Y:S01]  /*d860*/  F2FP.BF16.F32.PACK_AB R40, R187, R186 ;  /* 0x000000babb28723e */ /* 0x000fe200000010ff */
[----:B------:R-:W-:Y:S01]  /*d870*/  @!P6 FMUL R67, R67, 0.5 ;  /* 0x3f0000004343e820 */ /* 0x000fe20000400000 */
[----:B------:R-:W2:Y:S01]  /*d880*/  MUFU.EX2 R42, R64 ;  /* 0x00000040002a7308 */ /* 0x000ea20000000800 */
[----:B---3--:R-:W-:Y:S01]  /*d890*/  @!P4 FMUL R188, R188, R188 ;  /* 0x000000bcbcbcc220 */ /* 0x008fe20000400000 */
[----:B------:R-:W-:-:S02]  /*d8a0*/  FSETP.GEU.AND P4, PT, R69, -126, PT ;  /* 0xc2fc00004500780b */ /* 0x000fc40003f8e000 */
[----:B------:R-:W-:-:S03]  /*d8b0*/  F2FP.BF16.F32.PACK_AB R62, R133, R132 ;  /* 0x00000084853e723e */ /* 0x000fc600000010ff */
[----:B------:R-:W-:Y:S01]  /*d8c0*/  @!P5 FMUL R68, R68, 0.5 ;  /* 0x3f0000004444d820 */ /* 0x000fe20000400000 */
[----:B------:R-:W3:Y:S01]  /*d8d0*/  MUFU.EX2 R50, R65 ;  /* 0x0000004100327308 */ /* 0x000ee20000000800 */
[----:B-1----:R-:W-:Y:S01]  /*d8e0*/  @!P3 FMUL R189, R189, R189 ;  /* 0x000000bdbdbdb220 */ /* 0x002fe20000400000 */
[----:B------:R-:W-:Y:S02]  /*d8f0*/  FSETP.GEU.AND P3, PT, R70, -126, PT ;  /* 0xc2fc00004600780b */ /* 0x000fe40003f6e000 */
[----:B------:R-:W-:Y:S02]  /*d900*/  F2FP.BF16.F32.PACK_AB R63, R135, R134 ;  /* 0x00000086873f723e */ /* 0x000fe400000010ff */
[----:B------:R-:W-:Y:S01]  /*d910*/  F2FP.BF16.F32.PACK_AB R41, R189, R188 ;  /* 0x000000bcbd29723e */ /* 0x000fe200000010ff */
[----:B------:R-:W-:Y:S01]  /*d920*/  @!P4 FMUL R69, R69, 0.5 ;  /* 0x3f0000004545c820 */ /* 0x000fe20000400000 */
[----:B------:R-:W1:Y:S01]  /*d930*/  MUFU.EX2 R43, R66 ;  /* 0x00000042002b7308 */ /* 0x000e620000000800 */
[----:B--2---:R-:W-:Y:S01]  /*d940*/  @!P2 FMUL R42, R42, R42 ;  /* 0x0000002a2a2aa220 */ /* 0x004fe20000400000 */
[----:B------:R-:W-:-:S02]  /*d950*/  FSETP.GEU.AND P2, PT, R71, -126, PT ;  /* 0xc2fc00004700780b */ /* 0x000fc40003f4e000 */
[----:B------:R-:W-:Y:S02]  /*d960*/  F2FP.BF16.F32.PACK_AB R64, R137, R136 ;  /* 0x000000888940723e */ /* 0x000fe400000010ff */
[----:B------:R2:W-:Y:S01]  /*d970*/  STL [R1+0x18], R42 ;  /* 0x0000182a01007387 */ /* 0x0005e20000100800 */
[----:B------:R-:W-:Y:S01]  /*d980*/  @!P3 FMUL R70, R70, 0.5 ;  /* 0x3f0000004646b820 */ /* 0x000fe20000400000 */
[----:B------:R-:W4:Y:S01]  /*d990*/  MUFU.EX2 R49, R67 ;  /* 0x0000004300317308 */ /* 0x000f220000000800 */
[----:B---3--:R-:W-:Y:S01]  /*d9a0*/  @!P1 FMUL R50, R50, R50 ;  /* 0x0000003232329220 */ /* 0x008fe20000400000 */
[----:B------:R-:W-:Y:S02]  /*d9b0*/  FSETP.GEU.AND P1, PT, R72, -126, PT ;  /* 0xc2fc00004800780b */ /* 0x000fe40003f2e000 */
[----:B------:R-:W-:Y:S02]  /*d9c0*/  F2FP.BF16.F32.PACK_AB R65, R139, R138 ;  /* 0x0000008a8b41723e */ /* 0x000fe400000010ff */
[----:B------:R-:W-:Y:S01]  /*d9d0*/  STL [R1+0x1c], R50 ;  /* 0x00001c3201007387 */ /* 0x000fe20000100800 */
[----:B------:R-:W-:Y:S01]  /*d9e0*/  @!P2 FMUL R71, R71, 0.5 ;  /* 0x3f0000004747a820 */ /* 0x000fe20000400000 */
[----:B------:R-:W3:Y:S01]  /*d9f0*/  MUFU.EX2 R44, R68 ;  /* 0x00000044002c7308 */ /* 0x000ee20000000800 */
[----:B-1----:R-:W-:Y:S01]  /*da00*/  @!P0 FMUL R43, R43, R43 ;  /* 0x0000002b2b2b8220 */ /* 0x002fe20000400000 */
[----:B------:R-:W-:-:S02]  /*da10*/  FSETP.GEU.AND P0, PT, R73, -126, PT ;  /* 0xc2fc00004900780b */ /* 0x000fc40003f0e000 */
[----:B------:R-:W-:Y:S02]  /*da20*/  F2FP.BF16.F32.PACK_AB R66, R141, R140 ;  /* 0x0000008c8d42723e */ /* 0x000fe400000010ff */
[----:B------:R1:W-:Y:S01]  /*da30*/  STL [R1+0x20], R43 ;  /* 0x0000202b01007387 */ /* 0x0003e20000100800 */
[----:B------:R-:W-:Y:S01]  /*da40*/  @!P1 FMUL R72, R72, 0.5 ;  /* 0x3f00000048489820 */ /* 0x000fe20000400000 */
[----:B------:R-:W5:Y:S01]  /*da50*/  MUFU.EX2 R48, R69 ;  /* 0x0000004500307308 */ /* 0x000f620000000800 */
[----:B----4-:R-:W-:Y:S01]  /*da60*/  @!P6 FMUL R49, R49, R49 ;  /* 0x000000313131e220 */ /* 0x010fe20000400000 */
[----:B------:R-:W-:Y:S02]  /*da70*/  FSETP.GEU.AND P6, PT, R74, -126, PT ;  /* 0xc2fc00004a00780b */ /* 0x000fe40003fce000 */
[----:B------:R-:W-:Y:S02]  /*da80*/  F2FP.BF16.F32.PACK_AB R67, R143, R142 ;  /* 0x0000008e8f43723e */ /* 0x000fe400000010ff */
[----:B------:R-:W-:Y:S01]  /*da90*/  STL [R1+0x24], R49 ;  /* 0x0000243101007387 */ /* 0x000fe20000100800 */
[----:B------:R-:W-:Y:S01]  /*daa0*/  @!P0 FMUL R73, R73, 0.5 ;  /* 0x3f00000049498820 */ /* 0x000fe20000400000 */
[----:B------:R-:W4:Y:S01]  /*dab0*/  MUFU.EX2 R45, R70 ;  /* 0x00000046002d7308 */ /* 0x000f220000000800 */
[----:B---3--:R-:W-:Y:S01]  /*dac0*/  @!P5 FMUL R44, R44, R44 ;  /* 0x0000002c2c2cd220 */ /* 0x008fe20000400000 */
[----:B------:R-:W-:-:S02]  /*dad0*/  FSETP.GEU.AND P5, PT, R75, -126, PT ;  /* 0xc2fc00004b00780b */ /* 0x000fc40003fae000 */
[----:B--2---:R-:W-:Y:S02]  /*dae0*/  F2FP.BF16.F32.PACK_AB R42, R50, R42 ;  /* 0x0000002a322a723e */ /* 0x004fe400000010ff */
[----:B------:R2:W-:Y:S01]  /*daf0*/  STL [R1+0x28], R44 ;  /* 0x0000282c01007387 */ /* 0x0005e20000100800 */
[----:B------:R-:W-:Y:S01]  /*db00*/  @!P6 FMUL R74, R74, 0.5 ;  /* 0x3f0000004a4ae820 */ /* 0x000fe20000400000 */
[----:B------:R-:W3:Y:S01]  /*db10*/  MUFU.EX2 R47, R71 ;  /* 0x00000047002f7308 */ /* 0x000ee20000000800 */
[----:B-----5:R-:W-:Y:S01]  /*db20*/  @!P4 FMUL R48, R48, R48 ;  /* 0x000000303030c220 */ /* 0x020fe20000400000 */
[----:B------:R-:W-:Y:S02]  /*db30*/  FSETP.GEU.AND P4, PT, R76, -126, PT ;  /* 0xc2fc00004c00780b */ /* 0x000fe40003f8e000 */
[----:B------:R-:W-:Y:S02]  /*db40*/  F2FP.BF16.F32.PACK_AB R68, R145, R144 ;  /* 0x000000909144723e */ /* 0x000fe400000010ff */
[----:B------:R-:W-:Y:S01]  /*db50*/  STL [R1+0x2c], R48 ;  /* 0x00002c3001007387 */ /* 0x000fe20000100800 */
[----:B------:R-:W-:Y:S01]  /*db60*/  @!P5 FMUL R75, R75, 0.5 ;  /* 0x3f0000004b4bd820 */ /* 0x000fe20000400000 */
[----:B------:R-:W5:Y:S01]  /*db70*/  MUFU.EX2 R5, R72 ;  /* 0x0000004800057308 */ /* 0x000f620000000800 */
[----:B----4-:R-:W-:Y:S01]  /*db80*/  @!P3 FMUL R45, R45, R45 ;  /* 0x0000002d2d2db220 */ /* 0x010fe20000400000 */
[----:B------:R-:W-:-:S02]  /*db90*/  FSETP.GEU.AND P3, PT, R77, -126, PT ;  /* 0xc2fc00004d00780b */ /* 0x000fc40003f6e000 */
[----:B-1----:R-:W-:Y:S02]  /*dba0*/  F2FP.BF16.F32.PACK_AB R43, R49, R43 ;  /* 0x0000002b312b723e */ /* 0x002fe400000010ff */
        /* <DEDUP_REMOVED lines=9> */
[----:B-----5:R-:W-:Y:S01]  /*dc40*/  @!P1 FMUL R5, R5, R5 ;  /* 0x0000000505059220 */ /* 0x020fe20000400000 */
[----:B------:R-:W-:-:S02]  /*dc50*/  FSETP.GEU.AND P1, PT, R79, -126, PT ;  /* 0xc2fc00004f00780b */ /* 0x000fc40003f2e000 */
[----:B--2---:R-:W-:Y:S02]  /*dc60*/  F2FP.BF16.F32.PACK_AB R44, R48, R44 ;  /* 0x0000002c302c723e */ /* 0x004fe400000010ff */
[----:B------:R-:W-:Y:S01]  /*dc70*/  STL [R1+0x38], R5 ;  /* 0x0000380501007387 */ /* 0x000fe20000100800 */
[----:B------:R-:W-:Y:S01]  /*dc80*/  @!P2 FMUL R78, R78, 0.5 ;  /* 0x3f0000004e4ea820 */ /* 0x000fe20000400000 */
[----:B------:R-:W2:Y:S01]  /*dc90*/  MUFU.EX2 R4, R75 ;  /* 0x0000004b00047308 */ /* 0x000ea20000000800 */
[----:B----4-:R-:W-:Y:S01]  /*dca0*/  @!P0 FMUL R46, R46, R46 ;  /* 0x0000002e2e2e8220 */ /* 0x010fe20000400000 */
[----:B------:R-:W-:Y:S02]  /*dcb0*/  FSETP.GEU.AND P0, PT, R80, -126, PT ;  /* 0xc2fc00005000780b */ /* 0x000fe40003f0e000 */
[----:B------:R-:W-:Y:S02]  /*dcc0*/  F2FP.BF16.F32.PACK_AB R70, R149, R148 ;  /* 0x000000949546723e */ /* 0x000fe400000010ff */
[----:B------:R4:W-:Y:S01]  /*dcd0*/  STL [R1+0x3c], R46 ;  /* 0x00003c2e01007387 */ /* 0x0009e20000100800 */
[----:B------:R-:W-:Y:S01]  /*dce0*/  @!P1 FMUL R79, R79, 0.5 ;  /* 0x3f0000004f4f9820 */ /* 0x000fe20000400000 */
[----:B------:R-:W5:Y:S01]  /*dcf0*/  MUFU.EX2 R9, R76 ;  /* 0x0000004c00097308 */ /* 0x000f620000000800 */
[----:B---3--:R-:W-:Y:S01]  /*dd00*/  @!P6 FMUL R7, R7, R7 ;  /* 0x000000070707e220 */ /* 0x008fe20000400000 */
[----:B------:R-:W-:-:S02]  /*dd10*/  FSETP.GEU.AND P6, PT, R81, -126, PT ;  /* 0xc2fc00005100780b */ /* 0x000fc40003fce000 */
[----:B-1----:R-:W-:Y:S02]  /*dd20*/  F2FP.BF16.F32.PACK_AB R45, R47, R45 ;  /* 0x0000002d2f2d723e */ /* 0x002fe400000010ff */
[----:B------:R1:W-:Y:S01]  /*dd30*/  STL [R1+0x40], R7 ;  /* 0x0000400701007387 */ /* 0x0003e20000100800 */
[----:B------:R-:W-:Y:S01]  /*dd40*/  @!P0 FMUL R80, R80, 0.5 ;  /* 0x3f00000050508820 */ /* 0x000fe20000400000 */
[----:B------:R-:W3:Y:S01]  /*dd50*/  MUFU.EX2 R6, R77 ;  /* 0x0000004d00067308 */ /* 0x000ee20000000800 */
[----:B--2---:R-:W-:Y:S01]  /*dd60*/  @!P5 FMUL R4, R4, R4 ;  /* 0x000000040404d220 */ /* 0x004fe20000400000 */
[----:B------:R-:W-:Y:S02]  /*dd70*/  FSETP.GEU.AND P5, PT, R82, -126, PT ;  /* 0xc2fc00005200780b */ /* 0x000fe40003fae000 */
[----:B------:R-:W-:Y:S02]  /*dd80*/  F2FP.BF16.F32.PACK_AB R71, R93, R92 ;  /* 0x0000005c5d47723e */ /* 0x000fe400000010ff */
[----:B------:R1:W-:Y:S01]  /*dd90*/  STL [R1+0x44], R4 ;  /* 0x0000440401007387 */ /* 0x0003e20000100800 */
[----:B------:R-:W-:Y:S01]  /*dda0*/  @!P6 FMUL R81, R81, 0.5 ;  /* 0x3f0000005151e820 */ /* 0x000fe20000400000 */
[----:B------:R-:W2:Y:S01]  /*ddb0*/  MUFU.EX2 R11, R78 ;  /* 0x0000004e000b7308 */ /* 0x000ea20000000800 */
[----:B-----5:R-:W-:Y:S01]  /*ddc0*/  @!P4 FMUL R9, R9, R9 ;  /* 0x000000090909c220 */ /* 0x020fe20000400000 */
[----:B------:R-:W-:-:S02]  /*ddd0*/  FSETP.GEU.AND P4, PT, R83, -126, PT ;  /* 0xc2fc00005300780b */ /* 0x000fc40003f8e000 */
[----:B------:R-:W-:Y:S02]  /*dde0*/  F2FP.BF16.F32.PACK_AB R72, R95, R94 ;  /* 0x0000005e5f48723e */ /* 0x000fe400000010ff */
[----:B------:R1:W-:Y:S01]  /*ddf0*/  STL [R1+0x48], R9 ;  /* 0x0000480901007387 */ /* 0x0003e20000100800 */
[----:B------:R-:W-:Y:S01]  /*de00*/  @!P5 FMUL R82, R82, 0.5 ;  /* 0x3f0000005252d820 */ /* 0x000fe20000400000 */
[----:B------:R-:W5:Y:S01]  /*de10*/  MUFU.EX2 R8, R79 ;  /* 0x0000004f00087308 */ /* 0x000f620000000800 */
[----:B---3--:R-:W-:Y:S01]  /*de20*/  @!P3 FMUL R6, R6, R6 ;  /* 0x000000060606b220 */ /* 0x008fe20000400000 */
[----:B------:R-:W-:Y:S02]  /*de30*/  FSETP.GEU.AND P3, PT, R84, -126, PT ;  /* 0xc2fc00005400780b */ /* 0x000fe40003f6e000 */
[----:B------:R-:W-:Y:S02]  /*de40*/  F2FP.BF16.F32.PACK_AB R73, R97, R96 ;  /* 0x000000606149723e */ /* 0x000fe400000010ff */
[----:B------:R1:W-:Y:S01]  /*de50*/  STL [R1+0x4c], R6 ;  /* 0x00004c0601007387 */ /* 0x0003e20000100800 */
[----:B------:R-:W-:Y:S01]  /*de60*/  @!P4 FMUL R83, R83, 0.5 ;  /* 0x3f0000005353c820 */ /* 0x000fe20000400000 */
[----:B------:R-:W3:Y:S01]  /*de70*/  MUFU.EX2 R157, R80 ;  /* 0x00000050009d7308 */ /* 0x000ee20000000800 */
[----:B--2---:R-:W-:Y:S01]  /*de80*/  @!P2 FMUL R11, R11, R11 ;  /* 0x0000000b0b0ba220 */ /* 0x004fe20000400000 */
[----:B------:R-:W-:-:S02]  /*de90*/  FSETP.GEU.AND P2, PT, R85, -126, PT ;  /* 0xc2fc00005500780b */ /* 0x000fc40003f4e000 */
[----:B------:R-:W-:Y:S02]  /*dea0*/  F2FP.BF16.F32.PACK_AB R74, R99, R98 ;  /* 0x00000062634a723e */ /* 0x000fe400000010ff */
[----:B------:R1:W-:Y:S01]  /*deb0*/  STL [R1+0x50], R11 ;  /* 0x0000500b01007387 */ /* 0x0003e20000100800 */
[----:B------:R-:W-:Y:S01]  /*dec0*/  @!P3 FMUL R84, R84, 0.5 ;  /* 0x3f0000005454b820 */ /* 0x000fe20000400000 */
[----:B------:R-:W2:Y:S01]  /*ded0*/  MUFU.EX2 R10, R81 ;  /* 0x00000051000a7308 */ /* 0x000ea20000000800 */
[----:B-----5:R-:W-:Y:S01]  /*dee0*/  @!P1 FMUL R8, R8, R8 ;  /* 0x0000000808089220 */ /* 0x020fe20000400000 */
[----:B------:R-:W-:Y:S02]  /*def0*/  FSETP.GEU.AND P1, PT, R86, -126, PT ;  /* 0xc2fc00005600780b */ /* 0x000fe40003f2e000 */
[----:B------:R-:W-:Y:S02]  /*df00*/  F2FP.BF16.F32.PACK_AB R75, R101, R100 ;  /* 0x00000064654b723e */ /* 0x000fe400000010ff */
[----:B------:R1:W-:Y:S01]  /*df10*/  STL [R1+0x54], R8 ;  /* 0x0000540801007387 */ /* 0x0003e20000100800 */
[----:B------:R-:W-:Y:S01]  /*df20*/  @!P2 FMUL R85, R85, 0.5 ;  /* 0x3f0000005555a820 */ /* 0x000fe20000400000 */
[----:B------:R-:W5:Y:S01]  /*df30*/  MUFU.EX2 R20, R82 ;  /* 0x0000005200147308 */ /* 0x000f620000000800 */
[----:B---3--:R-:W-:Y:S01]  /*df40*/  @!P0 FMUL R157, R157, R157 ;  /* 0x0000009d9d9d8220 */ /* 0x008fe20000400000 */
[----:B------:R-:W-:-:S02]  /*df50*/  FSETP.GEU.AND P0, PT, R87, -126, PT ;  /* 0xc2fc00005700780b */ /* 0x000fc40003f0e000 */
[----:B------:R-:W-:Y:S02]  /*df60*/  F2FP.BF16.F32.PACK_AB R76, R103, R102 ;  /* 0x00000066674c723e */ /* 0x000fe400000010ff */
[----:B------:R1:W-:Y:S01]  /*df70*/  STL [R1+0x58], R157 ;  /* 0x0000589d01007387 */ /* 0x0003e20000100800 */
[----:B------:R-:W-:Y:S01]  /*df80*/  @!P1 FMUL R86, R86, 0.5 ;  /* 0x3f00000056569820 */ /* 0x000fe20000400000 */
[----:B------:R-:W3:Y:S01]  /*df90*/  MUFU.EX2 R21, R83 ;  /* 0x0000005300157308 */ /* 0x000ee20000000800 */
[----:B--2---:R-:W-:Y:S01]  /*dfa0*/  @!P6 FMUL R10, R10, R10 ;  /* 0x0000000a0a0ae220 */ /* 0x004fe20000400000 */
[----:B------:R-:W-:Y:S02]  /*dfb0*/  LOP3.LUT P6, RZ, R3, 0x3, R2, 0x48, !PT ;  /* 0x0000000303ff7812 */ /* 0x000fe400078c4802 */
[----:B------:R-:W-:Y:S02]  /*dfc0*/  F2FP.BF16.F32.PACK_AB R77, R105, R104 ;  /* 0x00000068694d723e */ /* 0x000fe400000010ff */
[----:B------:R1:W-:Y:S01]  /*dfd0*/  STL [R1+0x5c], R10 ;  /* 0x00005c0a01007387 */ /* 0x0003e20000100800 */
[----:B------:R-:W-:Y:S01]  /*dfe0*/  @!P0 FMUL R87, R87, 0.5 ;  /* 0x3f00000057578820 */ /* 0x000fe20000400000 */
[----:B------:R-:W2:Y:S01]  /*dff0*/  MUFU.EX2 R14, R84 ;  /* 0x00000054000e7308 */ /* 0x000ea20000000800 */
[----:B-----5:R-:W-:Y:S01]  /*e000*/  @!P5 FMUL R20, R20, R20 ;  /* 0x000000141414d220 */ /* 0x020fe20000400000 */
[----:B------:R-:W-:-:S02]  /*e010*/  F2FP.BF16.F32.PACK_AB R78, R107, R106 ;  /* 0x0000006a6b4e723e */ /* 0x000fc400000010ff */
[----:B------:R-:W-:Y:S02]  /*e020*/  F2FP.BF16.F32.PACK_AB R79, R109, R108 ;  /* 0x0000006c6d4f723e */ /* 0x000fe400000010ff */
[----:B------:R1:W-:Y:S01]  /*e030*/  STL [R1+0x60], R20 ;  /* 0x0000601401007387 */ /* 0x0003e20000100800 */
[----:B------:R-:W-:Y:S01]  /*e040*/  F2FP.BF16.F32.PACK_AB R80, R111, R110 ;  /* 0x0000006e6f50723e */ /* 0x000fe200000010ff */
[----:B------:R-:W5:Y:S01]  /*e050*/  MUFU.EX2 R15, R85 ;  /* 0x00000055000f7308 */ /* 0x000f620000000800 */
[----:B---3--:R-:W-:Y:S01]  /*e060*/  @!P4 FMUL R21, R21, R21 ;  /* 0x000000151515c220 */ /* 0x008fe20000400000 */
[----:B------:R-:W-:Y:S02]  /*e070*/  F2FP.BF16.F32.PACK_AB R81, R113, R112 ;  /* 0x000000707151723e */ /* 0x000fe400000010ff */
[----:B------:R-:W-:Y:S02]  /*e080*/  F2FP.BF16.F32.PACK_AB R82, R115, R114 ;  /* 0x000000727352723e */ /* 0x000fe400000010ff */
[----:B------:R1:W-:Y:S01]  /*e090*/  STL [R1+0x64], R21 ;  /* 0x0000641501007387 */ /* 0x0003e20000100800 */
[----:B------:R-:W-:Y:S01]  /*e0a0*/  F2FP.BF16.F32.PACK_AB R83, R117, R116 ;  /* 0x000000747553723e */ /* 0x000fe200000010ff */
[----:B------:R-:W3:Y:S01]  /*e0b0*/  MUFU.EX2 R12, R86 ;  /* 0x00000056000c7308 */ /* 0x000ee20000000800 */
[----:B--2---:R-:W-:Y:S01]  /*e0c0*/  @!P3 FMUL R14, R14, R14 ;  /* 0x0000000e0e0eb220 */ /* 0x004fe20000400000 */
[----:B------:R-:W-:-:S02]  /*e0d0*/  F2FP.BF16.F32.PACK_AB R84, R119, R118 ;  /* 0x000000767754723e */ /* 0x000fc400000010ff */
[----:B----4-:R-:W-:Y:S02]  /*e0e0*/  F2FP.BF16.F32.PACK_AB R46, R46, R5 ;  /* 0x000000052e2e723e */ /* 0x010fe400000010ff */
[----:B------:R1:W-:Y:S01]  /*e0f0*/  STL [R1+0x70], R14 ;  /* 0x0000700e01007387 */ /* 0x0003e20000100800 */
[----:B------:R-:W-:Y:S01]  /*e100*/  F2FP.BF16.F32.PACK_AB R47, R4, R7 ;  /* 0x00000007042f723e */ /* 0x000fe200000010ff */
[----:B------:R-:W2:Y:S01]  /*e110*/  MUFU.EX2 R13, R87 ;  /* 0x00000057000d7308 */ /* 0x000ea20000000800 */
[----:B-----5:R-:W-:Y:S01]  /*e120*/  @!P2 FMUL R15, R15, R15 ;  /* 0x0000000f0f0fa220 */ /* 0x020fe20000400000 */
[----:B------:R-:W-:Y:S02]  /*e130*/  F2FP.BF16.F32.PACK_AB R85, R121, R120 ;  /* 0x000000787955723e */ /* 0x000fe400000010ff */
[----:B------:R-:W-:Y:S02]  /*e140*/  F2FP.BF16.F32.PACK_AB R48, R6, R9 ;  /* 0x000000090630723e */ /* 0x000fe400000010ff */
[----:B------:R1:W-:Y:S01]  /*e150*/  STL [R1+0x74], R15 ;  /* 0x0000740f01007387 */ /* 0x0003e20000100800 */
[----:B------:R-:W-:Y:S01]  /*e160*/  F2FP.BF16.F32.PACK_AB R49, R8, R11 ;  /* 0x0000000b0831723e */ /* 0x000fe200000010ff */
[----:B---3--:R-:W-:Y:S01]  /*e170*/  @!P1 FMUL R12, R12, R12 ;  /* 0x0000000c0c0c9220 */ /* 0x008fe20000400000 */
[----:B------:R-:W-:-:S02]  /*e180*/  F2FP.BF16.F32.PACK_AB R86, R123, R122 ;  /* 0x0000007a7b56723e */ /* 0x000fc400000010ff */
[----:B------:R-:W-:Y:S02]  /*e190*/  F2FP.BF16.F32.PACK_AB R50, R10, R157 ;  /* 0x0000009d0a32723e */ /* 0x000fe400000010ff */
[----:B------:R1:W-:Y:S01]  /*e1a0*/  STL [R1+0x68], R12 ;  /* 0x0000680c01007387 */ /* 0x0003e20000100800 */
[----:B------:R-:W-:Y:S01]  /*e1b0*/  F2FP.BF16.F32.PACK_AB R51, R21, R20 ;  /* 0x000000141533723e */ /* 0x000fe200000010ff */
[----:B--2---:R-:W-:Y:S01]  /*e1c0*/  @!P0 FMUL R13, R13, R13 ;  /* 0x0000000d0d0d8220 */ /* 0x004fe20000400000 */
[----:B------:R-:W-:Y:S02]  /*e1d0*/  F2FP.BF16.F32.PACK_AB R87, R151, R150 ;  /* 0x000000969757723e */ /* 0x000fe400000010ff */
[----:B------:R-:W-:Y:S02]  /*e1e0*/  F2FP.BF16.F32.PACK_AB R52, R15, R14 ;  /* 0x0000000e0f34723e */ /* 0x000fe400000010ff */
[----:B------:R1:W-:Y:S01]  /*e1f0*/  STL [R1+0x6c], R13 ;  /* 0x00006c0d01007387 */ /* 0x0003e20000100800 */
[----:B------:R-:W-:Y:S01]  /*e200*/  F2FP.BF16.F32.PACK_AB R53, R13, R12 ;  /* 0x0000000c0d35723e */ /* 0x000fe200000010ff */
[----:B------:R-:W-:Y:S06]  /*e210*/  @!P6 BRA `(.L_x_233) ;  /* 0x000000000040e947 */ /* 0x000fec0003800000 */
[----:B------:R-:W-:Y:S01]  /*e220*/  MOV R2, 0x8 ;  /* 0x0000000800027802 */ /* 0x000fe20000000f00 */
[----:B------:R-:W2:Y:S01]  /*e230*/  LDCU.64 UR6, c[0x4][0xb0] ;  /* 0x01001600ff0677ac */ /* 0x000ea20008000a00 */
[----:B-1----:R-:W-:Y:S02]  /*e240*/  HFMA2 R12, -RZ, RZ, 0, 5.9604644775390625e-08 ;  /* 0x00000001ff0c7431 */ /* 0x002fe400000001ff */
[----:B------:R-:W-:Y:S01]  /*e250*/  IMAD.MOV.U32 R8, RZ, RZ, 0x1be ;  /* 0x000001beff087424 */ /* 0x000fe200078e00ff */
[----:B------:R-:W1:Y:S01]  /*e260*/  LDCU.64 UR4, c[0x4][0xb8] ;  /* 0x01001700ff0477ac */ /* 0x000e620008000a00 */
[----:B------:R-:W3:Y:S01]  /*e270*/  LDC.64 R2, c[0x4][R2] ;  /* 0x0100000002027b82 */ /* 0x000ee20000000a00 */
[----:B------:R-:W-:Y:S01]  /*e280*/  IMAD.MOV.U32 R13, RZ, RZ, RZ ;  /* 0x000000ffff0d7224 */ /* 0x000fe200078e00ff */
[----:B------:R-:W4:Y:S01]  /*e290*/  LDCU.64 UR8, c[0x4][0x20] ;  /* 0x01000400ff0877ac */ /* 0x000f220008000a00 */
[----:B--2---:R-:W-:Y:S01]  /*e2a0*/  IMAD.U32 R4, RZ, RZ, UR6 ;  /* 0x00000006ff047e24 */ /* 0x004fe2000f8e00ff */
[----:B------:R-:W-:Y:S01]  /*e2b0*/  MOV R5, UR7 ;  /* 0x0000000700057c02 */ /* 0x000fe20008000f00 */
[----:B-1----:R-:W-:Y:S01]  /*e2c0*/  IMAD.U32 R6, RZ, RZ, UR4 ;  /* 0x00000004ff067e24 */ /* 0x002fe2000f8e00ff */
[----:B------:R-:W-:Y:S01]  /*e2d0*/  MOV R7, UR5 ;  /* 0x0000000500077c02 */ /* 0x000fe20008000f00 */
[----:B----4-:R-:W-:Y:S01]  /*e2e0*/  IMAD.U32 R10, RZ, RZ, UR8 ;  /* 0x00000008ff0a7e24 */ /* 0x010fe2000f8e00ff */
[----:B------:R-:W-:-:S02]  /*e2f0*/  MOV R11, UR9 ;  /* 0x00000009000b7c02 */ /* 0x000fc40008000f00 */
[----:B------:R-:W-:-:S07]  /*e300*/  LEPC R20, `(.L_x_233) ;  /* 0x000000001014794e */ /* 0x000fce0000000000 */
[----:B---3--:R-:W-:Y:S05]  /*e310*/  CALL.ABS.NOINC R2 ;  /* 0x0000000002007343 */ /* 0x008fea0003c00000 */
.L_x_233:
[C---:B------:R-:W-:Y:S01]  /*e320*/  FSETP.NEU.AND P0, PT, R17.reuse, -INF , PT ;  /* 0xff8000001100780b */ /* 0x040fe20003f0d000 */
[----:B------:R-:W2:Y:S01]  /*e330*/  S2R R2, SR_TID.X ;  /* 0x0000000000027919 */ /* 0x000ea20000002100 */
[----:B------:R-:W-:Y:S05]  /*e340*/  WARPSYNC.ALL ;  /* 0x0000000000007948 */ /* 0x000fea0003800000 */
[----:B------:R-:W-:Y:S01]  /*e350*/  FSEL R0, R17, RZ, P0 ;  /* 0x000000ff11007208 */ /* 0x000fe20000000000 */
[----:B------:R-:W-:Y:S01]  /*e360*/  UIADD3 UR4, UPT, UPT, UR38, 0x20, URZ ;  /* 0x0000002026047890 */ /* 0x000fe2000fffe0ff */
[----:B------:R3:W-:Y:S03]  /*e370*/  STTM.x32 tmem[UR38], R56 ;  /* 0x00000038000079ed */ /* 0x0007e600082c0026 */
[----:B------:R-:W-:Y:S01]  /*e380*/  FMUL R0, R0, -UR36 ;  /* 0x8000002400007c20 */ /* 0x000fe20008400000 */
[----:B------:R-:W-:-:S03]  /*e390*/  USHF.R.U32.HI UR4, URZ, 0x15, UR4 ;  /* 0x00000015ff047899 */ /* 0x000fc60008011604 */
[--C-:B------:R-:W-:Y:S02]  /*e3a0*/  FFMA2 R88, R88.F32x2.HI_LO, UR36.F32, R0.reuse.F32 ;  /* 0x0000002458587c49 */ /* 0x100fe40009200000 */
[----:B------:R-:W-:Y:S01]  /*e3b0*/  FFMA2 R90, R90.F32x2.HI_LO, UR36.F32, R0.F32 ;  /* 0x000000245a5a7c49 */ /* 0x000fe20009200000 */
[----:B------:R-:W-:Y:S02]  /*e3c0*/  MOV R3, UR4 ;  /* 0x0000000400037c02 */ /* 0x000fe40008000f00 */
[----:B------:R-:W-:Y:S02]  /*e3d0*/  FSETP.GEU.AND P4, PT, R88, -126, PT ;  /* 0xc2fc00005800780b */ /* 0x000fe40003f8e000 */
[----:B------:R-:W-:Y:S02]  /*e3e0*/  FSETP.GEU.AND P3, PT, R89, -126, PT ;  /* 0xc2fc00005900780b */ /* 0x000fe40003f6e000 */
[----:B------:R-:W-:Y:S02]  /*e3f0*/  FSETP.GEU.AND P2, PT, R90, -126, PT ;  /* 0xc2fc00005a00780b */ /* 0x000fe40003f4e000 */
[----:B------:R-:W-:-:S07]  /*e400*/  FSETP.GEU.AND P1, PT, R91, -126, PT ;  /* 0xc2fc00005b00780b */ /* 0x000fce0003f2e000 */
[----:B------:R-:W-:Y:S02]  /*e410*/  @!P4 FMUL R88, R88, 0.5 ;  /* 0x3f0000005858c820 */ /* 0x000fe40000400000 */
[----:B------:R-:W-:Y:S02]  /*e420*/  @!P3 FMUL R89, R89, 0.5 ;  /* 0x3f0000005959b820 */ /* 0x000fe40000400000 */
[----:B------:R-:W-:Y:S02]  /*e430*/  @!P2 FMUL R90, R90, 0.5 ;  /* 0x3f0000005a5aa820 */ /* 0x000fe40000400000 */
[----:B------:R-:W-:Y:S01]  /*e440*/  @!P1 FMUL R91, R91, 0.5 ;  /* 0x3f0000005b5b9820 */ /* 0x000fe20000400000 */
[----:B---3--:R-:W3:Y:S01]  /*e450*/  MUFU.EX2 R58, R88 ;  /* 0x00000058003a7308 */ /* 0x008ee20000000800 */
[----:B--2---:R-:W-:-:S04]  /*e460*/  SHF.R.U32.HI R60, RZ, 0x5, R2 ;  /* 0x00000005ff3c7819 */ /* 0x004fc80000011602 */
[----:B------:R-:W-:-:S03]  /*e470*/  LOP3.LUT P0, RZ, R3, 0x3, R60, 0x48, !PT ;  /* 0x0000000303ff7812 */ /* 0x000fc6000780483c */
[----:B------:R-:W2:Y:S08]  /*e480*/  MUFU.EX2 R59, R89 ;  /* 0x00000059003b7308 */ /* 0x000eb00000000800 */
[----:B------:R-:W4:Y:S01]  /*e490*/  MUFU.EX2 R56, R90 ;  /* 0x0000005a00387308 */ /* 0x000f220000000800 */
[----:B---3--:R-:W-:-:S07]  /*e4a0*/  @!P4 FMUL R58, R58, R58 ;  /* 0x0000003a3a3ac220 */ /* 0x008fce0000400000 */
[----:B------:R-:W3:Y:S01]  /*e4b0*/  MUFU.EX2 R57, R91 ;  /* 0x0000005b00397308 */ /* 0x000ee20000000800 */
[----:B--2---:R-:W-:-:S05]  /*e4c0*/  @!P3 FMUL R59, R59, R59 ;  /* 0x0000003b3b3bb220 */ /* 0x004fca0000400000 */
[----:B------:R-:W-:Y:S01]  /*e4d0*/  F2FP.BF16.F32.PACK_AB R54, R59, R58 ;  /* 0x0000003a3b36723e */ /* 0x000fe200000010ff */
[----:B----4-:R-:W-:Y:S01]  /*e4e0*/  @!P2 FMUL R56, R56, R56 ;  /* 0x000000383838a220 */ /* 0x010fe20000400000 */
[----:B---3--:R-:W-:-:S05]  /*e4f0*/  @!P1 FMUL R57, R57, R57 ;  /* 0x0000003939399220 */ /* 0x008fca0000400000 */
[----:B------:R-:W-:Y:S01]  /*e500*/  F2FP.BF16.F32.PACK_AB R55, R57, R56 ;  /* 0x000000383937723e */ /* 0x000fe200000010ff */
[----:B------:R-:W-:Y:S06]  /*e510*/  @!P0 BRA `(.L_x_234) ;  /* 0x0000000000408947 */ /* 0x000fec0003800000 */
[----:B-1----:R-:W-:Y:S01]  /*e520*/  MOV R14, 0x8 ;  /* 0x00000008000e7802 */ /* 0x002fe20000000f00 */
[----:B------:R-:W1:Y:S01]  /*e530*/  LDCU.64 UR8, c[0x4][0xb0] ;  /* 0x01001600ff0877ac */ /* 0x000e620008000a00 */
[----:B------:R-:W-:Y:S02]  /*e540*/  HFMA2 R12, -RZ, RZ, 0, 5.9604644775390625e-08 ;  /* 0x00000001ff0c7431 */ /* 0x000fe400000001ff */
[----:B------:R-:W-:Y:S01]  /*e550*/  IMAD.MOV.U32 R8, RZ, RZ, 0x1be ;  /* 0x000001beff087424 */ /* 0x000fe200078e00ff */
[----:B------:R-:W2:Y:S01]  /*e560*/  LDCU.64 UR6, c[0x4][0xb8] ;  /* 0x01001700ff0677ac */ /* 0x000ea20008000a00 */
[----:B------:R-:W3:Y:S01]  /*e570*/  LDC.64 R14, c[0x4][R14] ;  /* 0x010000000e0e7b82 */ /* 0x000ee20000000a00 */
[----:B------:R-:W-:Y:S01]  /*e580*/  IMAD.MOV.U32 R13, RZ, RZ, RZ ;  /* 0x000000ffff0d7224 */ /* 0x000fe200078e00ff */
[----:B------:R-:W4:Y:S01]  /*e590*/  LDCU.64 UR4, c[0x4][0x20] ;  /* 0x01000400ff0477ac */ /* 0x000f220008000a00 */
[----:B-1----:R-:W-:Y:S01]  /*e5a0*/  IMAD.U32 R4, RZ, RZ, UR8 ;  /* 0x00000008ff047e24 */ /* 0x002fe2000f8e00ff */
[----:B------:R-:W-:Y:S01]  /*e5b0*/  MOV R5, UR9 ;  /* 0x0000000900057c02 */ /* 0x000fe20008000f00 */
[----:B--2---:R-:W-:Y:S01]  /*e5c0*/  IMAD.U32 R6, RZ, RZ, UR6 ;  /* 0x00000006ff067e24 */ /* 0x004fe2000f8e00ff */
[----:B------:R-:W-:Y:S01]  /*e5d0*/  MOV R7, UR7 ;  /* 0x0000000700077c02 */ /* 0x000fe20008000f00 */
[----:B----4-:R-:W-:Y:S01]  /*e5e0*/  IMAD.U32 R10, RZ, RZ, UR4 ;  /* 0x00000004ff0a7e24 */ /* 0x010fe2000f8e00ff */
[----:B------:R-:W-:-:S02]  /*e5f0*/  MOV R11, UR5 ;  /* 0x00000005000b7c02 */ /* 0x000fc40008000f00 */
[----:B------:R-:W-:-:S07]  /*e600*/  LEPC R20, `(.L_x_234) ;  /* 0x000000001014794e */ /* 0x000fce0000000000 */
[----:B---3--:R-:W-:Y:S05]  /*e610*/  CALL.ABS.NOINC R14 ;  /* 0x000000000e007343 */ /* 0x008fea0003c00000 */
.L_x_234:
[----:B------:R-:W-:-:S04]  /*e620*/  UISETP.NE.AND UP0, UPT, UR50, URZ, UPT ;  /* 0x000000ff3200728c */ /* 0x000fc8000bf05270 */
[----:B------:R-:W-:-:S06]  /*e630*/  USEL UR4, UR42, UR41, UP0 ;  /* 0x000000292a047287 */ /* 0x000fcc0008000000 */
[----:B------:R-:W-:Y:S01]  /*e640*/  MOV R0, UR4 ;  /* 0x0000000400007c02 */ /* 0x000fe20008000f00 */
[----:B------:R-:W-:Y:S05]  /*e650*/  WARPSYNC.ALL ;  /* 0x0000000000007948 */ /* 0x000fea0003800000 */
[----:B------:R-:W-:Y:S01]  /*e660*/  ISETP.GT.U32.AND P1, PT, R0, 0x1, PT ;  /* 0x000000010000780c */ /* 0x000fe20003f24070 */
[----:B------:R2:W-:Y:S01]  /*e670*/  STTM.x32 tmem[UR38+0x20], R24 ;  /* 0x00002018000079ed */ /* 0x0005e200082c0026 */
[----:B------:R-:W3:Y:S11]  /*e680*/  FENCE.VIEW.ASYNC.T ;  /* 0x00000000000073c6 */ /* 0x000ef60000000200 */
[----:B------:R-:W-:Y:S05]  /*e690*/  @P1 BRA `(.L_x_235) ;  /* 0x0000000000081947 */ /* 0x000fea0003800000 */
[----:B------:R-:W-:Y:S05]  /*e6a0*/  BPT.TRAP 0x1 ;  /* 0x000000040000795c */ /* 0x000fea0000300000 */
[----:B------:R-:W-:Y:S05]  /*e6b0*/  BPT.TRAP 0x1 ;  /* 0x000000040000795c */ /* 0x000fea0000300000 */
.L_x_235:
[----:B------:R-:W4:Y:S01]  /*e6c0*/  S2UR UR5, SR_CgaCtaId ;  /* 0x00000000000579c3 */ /* 0x000f220000008800 */
[----:B------:R-:W-:Y:S01]  /*e6d0*/  UISETP.NE.AND UP0, UPT, UR50, URZ, UPT ;  /* 0x000000ff3200728c */ /* 0x000fe2000bf05270 */
[----:B------:R-:W-:-:S03]  /*e6e0*/  UMOV UR4, 0x400 ;  /* 0x0000040000047882 */ /* 0x000fc60000000000 */
[----:B------:R-:W-:-:S04]  /*e6f0*/  USEL UR38, UR43, UR44, UP0 ;  /* 0x0000002c2b267287 */ /* 0x000fc80008000000 */
[----:B------:R-:W-:Y:S02]  /*e700*/  ULOP3.LUT UR38, UR38, 0x1, URZ, 0x3c, !UPT ;  /* 0x0000000126267892 */ /* 0x000fe4000f8e3cff */
[----:B----4-:R-:W-:-:S04]  /*e710*/  ULEA UR4, UR5, UR4, 0x18 ;  /* 0x0000000405047291 */ /* 0x010fc8000f8ec0ff */
[----:B------:R-:W-:Y:S02]  /*e720*/  UIADD3 UR6, UPT, UPT, UR4, 0xa068, URZ ;  /* 0x0000a06804067890 */ /* 0x000fe4000fffe0ff */
[----:B------:R-:W-:Y:S02]  /*e730*/  @UP0 UIADD3 UR6, UPT, UPT, UR4, 0xa058, URZ ;  /* 0x0000a05804060890 */ /* 0x000fe4000fffe0ff */
[----:B------:R-:W-:Y:S02]  /*e740*/  UISETP.NE.AND UP0, UPT, UR40, URZ, UPT ;  /* 0x000000ff2800728c */ /* 0x000fe4000bf05270 */
[----:B------:R-:W-:-:S09]  /*e750*/  UPRMT UR6, UR5, 0x654, UR6 ;  /* 0x0000065405067896 */ /* 0x000fd20008000006 */
[----:B---3--:R-:W-:Y:S01]  /*e760*/  SYNCS.ARRIVE.TRANS64.RED.A1T0 RZ, [UR6], RZ ;  /* 0x000000ffffff79a7 */ /* 0x008fe20008100406 */
[----:B------:R-:W-:Y:S05]  /*e770*/  BRA.U UP0, `(.L_x_236) ;  /* 0x0000000100047547 */ /* 0x000fea000b800000 */
[----:B------:R-:W-:Y:S05]  /*e780*/  BPT.TRAP 0x1 ;  /* 0x000000040000795c */ /* 0x000fea0000300000 */
.L_x_236:
[----:B------:R-:W-:Y:S01]  /*e790*/  UISETP.NE.AND UP0, UPT, UR50, URZ, UPT ;  /* 0x000000ff3200728c */ /* 0x000fe2000bf05270 */
[----:B------:R-:W-:Y:S01]  /*e7a0*/  MOV R0, UR37 ;  /* 0x0000002500007c02 */ /* 0x000fe20008000f00 */
[----:B------:R-:W-:Y:S01]  /*e7b0*/  UIADD3 UR5, UPT, UPT, UR4, 0xa078, URZ ;  /* 0x0000a07804057890 */ /* 0x000fe2000fffe0ff */
[----:B------:R-:W-:Y:S01]  /*e7c0*/  FADD2 R22, R22.F32x2.HI_LO, RZ.F32 ;  /* 0x000000ff1616724b */ /* 0x000fe20000200000 */
[----:B------:R-:W-:Y:S01]  /*e7d0*/  FSETP.NEU.AND P0, PT, R17, -INF , PT ;  /* 0xff8000001100780b */ /* 0x000fe20003f0d000 */
[----:B------:R-:W-:Y:S01]  /*e7e0*/  FADD2 R124, R124.F32x2.HI_LO, RZ.F32 ;  /* 0x000000ff7c7c724b */ /* 0x000fe20000200000 */
[----:B------:R-:W-:Y:S01]  /*e7f0*/  SHF.L.U32 R0, R0, 0x1f, RZ ;  /* 0x0000001f00007819 */ /* 0x000fe200000006ff */
[----:B------:R-:W-:Y:S01]  /*e800*/  FADD2 R22, R22.F32x2.HI_LO, R130.F32x2.HI_LO ;  /* 0x000000821616724b */ /* 0x000fe20000000000 */
[----:B------:R-:W-:Y:S01]  /*e810*/  FSEL R3, R17, RZ, P0 ;  /* 0x000000ff11037208 */ /* 0x000fe20000000000 */
[----:B------:R-:W-:Y:S02]  /*e820*/  FADD2 R126, R126.F32x2.HI_LO, RZ.F32 ;  /* 0x000000ff7e7e724b */ /* 0x000fe40000200000 */
[----:B------:R-:W-:Y:S01]  /*e830*/  @!UP0 UIADD3 UR5, UPT, UPT, UR4, 0xa088, URZ ;  /* 0x0000a08804058890 */ /* 0x000fe2000fffe0ff */
[----:B------:R-:W-:Y:S01]  /*e840*/  FADD2 R124, R124.F32x2.HI_LO, R132.F32x2.HI_LO ;  /* 0x000000847c7c724b */ /* 0x000fe20000000000 */
[----:B------:R-:W-:Y:S01]  /*e850*/  FSETP.NEU.AND P0, PT, R156, R3, PT ;  /* 0x000000039c00720b */ /* 0x000fe20003f0d000 */
[----:B------:R-:W-:-:S02]  /*e860*/  FADD2 R126, R126.F32x2.HI_LO, R134.F32x2.HI_LO ;  /* 0x000000867e7e724b */ /* 0x000fc40000000000 */
[----:B------:R-:W-:Y:S02]  /*e870*/  FADD2 R22, R22.F32x2.HI_LO, R138.F32x2.HI_LO ;  /* 0x0000008a1616724b */ /* 0x000fe40000000000 */
[----:B------:R-:W-:Y:S02]  /*e880*/  FADD2 R124, R124.F32x2.HI_LO, R140.F32x2.HI_LO ;  /* 0x0000008c7c7c724b */ /* 0x000fe40000000000 */
[----:B------:R-:W3:Y:S01]  /*e890*/  SYNCS.PHASECHK.TRANS64.TRYWAIT P2, [UR5], R0 ;  /* 0x00000000ff0075a7 */ /* 0x000ee20008041105 */
[----:B------:R-:W-:Y:S02]  /*e8a0*/  FADD2 R126, R126.F32x2.HI_LO, R142.F32x2.HI_LO ;  /* 0x0000008e7e7e724b */ /* 0x000fe40000000000 */
[----:B------:R-:W-:Y:S02]  /*e8b0*/  FADD2 R22, R22.F32x2.HI_LO, R146.F32x2.HI_LO ;  /* 0x000000921616724b */ /* 0x000fe40000000000 */
[----:B------:R-:W-:Y:S02]  /*e8c0*/  FADD2 R124, R124.F32x2.HI_LO, R148.F32x2.HI_LO ;  /* 0x000000947c7c724b */ /* 0x000fe40000000000 */
[----:B------:R-:W-:-:S02]  /*e8d0*/  FADD2 R126, R126.F32x2.HI_LO, R92.F32x2.HI_LO ;  /* 0x0000005c7e7e724b */ /* 0x000fc40000000000 */
[----:B------:R-:W-:Y:S02]  /*e8e0*/  FADD2 R22, R22.F32x2.HI_LO, R96.F32x2.HI_LO ;  /* 0x000000601616724b */ /* 0x000fe40000000000 */
[----:B------:R-:W-:Y:S02]  /*e8f0*/  FADD2 R124, R124.F32x2.HI_LO, R98.F32x2.HI_LO ;  /* 0x000000627c7c724b */ /* 0x000fe40000000000 */
[----:B------:R-:W-:Y:S02]  /*e900*/  FADD2 R126, R126.F32x2.HI_LO, R100.F32x2.HI_LO ;  /* 0x000000647e7e724b */ /* 0x000fe40000000000 */
[----:B------:R-:W-:Y:S01]  /*e910*/  FADD2 R22, R22.F32x2.HI_LO, R104.F32x2.HI_LO ;  /* 0x000000681616724b */ /* 0x000fe20000000000 */
[----:B---3--:R-:W-:Y:S06]  /*e920*/  @!P2 BRA `(.L_x_237) ;  /* 0x0000003c0014a947 */ /* 0x008fec0003800000 */
.L_x_387:
[----:B------:R-:W-:Y:S01]  /*e930*/  BSSY.RECONVERGENT B0, `(.L_x_238) ;  /* 0x000000a000007945 */ /* 0x000fe20003800200 */
[----:B---3--:R-:W-:-:S03]  /*e940*/  MOV R5, 0x3f000000 ;  /* 0x3f00000000057802 */ /* 0x008fc60000000f00 */
[----:B------:R-:W-:Y:S05]  /*e950*/  @!P0 BRA `(.L_x_239) ;  /* 0x00000000001c8947 */ /* 0x000fea0003800000 */
[----:B------:R-:W-:-:S04]  /*e960*/  FADD R0, -R3, R156 ;  /* 0x0000009c03007221 */ /* 0x000fc80000000100 */
[----:B------:R-:W-:-:S05]  /*e970*/  FMUL R0, R0, UR36 ;  /* 0x0000002400007c20 */ /* 0x000fca0008400000 */
[----:B------:R-:W-:-:S13]  /*e980*/  FSETP.GEU.AND P0, PT, R0, -126, PT ;  /* 0xc2fc00000000780b */ /* 0x000fda0003f0e000 */
[----:B------:R-:W-:-:S04]  /*e990*/  @!P0 FMUL R0, R0, 0.5 ;  /* 0x3f00000000008820 */ /* 0x000fc80000400000 */
[----:B------:R-:W3:Y:S02]  /*e9a0*/  MUFU.EX2 R5, R0 ;  /* 0x0000000000057308 */ /* 0x000ee40000000800 */
[----:B---3--:R-:W-:-:S04]  /*e9b0*/  @!P0 FMUL R5, R5, R5 ;  /* 0x0000000505058220 */ /* 0x008fc80000400000 */
[----:B------:R-:W-:Y:S02]  /*e9c0*/  FMUL R5, R5, 0.5 ;  /* 0x3f00000005057820 */ /* 0x000fe40000400000 */
.L_x_239:
[----:B------:R-:W-:Y:S05]  /*e9d0*/  BSYNC.RECONVERGENT B0 ;  /* 0x0000000000007941 */ /* 0x000fea0003800200 */
.L_x_238:
[----:B--2---:R-:W2:Y:S04]  /*e9e0*/  LDL.LU.64 R34, [R1+0x18] ;  /* 0x0000180001227983 */ /* 0x004ea80000300a00 */
[----:B------:R-:W3:Y:S04]  /*e9f0*/  LDL.LU.64 R32, [R1+0x20] ;  /* 0x0000200001207983 */ /* 0x000ee80000300a00 */
[----:B------:R-:W4:Y:S04]  /*ea00*/  LDL.LU.64 R30, [R1+0x30] ;  /* 0x00003000011e7983 */ /* 0x000f280000300a00 */
[----:B------:R-:W5:Y:S04]  /*ea10*/  LDL.LU.64 R28, [R1+0x38] ;  /* 0x00003800011c7983 */ /* 0x000f680000300a00 */
[----:B------:R-:W5:Y:S04]  /*ea20*/  LDL.LU.64 R26, [R1+0x40] ;  /* 0x00004000011a7983 */ /* 0x000f680000300a00 */
[----:B-1----:R-:W5:Y:S04]  /*ea30*/  LDL.LU.64 R14, [R1+0x28] ;  /* 0x00002800010e7983 */ /* 0x002f680000300a00 */
[----:B------:R-:W5:Y:S04]  /*ea40*/  LDL.LU.64 R24, [R1+0x50] ;  /* 0x0000500001187983 */ /* 0x000f680000300a00 */
[----:B------:R-:W5:Y:S04]  /*ea50*/  LDL.LU.64 R20, [R1+0x58] ;  /* 0x0000580001147983 */ /* 0x000f680000300a00 */
[----:B------:R-:W5:Y:S04]  /*ea60*/  LDL.LU.64 R12, [R1+0x60] ;  /* 0x00006000010c7983 */ /* 0x000f680000300a00 */
[----:B------:R-:W5:Y:S04]  /*ea70*/  LDL.LU.64 R8, [R1+0x48] ;  /* 0x0000480001087983 */ /* 0x000f680000300a00 */
[----:B------:R-:W5:Y:S04]  /*ea80*/  LDL.LU.64 R10, [R1+0x68] ;  /* 0x00006800010a7983 */ /* 0x000f680000300a00 */
[----:B------:R-:W5:Y:S01]  /*ea90*/  LDL.LU.64 R6, [R1+0x70] ;  /* 0x0000700001067983 */ /* 0x000f620000300a00 */
[----:B------:R-:W-:-:S04]  /*eaa0*/  FMUL R16, R5, R16 ;  /* 0x0000001005107220 */ /* 0x000fc80000400000 */
[----:B------:R-:W-:-:S04]  /*eab0*/  FADD2 R18, R16.F32, R18.F32x2.HI_LO ;  /* 0x000000121012724b */ /* 0x000fc80000040000 */
[----:B------:R-:W-:-:S04]  /*eac0*/  FADD2 R18, R18.F32x2.HI_LO, R128.F32x2.HI_LO ;  /* 0x000000801212724b */ /* 0x000fc80000000000 */
[----:B------:R-:W-:-:S04]  /*ead0*/  FADD2 R18, R18.F32x2.HI_LO, R136.F32x2.HI_LO ;  /* 0x000000881212724b */ /* 0x000fc80000000000 */
[----:B------:R-:W-:-:S04]  /*eae0*/  FADD2 R18, R18.F32x2.HI_LO, R144.F32x2.HI_LO ;  /* 0x000000901212724b */ /* 0x000fc80000000000 */
[----:B------:R-:W-:Y:S02]  /*eaf0*/  FADD2 R18, R18.F32x2.HI_LO, R94.F32x2.HI_LO ;  /* 0x0000005e1212724b */ /* 0x000fe40000000000 */
[----:B------:R-:W-:Y:S02]  /*eb00*/  FADD2 R124, R124.F32x2.HI_LO, R106.F32x2.HI_LO ;  /* 0x0000006a7c7c724b */ /* 0x000fe40000000000 */
[----:B------:R-:W-:Y:S02]  /*eb10*/  FADD2 R126, R126.F32x2.HI_LO, R108.F32x2.HI_LO ;  /* 0x0000006c7e7e724b */ /* 0x000fe40000000000 */
[----:B------:R-:W-:Y:S02]  /*eb20*/  FADD2 R18, R18.F32x2.HI_LO, R102.F32x2.HI_LO ;  /* 0x000000661212724b */ /* 0x000fe40000000000 */
[----:B------:R-:W-:Y:S02]  /*eb30*/  FADD2 R22, R22.F32x2.HI_LO, R112.F32x2.HI_LO ;  /* 0x000000701616724b */ /* 0x000fe40000000000 */
[----:B------:R-:W-:-:S02]  /*eb40*/  FADD2 R124, R124.F32x2.HI_LO, R114.F32x2.HI_LO ;  /* 0x000000727c7c724b */ /* 0x000fc40000000000 */
        /* <DEDUP_REMOVED lines=23> */
[----:B------:R-:W-:Y:S01]  /*ecc0*/  FADD2 R18, R18.F32x2.HI_LO, R186.F32x2.HI_LO ;  /* 0x000000ba1212724b */ /* 0x000fe20000000000 */
[----:B------:R-:W-:Y:S01]  /*ecd0*/  UISETP.NE.AND UP0, UPT, UR45, URZ, UPT ;  /* 0x000000ff2d00728c */ /* 0x000fe2000bf05270 */
[----:B--2---:R-:W-:-:S02]  /*ece0*/  FADD2 R124, R124.F32x2.HI_LO, R34.F32x2.HI_LO ;  /* 0x000000227c7c724b */ /* 0x004fc40000000000 */
[----:B---3--:R-:W-:Y:S02]  /*ecf0*/  FADD2 R126, R126.F32x2.HI_LO, R32.F32x2.HI_LO ;  /* 0x000000207e7e724b */ /* 0x008fe40000000000 */
[----:B----4-:R-:W-:Y:S02]  /*ed00*/  FADD2 R22, R22.F32x2.HI_LO, R30.F32x2.HI_LO ;  /* 0x0000001e1616724b */ /* 0x010fe40000000000 */
[----:B-----5:R-:W-:Y:S02]  /*ed10*/  FADD2 R124, R124.F32x2.HI_LO, R28.F32x2.HI_LO ;  /* 0x0000001c7c7c724b */ /* 0x020fe40000000000 */
        /* <DEDUP_REMOVED lines=11> */
[----:B------:R-:W-:-:S04]  /*edd0*/  FADD2 R18, R18.F32x2.HI_LO, R22.F32x2.HI_LO ;  /* 0x000000161212724b */ /* 0x000fc80000000000 */
[----:B------:R-:W-:-:S04]  /*ede0*/  FADD2 R18, R18.F32x2.HI_LO, R124.F32x2.HI_LO ;  /* 0x0000007c1212724b */ /* 0x000fc80000000000 */
[----:B------:R-:W-:Y:S01]  /*edf0*/  FADD R16, R18, R19 ;  /* 0x0000001312107221 */ /* 0x000fe20000000000 */
[----:B------:R-:W-:Y:S06]  /*ee00*/  BRA.U UP0, `(.L_x_240) ;  /* 0x0000000100907547 */ /* 0x000fec000b800000 */
[----:B------:R-:W-:Y:S05]  /*ee10*/  @P1 BRA `(.L_x_241) ;  /* 0x0000000000041947 */ /* 0x000fea0003800000 */
[----:B------:R-:W-:Y:S05]  /*ee20*/  BPT.TRAP 0x1 ;  /* 0x000000040000795c */ /* 0x000fea0000300000 */
.L_x_241:
[----:B------:R-:W-:Y:S01]  /*ee30*/  UISETP.NE.AND UP0, UPT, UR50, URZ, UPT ;  /* 0x000000ff3200728c */ /* 0x000fe2000bf05270 */
[----:B------:R-:W-:Y:S01]  /*ee40*/  IMAD.U32 R0, RZ, RZ, UR38 ;  /* 0x00000026ff007e24 */ /* 0x000fe2000f8e00ff */
[----:B------:R-:W-:Y:S01]  /*ee50*/  UIADD3 UR5, UPT, UPT, UR4, 0xa060, URZ ;  /* 0x0000a06004057890 */ /* 0x000fe2000fffe0ff */
[----:B------:R-:W-:Y:S01]  /*ee60*/  IMAD.U32 R2, R2, 0x10000, RZ ;  /* 0x0001000002027824 */ /* 0x000fe200078e00ff */
[----:B------:R-:W-:Y:S02]  /*ee70*/  LOP3.LUT R60, R60, 0x3, RZ, 0xc0, !PT ;  /* 0x000000033c3c7812 */ /* 0x000fe400078ec0ff */
[----:B------:R-:W-:Y:S02]  /*ee80*/  SHF.L.U32 R0, R0, 0x1f, RZ ;  /* 0x0000001f00007819 */ /* 0x000fe400000006ff */
[----:B------:R-:W-:-:S03]  /*ee90*/  LOP3.LUT R2, R2, 0x600000, RZ, 0xc0, !PT ;  /* 0x0060000002027812 */ /* 0x000fc600078ec0ff */
[----:B------:R-:W-:Y:S01]  /*eea0*/  @UP0 UIADD3 UR5, UPT, UPT, UR4, 0xa050, URZ ;  /* 0x0000a05004050890 */ /* 0x000fe2000fffe0ff */
[----:B------:R-:W-:Y:S01]  /*eeb0*/  SHF.R.U32.HI R3, RZ, 0x15, R2 ;  /* 0x00000015ff037819 */ /* 0x000fe20000011602 */
[----:B------:R-:W-:-:S03]  /*eec0*/  USEL UR4, URZ, 0x80, UP0 ;  /* 0x00000080ff047887 */ /* 0x000fc60008000000 */
[----:B------:R-:W-:-:S03]  /*eed0*/  ISETP.NE.AND P0, PT, R60, R3, PT ;  /* 0x000000033c00720c */ /* 0x000fc60003f05270 */
[----:B------:R-:W-:Y:S01]  /*eee0*/  LOP3.LUT R2, R2, UR4, RZ, 0xfc, !PT ;  /* 0x0000000402027c12 */ /* 0x000fe2000f8efcff */
[----:B------:R-:W1:Y:S02]  /*eef0*/  SYNCS.PHASECHK.TRANS64.TRYWAIT P1, [UR5], R0 ;  /* 0x00000000ff0075a7 */ /* 0x000e640008021105 */
[----:B-1----:R-:W-:Y:S07]  /*ef00*/  @!P1 BRA `(.L_x_242) ;  /* 0x0000003400b49947 */ /* 0x002fee0003800000 */
.L_x_389:
        /* <DEDUP_REMOVED lines=17> */
.L_x_243:
[----:B------:R-:W-:Y:S05]  /*f020*/  WARPSYNC.ALL ;  /* 0x0000000000007948 */ /* 0x000fea0003800000 */
[----:B------:R-:W-:-:S13]  /*f030*/  R2UR UR4, R2 ;  /* 0x00000000020472ca */ /* 0x000fda00000e0000 */
[----:B------:R2:W-:Y:S02]  /*f040*/  STTM.x2 tmem[UR4], R16 ;  /* 0x00000010000079ed */ /* 0x0005e400080c0004 */
.L_x_240:
[----:B------:R-:W-:Y:S01]  /*f050*/  UISETP.NE.AND UP0, UPT, UR50, URZ, UPT ;  /* 0x000000ff3200728c */ /* 0x000fe2000bf05270 */
[----:B------:R-:W-:Y:S01]  /*f060*/  MOV R156, R17 ;  /* 0x00000011009c7202 */ /* 0x000fe20000000f00 */
[----:B------:R-:W-:Y:S02]  /*f070*/  UIADD3 UR5, UPT, UPT, UR45, 0x1, URZ ;  /* 0x000000012d057890 */ /* 0x000fe4000fffe0ff */
[----:B------:R-:W-:Y:S02]  /*f080*/  USEL UR44, UR44, UR38, UP0 ;  /* 0x000000262c2c7287 */ /* 0x000fe40008000000 */
[----:B------:R-:W-:Y:S02]  /*f090*/  USEL UR43, UR38, UR43, UP0 ;  /* 0x0000002b262b7287 */ /* 0x000fe40008000000 */
[----:B------:R-:W-:Y:S02]  /*f0a0*/  UISETP.GT.AND UP0, UPT, UR5, 0x1, UPT ;  /* 0x000000010500788c */ /* 0x000fe4000bf04270 */
[----:B------:R-:W-:-:S02]  /*f0b0*/  UIADD3 UR4, UPT, UPT, UR45, -0x1, URZ ;  /* 0xffffffff2d047890 */ /* 0x000fc4000fffe0ff */
[----:B------:R-:W-:-:S05]  /*f0c0*/  ULOP3.LUT UR49, UR49, 0x1, URZ, 0x3c, !UPT ;  /* 0x0000000131317892 */ /* 0x000fca000f8e3cff */
[----:B------:R-:W-:Y:S01]  /*f0d0*/  UMOV UR45, UR4 ;  /* 0x00000004002d7c82 */ /* 0x000fe20008000000 */
[----:B------:R-:W-:Y:S06]  /*f0e0*/  BRA.U UP0, `(.L_x_244) ;  /* 0xffffffb9009c7547 */ /* 0x000fec000b83ffff */
.L_x_223:
[----:B------:R-:W-:-:S09]  /*f0f0*/  UISETP.NE.AND UP0, UPT, UR40, URZ, UPT ;  /* 0x000000ff2800728c */ /* 0x000fd2000bf05270 */
[----:B------:R-:W-:Y:S05]  /*f100*/  BRA.U UP0, `(.L_x_245) ;  /* 0x0000000100047547 */ /* 0x000fea000b800000 */
[----:B------:R-:W-:Y:S05]  /*f110*/  BPT.TRAP 0x1 ;  /* 0x000000040000795c */ /* 0x000fea0000300000 */
.L_x_245:
[----:B------:R-:W3:Y:S01]  /*f120*/  S2UR UR6, SR_CgaCtaId ;  /* 0x00000000000679c3 */ /* 0x000ee20000008800 */
[----:B------:R-:W-:Y:S01]  /*f130*/  UISETP.NE.AND UP1, UPT, UR50, URZ, UPT ;  /* 0x000000ff3200728c */ /* 0x000fe2000bf25270 */
[----:B------:R-:W-:Y:S02]  /*f140*/  UMOV UR5, 0x400 ;  /* 0x0000040000057882 */ /* 0x000fe40000000000 */
[----:B---3--:R-:W-:-:S04]  /*f150*/  ULEA UR5, UR6, UR5, 0x18 ;  /* 0x0000000506057291 */ /* 0x008fc8000f8ec0ff */
[----:B------:R-:W-:-:S04]  /*f160*/  UIADD3 UR4, UPT, UPT, UR5, 0xa080, URZ ;  /* 0x0000a08005047890 */ /* 0x000fc8000fffe0ff */
[----:B------:R-:W-:-:S09]  /*f170*/  @UP1 UIADD3 UR4, UPT, UPT, UR5, 0xa070, URZ ;  /* 0x0000a07005041890 */ /* 0x000fd2000fffe0ff */
[----:B------:R-:W-:Y:S01]  /*f180*/  SYNCS.ARRIVE.TRANS64.A1T0 RZ, [UR4], RZ ;  /* 0x000000ffffff79a7 */ /* 0x000fe20008100004 */
[----:B------:R-:W-:Y:S01]  /*f190*/  USEL UR4, UR48, UR47, UP1 ;  /* 0x0000002f30047287 */ /* 0x000fe20008800000 */
[----:B------:R-:W-:Y:S11]  /*f1a0*/  BRA.U UP0, `(.L_x_246) ;  /* 0x0000000100047547 */ /* 0x000ff6000b800000 */
[----:B------:R-:W-:Y:S05]  /*f1b0*/  BPT.TRAP 0x1 ;  /* 0x000000040000795c */ /* 0x000fea0000300000 */
.L_x_246:
[----:B------:R-:W-:Y:S02]  /*f1c0*/  UISETP.NE.AND UP0, UPT, UR50, URZ, UPT ;  /* 0x000000ff3200728c */ /* 0x000fe4000bf05270 */
[----:B------:R-:W-:Y:S02]  /*f1d0*/  ULOP3.LUT UR4, UR4, 0x1, URZ, 0x3c, !UPT ;  /* 0x0000000104047892 */ /* 0x000fe4000f8e3cff */
[----:B------:R-:W-:-:S04]  /*f1e0*/  UIADD3 UR7, UPT, UPT, UR5, 0xa088, URZ ;  /* 0x0000a08805077890 */ /* 0x000fc8000fffe0ff */
[----:B-1----:R-:W-:-:S03]  /*f1f0*/  MOV R3, UR4 ;  /* 0x0000000400037c02 */ /* 0x002fc60008000f00 */
[----:B------:R-:W-:Y:S01]  /*f200*/  @UP0 UIADD3 UR7, UPT, UPT, UR5, 0xa078, URZ ;  /* 0x0000a07805070890 */ /* 0x000fe2000fffe0ff */
[----:B------:R-:W-:-:S08]  /*f210*/  SHF.L.U32 R3, R3, 0x1f, RZ ;  /* 0x0000001f03037819 */ /* 0x000fd000000006ff */
[----:B------:R-:W1:Y:S02]  /*f220*/  SYNCS.PHASECHK.TRANS64.TRYWAIT P0, [UR7], R3 ;  /* 0x00000003ff0075a7 */ /* 0x000e640008001107 */
[----:B-1----:R-:W-:Y:S05]  /*f230*/  @!P0 BRA `(.L_x_247) ;  /* 0x0000003400008947 */ /* 0x002fea0003800000 */
.L_x_391:
[----:B------:R-:W-:-:S04]  /*f240*/  UISETP.NE.AND UP0, UPT, UR50, URZ, UPT ;  /* 0x000000ff3200728c */ /* 0x000fc8000bf05270 */
[----:B------:R-:W-:-:S04]  /*f250*/  USEL UR41, UR42, UR41, UP0 ;  /* 0x000000292a297287 */ /* 0x000fc80008000000 */
[----:B------:R-:W-:-:S09]  /*f260*/  UISETP.GT.U32.AND UP0, UPT, UR41, 0x1, UPT ;  /* 0x000000012900788c */ /* 0x000fd2000bf04070 */
[----:B------:R-:W-:Y:S05]  /*f270*/  BRA.U UP0, `(.L_x_248) ;  /* 0x0000000100087547 */ /* 0x000fea000b800000 */
[----:B------:R-:W-:Y:S05]  /*f280*/  BPT.TRAP 0x1 ;  /* 0x000000040000795c */ /* 0x000fea0000300000 */
[----:B------:R-:W-:Y:S05]  /*f290*/  BPT.TRAP 0x1 ;  /* 0x000000040000795c */ /* 0x000fea0000300000 */
.L_x_248:
[----:B------:R-:W-:Y:S02]  /*f2a0*/  UISETP.NE.AND UP0, UPT, UR50, URZ, UPT ;  /* 0x000000ff3200728c */ /* 0x000fe4000bf05270 */
[----:B------:R-:W-:-:S09]  /*f2b0*/  UIADD3 UR4, UPT, UPT, UR5, 0xa068, URZ ;  /* 0x0000a06805047890 */ /* 0x000fd2000fffe0ff */
[----:B------:R-:W-:-:S04]  /*f2c0*/  @UP0 UIADD3 UR4, UPT, UPT, UR5, 0xa058, URZ ;  /* 0x0000a05805040890 */ /* 0x000fc8000fffe0ff */
[----:B------:R-:W-:-:S09]  /*f2d0*/  UPRMT UR4, UR6, 0x654, UR4 ;  /* 0x0000065406047896 */ /* 0x000fd20008000004 */
[----:B------:R-:W-:Y:S01]  /*f2e0*/  SYNCS.ARRIVE.TRANS64.RED.A1T0 RZ, [UR4], RZ ;  /* 0x000000ffffff79a7 */ /* 0x000fe20008100404 */
[----:B------:R-:W-:Y:S05]  /*f2f0*/  EXIT ;  /* 0x000000000000794d */ /* 0x000fea0003800000 */
.L_x_26:
[----:B------:R-:W-:-:S05]  /*f300*/  IMAD.MOV.U32 R3, RZ, RZ, -0x4 ;  /* 0xfffffffcff037424 */ /* 0x000fca00078e00ff */
[----:B------:R-:W-:-:S05]  /*f310*/  VIADDMNMX.U32 R0, R2, R3, 0x2, PT ;  /* 0x0000000202007446 */ /* 0x000fca0003800003 */
[----:B------:R-:W-:-:S04]  /*f320*/  IMAD.SHL.U32 R0, R0, 0x4, RZ ;  /* 0x0000000400007824 */ /* 0x000fc800078e00ff */
[----:B------:R-:W1:Y:S02]  /*f330*/  LDC R2, c[0x2][R0] ;  /* 0x0080000000027b82 */ /* 0x000e640000000800 */
[----:B-1----:R-:W-:-:S04]  /*f340*/  SHF.R.S32.HI R3, RZ, 0x1f, R2 ;  /* 0x0000001fff037819 */ /* 0x002fc80000011402 */
.L_x_436:
[----:B------:R-:W-:Y:S05]  /*f350*/  BRX R2 -0xf360                                                                                                                                                                                                                                                                                                                                                                                                                                                                                                                                                                                         (*"BRANCH_TARGETS .L_x_437,.L_x_438,.L_x_439"*) ;  /* 0xffffff0c02287949 */ /* 0x000fea000383ffff */
.L_x_439:
[----:B------:R-:W-:-:S08]  /*f360*/  NOP ;  /* 0x0000000000007918 */ /* 0x000fd00000000000 */
[----:B------:R-:W-:-:S00]  /*f370*/  USETMAXREG.DEALLOC.CTAPOOL 0x18 ;  /* 0x00000018000079c8 */ /* 0x000fc000080e0500 */
[----:B------:R-:W-:Y:S05]  /*f380*/  EXIT ;  /* 0x000000000000794d */ /* 0x000fea0003800000 */
.L_x_437:
[----:B------:R-:W-:-:S08]  /*f390*/  NOP ;  /* 0x0000000000007918 */ /* 0x000fd00000000000 */
[----:B------:R-:W1:-:S00]  /*f3a0*/  USETMAXREG.DEALLOC.CTAPOOL 0x20 ;  /* 0x00000020000079c8 */ /* 0x000e4000080e0500 */
[----:B------:R-:W2:Y:S01]  /*f3b0*/  S2UR UR11, SR_CTAID.X ;  /* 0x00000000000b79c3 */ /* 0x000ea20000002500 */
[----:B------:R-:W3:Y:S07]  /*f3c0*/  LDCU.64 UR6, c[0x0][0x380] ;  /* 0x00007000ff0677ac */ /* 0x000eee0008000a00 */
[----:B------:R-:W4:Y:S01]  /*f3d0*/  S2UR UR37, SR_CTAID.Z ;  /* 0x00000000002579c3 */ /* 0x000f220000002700 */
[----:B---3--:R-:W-:Y:S02]  /*f3e0*/  UISETP.NE.AND UP1, UPT, UR7, URZ, UPT ;  /* 0x000000ff0700728c */ /* 0x008fe4000bf25270 */
[----:B--2---:R-:W-:-:S04]  /*f3f0*/  USHF.L.U32 UR11, UR11, 0x8, URZ ;  /* 0x000000080b0b7899 */ /* 0x004fc800080006ff */
[----:B------:R-:W-:-:S06]  /*f400*/  UISETP.GE.U32.OR UP1, UPT, UR11, UR6, !UP1 ;  /* 0x000000060b00728c */ /* 0x000fcc000cf26470 */
[----:B------:R-:W-:-:S13]  /*f410*/  PLOP3.LUT P1, PT, PT, PT, UP1, 0x80, 0x8 ;  /* 0x000000000008781c */ /* 0x000fda0003f2f018 */
[----:B-1--4-:R-:W-:Y:S05]  /*f420*/  @P1 EXIT ;  /* 0x000000000000194d */ /* 0x012fea0003800000 */
[----:B------:R-:W1:Y:S01]  /*f430*/  LDCU UR12, c[0x0][0x38c] ;  /* 0x00007180ff0c77ac */ /* 0x000e620008000800 */
[----:B------:R-:W2:Y:S01]  /*f440*/  S2UR UR4, SR_CTAID.Y ;  /* 0x00000000000479c3 */ /* 0x000ea20000002600 */
[----:B------:R-:W-:Y:S01]  /*f450*/  BSSY.RECONVERGENT B0, `(.L_x_249) ;  /* 0x0000019000007945 */ /* 0x000fe20003800200 */
[----:B------:R-:W-:Y:S01]  /*f460*/  UMOV UR8, URZ ;  /* 0x000000ff00087c82 */ /* 0x000fe20008000000 */
[----:B-1----:R-:W1:Y:S01]  /*f470*/  I2F.U32.RP R2, UR12 ;  /* 0x0000000c00027d06 */ /* 0x002e620008209000 */
[----:B------:R-:W-:-:S07]  /*f480*/  UISETP.NE.U32.AND UP1, UPT, UR12, URZ, UPT ;  /* 0x000000ff0c00728c */ /* 0x000fce000bf25070 */
[----:B-1----:R-:W1:Y:S02]  /*f490*/  MUFU.RCP R0, R2 ;  /* 0x0000000200007308 */ /* 0x002e640000001000 */
[----:B-1----:R-:W-:-:S06]  /*f4a0*/  IADD3 R0, PT, PT, R0, 0xffffffe, RZ ;  /* 0x0ffffffe00007810 */ /* 0x002fcc0007ffe0ff */
[----:B------:R-:W1:Y:S02]  /*f4b0*/  F2I.FTZ.U32.TRUNC.NTZ R0, R0 ;  /* 0x0000000000007305 */ /* 0x000e64000021f000 */
[----:B-1----:R-:W-:-:S13]  /*f4c0*/  R2UR UR9, R0 ;  /* 0x00000000000972ca */ /* 0x002fda00000e0000 */
[----:B------:R-:W-:-:S04]  /*f4d0*/  UIADD3 UR5, UPT, UPT, URZ, -UR9, URZ ;  /* 0x80000009ff057290 */ /* 0x000fc8000fffe0ff */
[----:B------:R-:W-:-:S04]  /*f4e0*/  UIMAD UR5, UR5, UR12, URZ ;  /* 0x0000000c050572a4 */ /* 0x000fc8000f8e02ff */
[----:B------:R-:W-:-:S04]  /*f4f0*/  UIMAD.WIDE.U32 UR8, UR9, UR5, UR8 ;  /* 0x00000005090872a5 */ /* 0x000fc8000f8e0008 */
[----:B--2---:R-:W-:-:S07]  /*f500*/  UIMAD.WIDE.U32 UR8, UR9, UR4, URZ ;  /* 0x00000004090872a5 */ /* 0x004fce000f8e00ff */
[----:B------:R-:W-:Y:S02]  /*f510*/  UMOV UR36, UR9 ;  /* 0x0000000900247c82 */ /* 0x000fe40008000000 */
[----:B------:R-:W-:-:S04]  /*f520*/  UIADD3 UR5, UPT, UPT, -UR36, URZ, URZ ;  /* 0x000000ff24057290 */ /* 0x000fc8000fffe1ff */
[----:B------:R-:W-:-:S04]  /*f530*/  UIMAD UR5, UR12, UR5, UR4 ;  /* 0x000000050c0572a4 */ /* 0x000fc8000f8e0204 */
[----:B------:R-:W-:-:S11]  /*f540*/  UISETP.GE.U32.AND UP5, UPT, UR5, UR12, UPT ;  /* 0x0000000c0500728c */ /* 0x000fd6000bfa6070 */
[----:B------:R-:W-:Y:S02]  /*f550*/  @UP5 UIADD3 UR5, UPT, UPT, UR5, -UR12, URZ ;  /* 0x8000000c05055290 */ /* 0x000fe4000fffe0ff */
[----:B------:R-:W-:Y:S02]  /*f560*/  @UP5 UIADD3 UR36, UPT, UPT, UR36, 0x1, URZ ;  /* 0x0000000124245890 */ /* 0x000fe4000fffe0ff */
[----:B------:R-:W-:-:S11]  /*f570*/  UISETP.GE.U32.AND UP4, UPT, UR5, UR12, UPT ;  /* 0x0000000c0500728c */ /* 0x000fd6000bf86070 */
[----:B------:R-:W-:Y:S02]  /*f580*/  @UP4 UIADD3 UR36, UPT, UPT, UR36, 0x1, URZ ;  /* 0x0000000124244890 */ /* 0x000fe4000fffe0ff */
[----:B------:R-:W-:-:S04]  /*f590*/  @!UP1 ULOP3.LUT UR36, URZ, UR12, URZ, 0x33, !UPT ;  /* 0x0000000cff249292 */ /* 0x000fc8000f8e33ff */
[----:B------:R-:W-:-:S04]  /*f5a0*/  UIADD3 UR5, UPT, UPT, -UR36, URZ, URZ ;  /* 0x000000ff24057290 */ /* 0x000fc8000fffe1ff */
[----:B------:R-:W-:Y:S01]  /*f5b0*/  UIMAD UR12, UR12, UR5, UR4 ;  /* 0x000000050c0c72a4 */ /* 0x000fe2000f8e0204 */
[----:B------:R-:W-:Y:S11]  /*f5c0*/  @!P3 BRA `(.L_x_250) ;  /* 0x000000000004b947 */ /* 0x000ff60003800000 */
[----:B------:R-:W-:Y:S05]  /*f5d0*/  BPT.TRAP 0x1 ;  /* 0x000000040000795c */ /* 0x000fea0000300000 */
.L_x_250:
[----:B------:R-:W-:Y:S05]  /*f5e0*/  BSYNC.RECONVERGENT B0 ;  /* 0x0000000000007941 */ /* 0x000fea0003800200 */
.L_x_249:
[----:B------:R-:W1:Y:S01]  /*f5f0*/  S2UR UR8, SR_CgaCtaId ;  /* 0x00000000000879c3 */ /* 0x000e620000008800 */
[----:B------:R-:W-:Y:S01]  /*f600*/  UMOV UR4, 0x400 ;  /* 0x0000040000047882 */ /* 0x000fe20000000000 */
[----:B------:R-:W-:Y:S01]  /*f610*/  IMAD.MOV.U32 R3, RZ, RZ, 0x1 ;  /* 0x00000001ff037424 */ /* 0x000fe200078e00ff */
[----:B------:R-:W-:-:S04]  /*f620*/  @!P0 MOV R2, 0x2000 ;  /* 0x0000200000028802 */ /* 0x000fc80000000f00 */
[----:B------:R-:W-:Y:S01]  /*f630*/  SHF.L.U32 R3, R3, 0x1f, RZ ;  /* 0x0000001f03037819 */ /* 0x000fe200000006ff */
[----:B-1----:R-:W-:-:S09]  /*f640*/  ULEA UR8, UR8, UR4, 0x18 ;  /* 0x0000000408087291 */ /* 0x002fd2000f8ec0ff */
[----:B------:R-:W1:Y:S02]  /*f650*/  SYNCS.PHASECHK.TRANS64.TRYWAIT P1, [UR8+0xa010], R3 ;  /* 0x00a01003ff0075a7 */ /* 0x000e640008021108 */
[----:B-1----:R-:W-:Y:S05]  /*f660*/  @!P1 BRA `(.L_x_251) ;  /* 0x00000030000c9947 */ /* 0x002fea0003800000 */
.L_x_393:
[----:B------:R-:W-:Y:S01]  /*f670*/  PLOP3.LUT P5, PT, P5, P6, PT, 0xf8, 0x8f ;  /* 0x00000000008f781c */ /* 0x000fe20002fadf70 */
[----:B------:R2:W-:Y:S01]  /*f680*/  @!P0 SYNCS.ARRIVE.TRANS64 RZ, [UR8+0xa000], R2 ;  /* 0x00a00002ffff89a7 */ /* 0x0005e20008000008 */
[----:B------:R-:W-:Y:S11]  /*f690*/  BSSY.RECONVERGENT B0, `(.L_x_252) ;  /* 0x0000003000007945 */ /* 0x000ff60003800200 */
[----:B------:R-:W-:Y:S05]  /*f6a0*/  @!P5 BRA `(.L_x_253) ;  /* 0x000000000004d947 */ /* 0x000fea0003800000 */
[----:B------:R-:W-:Y:S05]  /*f6b0*/  BPT.TRAP 0x1 ;  /* 0x000000040000795c */ /* 0x000fea0000300000 */
.L_x_253:
[----:B------:R-:W-:Y:S05]  /*f6c0*/  BSYNC.RECONVERGENT B0 ;  /* 0x0000000000007941 */ /* 0x000fea0003800200 */
.L_x_252:
[----:B------:R-:W-:Y:S01]  /*f6d0*/  LOP3.LUT P1, R18, R18, 0x1f, RZ, 0xc0, !PT ;  /* 0x0000001f12127812 */ /* 0x000fe2000782c0ff */
[----:B------:R-:W-:Y:S03]  /*f6e0*/  BSSY.RECONVERGENT B0, `(.L_x_254) ;  /* 0x0000004000007945 */ /* 0x000fe60003800200 */
[----:B------:R-:W-:-:S13]  /*f6f0*/  PLOP3.LUT P1, PT, P1, P0, PT, 0x8f, 0xf8 ;  /* 0x0000000000f8781c */ /* 0x000fda0000f21177 */
[----:B------:R-:W-:Y:S05]  /*f700*/  @P1 BRA `(.L_x_255) ;  /* 0x0000000000041947 */ /* 0x000fea0003800000 */
[----:B------:R-:W-:Y:S05]  /*f710*/  BPT.TRAP 0x1 ;  /* 0x000000040000795c */ /* 0x000fea0000300000 */
.L_x_255:
[----:B------:R-:W-:Y:S05]  /*f720*/  BSYNC.RECONVERGENT B0 ;  /* 0x0000000000007941 */ /* 0x000fea0003800200 */
.L_x_254:
[----:B------:R-:W3:Y:S01]  /*f730*/  LDCU.64 UR4, c[0x0][0x348] ;  /* 0x00006900ff0477ac */ /* 0x000ee20008000a00 */
[----:B------:R-:W-:Y:S01]  /*f740*/  UIADD3 UR9, UPT, UPT, UR8, 0xa000, URZ ;  /* 0x0000a00008097890 */ /* 0x000fe2000fffe0ff */
[----:B------:R-:W-:Y:S01]  /*f750*/  UMOV UR10, URZ ;  /* 0x000000ff000a7c82 */ /* 0x000fe20008000000 */
[----:B------:R-:W-:Y:S01]  /*f760*/  UMOV UR13, UR36 ;  /* 0x00000024000d7c82 */ /* 0x000fe20008000000 */
[----:B------:R-:W-:Y:S01]  /*f770*/  UMOV UR14, UR37 ;  /* 0x00000025000e7c82 */ /* 0x000fe20008000000 */
[----:B---3--:R-:W-:-:S03]  /*f780*/  UIADD3 UR16, UP1, UPT, UR4, 0x80, URZ ;  /* 0x0000008004107890 */ /* 0x008fc6000ff3e0ff */
[----:B------:R-:W-:Y:S01]  /*f790*/  UMOV UR4, 0x0 ;  /* 0x0000000000047882 */ /* 0x000fe20000000000 */
[----:B------:R-:W-:-:S03]  /*f7a0*/  UIADD3.X UR17, UPT, UPT, URZ, UR5, URZ, UP1, !UPT ;  /* 0x00000005ff117290 */ /* 0x000fc60008ffe4ff */
[----:B------:R-:W-:-:S06]  /*f7b0*/  UMOV UR5, 0x10000000 ;  /* 0x1000000000057882 */ /* 0x000fcc0000000000 */
[----:B------:R3:W-:Y:S02]  /*f7c0*/  UTMALDG.5D [UR8], [UR16], desc[UR4] ;  /* 0x00000408100075b4 */ /* 0x0007e40008021000 */
[----:B---3--:R-:W-:Y:S05]  /*f7d0*/  BRA.U !UP0, `(.L_x_256) ;  /* 0x0000000108047547 */ /* 0x008fea000b800000 */
[----:B------:R-:W-:Y:S05]  /*f7e0*/  BPT.TRAP 0x1 ;  /* 0x000000040000795c */ /* 0x000fea0000300000 */
.L_x_256:
[----:B------:R-:W3:Y:S01]  /*f7f0*/  SYNCS.PHASECHK.TRANS64.TRYWAIT P1, [UR8+0xa038], R3 ;  /* 0x00a03803ff0075a7 */ /* 0x000ee20008021108 */
[----:B--2---:R-:W-:Y:S01]  /*f800*/  @!P0 MOV R2, 0x2000 ;  /* 0x0000200000028802 */ /* 0x004fe20000000f00 */
[----:B---3--:R-:W-:Y:S06]  /*f810*/  @!P1 BRA `(.L_x_257) ;  /* 0x0000002c00b89947 */ /* 0x008fec0003800000 */
.L_x_395:
[----:B------:R2:W-:Y:S01]  /*f820*/  @!P0 SYNCS.ARRIVE.TRANS64 RZ, [UR8+0xa020], R2 ;  /* 0x00a02002ffff89a7 */ /* 0x0005e20008000008 */
[----:B------:R-:W-:-:S09]  /*f830*/  UPLOP3.LUT UP2, UPT, UP2, UP3, UPT, 0xf8, 0x8f ;  /* 0x00000000008f789c */ /* 0x000fd20001747f70 */
[----:B------:R-:W-:Y:S05]  /*f840*/  BRA.U !UP2, `(.L_x_258) ;  /* 0x000000010a047547 */ /* 0x000fea000b800000 */
[----:B------:R-:W-:Y:S05]  /*f850*/  BPT.TRAP 0x1 ;  /* 0x000000040000795c */ /* 0x000fea0000300000 */
.L_x_258:
[----:B------:R-:W-:Y:S01]  /*f860*/  ISETP.EQ.OR P1, PT, R18, RZ, P0 ;  /* 0x000000ff1200720c */ /* 0x000fe20000722670 */
[----:B------:R-:W-:-:S12]  /*f870*/  BSSY.RECONVERGENT B0, `(.L_x_259) ;  /* 0x0000003000007945 */ /* 0x000fd80003800200 */
[----:B------:R-:W-:Y:S05]  /*f880*/  @P1 BRA `(.L_x_260) ;  /* 0x0000000000041947 */ /* 0x000fea0003800000 */
[----:B------:R-:W-:Y:S05]  /*f890*/  BPT.TRAP 0x1 ;  /* 0x000000040000795c */ /* 0x000fea0000300000 */
.L_x_260:
[----:B------:R-:W-:Y:S05]  /*f8a0*/  BSYNC.RECONVERGENT B0 ;  /* 0x0000000000007941 */ /* 0x000fea0003800200 */
.L_x_259:
[----:B------:R-:W3:Y:S01]  /*f8b0*/  LDCU.64 UR4, c[0x0][0x348] ;  /* 0x00006900ff0477ac */ /* 0x000ee20008000a00 */
[----:B------:R-:W-:Y:S01]  /*f8c0*/  BSSY.RECONVERGENT B0, `(.L_x_261) ;  /* 0x000000e000007945 */ /* 0x000fe20003800200 */
[----:B------:R-:W-:Y:S02]  /*f8d0*/  UIADD3 UR16, UPT, UPT, UR8, 0x4000, URZ ;  /* 0x0000400008107890 */ /* 0x000fe4000fffe0ff */
[----:B------:R-:W-:Y:S01]  /*f8e0*/  UIADD3 UR17, UPT, UPT, UR8, 0xa020, URZ ;  /* 0x0000a02008117890 */ /* 0x000fe2000fffe0ff */
[----:B------:R-:W-:Y:S01]  /*f8f0*/  UMOV UR18, URZ ;  /* 0x000000ff00127c82 */ /* 0x000fe20008000000 */
[----:B------:R-:W-:Y:S01]  /*f900*/  UMOV UR19, URZ ;  /* 0x000000ff00137c82 */ /* 0x000fe20008000000 */
[----:B------:R-:W-:Y:S01]  /*f910*/  UMOV UR20, UR36 ;  /* 0x0000002400147c82 */ /* 0x000fe20008000000 */
[----:B------:R-:W-:Y:S01]  /*f920*/  UMOV UR21, UR37 ;  /* 0x0000002500157c82 */ /* 0x000fe20008000000 */
[----:B---3--:R-:W-:-:S03]  /*f930*/  UIADD3 UR14, UP1, UPT, UR4, 0x180, URZ ;  /* 0x00000180040e7890 */ /* 0x008fc6000ff3e0ff */
[----:B------:R-:W-:Y:S01]  /*f940*/  UMOV UR4, 0x0 ;  /* 0x0000000000047882 */ /* 0x000fe20000000000 */
[----:B------:R-:W-:-:S03]  /*f950*/  UIADD3.X UR15, UPT, UPT, URZ, UR5, URZ, UP1, !UPT ;  /* 0x00000005ff0f7290 */ /* 0x000fc60008ffe4ff */
[----:B------:R-:W-:-:S06]  /*f960*/  UMOV UR5, 0x10000000 ;  /* 0x1000000000057882 */ /* 0x000fcc0000000000 */
[----:B------:R3:W-:Y:S02]  /*f970*/  UTMALDG.4D [UR16], [UR14], desc[UR4] ;  /* 0x000004100e0075b4 */ /* 0x0007e40008019000 */
[----:B---3--:R-:W-:Y:S05]  /*f980*/  @!P3 BRA `(.L_x_262) ;  /* 0x000000000004b947 */ /* 0x008fea0003800000 */
[----:B------:R-:W-:Y:S05]  /*f990*/  BPT.TRAP 0x1 ;  /* 0x000000040000795c */ /* 0x000fea0000300000 */
.L_x_262:
[----:B------:R-:W-:Y:S05]  /*f9a0*/  BSYNC.RECONVERGENT B0 ;  /* 0x0000000000007941 */ /* 0x000fea0003800200 */
.L_x_261:
[----:B------:R-:W3:Y:S01]  /*f9b0*/  SYNCS.PHASECHK.TRANS64.TRYWAIT P2, [UR8+0xa018], R3 ;  /* 0x00a01803ff0075a7 */ /* 0x000ee20008041108 */
[----:B--2---:R-:W-:Y:S01]  /*f9c0*/  @!P0 MOV R2, 0x2000 ;  /* 0x0000200000028802 */ /* 0x004fe20000000f00 */
[----:B---3--:R-:W-:Y:S06]  /*f9d0*/  @!P2 BRA `(.L_x_263) ;  /* 0x0000002c0060a947 */ /* 0x008fec0003800000 */
.L_x_397:
[----:B------:R2:W-:Y:S01]  /*f9e0*/  @!P0 SYNCS.ARRIVE.TRANS64 RZ, [UR8+0xa008], R2 ;  /* 0x00a00802ffff89a7 */ /* 0x0005e20008000008 */
[----:B------:R-:W-:Y:S04]  /*f9f0*/  BSSY.RECONVERGENT B0, `(.L_x_264) ;  /* 0x0000003000007945 */ /* 0x000fe80003800200 */
[----:B------:R-:W-:Y:S05]  /*fa00*/  @!P5 BRA `(.L_x_265) ;  /* 0x000000000004d947 */ /* 0x000fea0003800000 */
[----:B------:R-:W-:Y:S05]  /*fa10*/  BPT.TRAP 0x1 ;  /* 0x000000040000795c */ /* 0x000fea0000300000 */
.L_x_265:
[----:B------:R-:W-:Y:S05]  /*fa20*/  BSYNC.RECONVERGENT B0 ;  /* 0x0000000000007941 */ /* 0x000fea0003800200 */
.L_x_264:
[----:B------:R-:W-:Y:S04]  /*fa30*/  BSSY.RECONVERGENT B0, `(.L_x_266) ;  /* 0x0000003000007945 */ /* 0x000fe80003800200 */
[----:B------:R-:W-:Y:S05]  /*fa40*/  @P1 BRA `(.L_x_267) ;  /* 0x0000000000041947 */ /* 0x000fea0003800000 */
[----:B------:R-:W-:Y:S05]  /*fa50*/  BPT.TRAP 0x1 ;  /* 0x000000040000795c */ /* 0x000fea0000300000 */
.L_x_267:
[----:B------:R-:W-:Y:S05]  /*fa60*/  BSYNC.RECONVERGENT B0 ;  /* 0x0000000000007941 */ /* 0x000fea0003800200 */
.L_x_266:
[----:B------:R-:W3:Y:S01]  /*fa70*/  LDCU.64 UR4, c[0x0][0x348] ;  /* 0x00006900ff0477ac */ /* 0x000ee20008000a00 */
[----:B------:R-:W-:Y:S02]  /*fa80*/  UIADD3 UR19, UPT, UPT, UR11, 0x80, URZ ;  /* 0x000000800b137890 */ /* 0x000fe4000fffe0ff */
[----:B------:R-:W-:Y:S02]  /*fa90*/  UIADD3 UR16, UPT, UPT, UR8, 0x2000, URZ ;  /* 0x0000200008107890 */ /* 0x000fe4000fffe0ff */
[----:B------:R-:W-:Y:S01]  /*faa0*/  UIADD3 UR17, UPT, UPT, UR8, 0xa008, URZ ;  /* 0x0000a00808117890 */ /* 0x000fe2000fffe0ff */
[----:B------:R-:W-:Y:S01]  /*fab0*/  UMOV UR18, URZ ;  /* 0x000000ff00127c82 */ /* 0x000fe20008000000 */
[----:B------:R-:W-:Y:S01]  /*fac0*/  UMOV UR20, UR12 ;  /* 0x0000000c00147c82 */ /* 0x000fe20008000000 */
        /* <DEDUP_REMOVED lines=9> */
.L_x_268:
[----:B------:R-:W3:Y:S01]  /*fb60*/  SYNCS.PHASECHK.TRANS64.TRYWAIT P2, [UR8+0xa040], R3 ;  /* 0x00a04003ff0075a7 */ /* 0x000ee20008041108 */
[----:B--2---:R-:W-:Y:S01]  /*fb70*/  @!P0 MOV R2, 0x2000 ;  /* 0x0000200000028802 */ /* 0x004fe20000000f00 */
[----:B---3--:R-:W-:Y:S06]  /*fb80*/  @!P2 BRA `(.L_x_269) ;  /* 0x0000002c000ca947 */ /* 0x008fec0003800000 */
.L_x_399:
[----:B------:R2:W-:Y:S01]  /*fb90*/  @!P0 SYNCS.ARRIVE.TRANS64 RZ, [UR8+0xa028], R2 ;  /* 0x00a02802ffff89a7 */ /* 0x0005e20008000008 */
[----:B------:R-:W-:Y:S05]  /*fba0*/  BRA.U !UP2, `(.L_x_270) ;  /* 0x000000010a047547 */ /* 0x000fea000b800000 */
[----:B------:R-:W-:Y:S05]  /*fbb0*/  BPT.TRAP 0x1 ;  /* 0x000000040000795c */ /* 0x000fea0000300000 */
.L_x_270:
[----:B------:R-:W-:Y:S04]  /*fbc0*/  BSSY.RECONVERGENT B0, `(.L_x_271) ;  /* 0x0000003000007945 */ /* 0x000fe80003800200 */
[----:B------:R-:W-:Y:S05]  /*fbd0*/  @P1 BRA `(.L_x_272) ;  /* 0x0000000000041947 */ /* 0x000fea0003800000 */
[----:B------:R-:W-:Y:S05]  /*fbe0*/  BPT.TRAP 0x1 ;  /* 0x000000040000795c */ /* 0x000fea0000300000 */
.L_x_272:
[----:B------:R-:W-:Y:S05]  /*fbf0*/  BSYNC.RECONVERGENT B0 ;  /* 0x0000000000007941 */ /* 0x000fea0003800200 */
.L_x_271:
[----:B------:R-:W3:Y:S01]  /*fc00*/  LDCU.64 UR4, c[0x0][0x348] ;  /* 0x00006900ff0477ac */ /* 0x000ee20008000a00 */
[----:B------:R-:W-:Y:S02]  /*fc10*/  UIADD3 UR32, UPT, UPT, UR8, 0x6000, URZ ;  /* 0x0000600008207890 */ /* 0x000fe4000fffe0ff */
[----:B------:R-:W-:Y:S01]  /*fc20*/  UIADD3 UR33, UPT, UPT, UR8, 0xa028, URZ ;  /* 0x0000a02808217890 */ /* 0x000fe2000fffe0ff */
[----:B------:R-:W-:Y:S01]  /*fc30*/  UMOV UR34, URZ ;  /* 0x000000ff00227c82 */ /* 0x000fe20008000000 */
[----:B------:R-:W-:Y:S01]  /*fc40*/  UMOV UR35, URZ ;  /* 0x000000ff00237c82 */ /* 0x000fe20008000000 */
[----:B---3--:R-:W-:-:S03]  /*fc50*/  UIADD3 UR10, UP1, UPT, UR4, 0x280, URZ ;  /* 0x00000280040a7890 */ /* 0x008fc6000ff3e0ff */
[----:B------:R-:W-:Y:S01]  /*fc60*/  UMOV UR4, 0x0 ;  /* 0x0000000000047882 */ /* 0x000fe20000000000 */
[----:B------:R-:W-:-:S03]  /*fc70*/  UIADD3.X UR11, UPT, UPT, URZ, UR5, URZ, UP1, !UPT ;  /* 0x00000005ff0b7290 */ /* 0x000fc60008ffe4ff */
[----:B------:R-:W-:-:S06]  /*fc80*/  UMOV UR5, 0x10000000 ;  /* 0x1000000000057882 */ /* 0x000fcc0000000000 */
[----:B------:R3:W-:Y:S01]  /*fc90*/  UTMALDG.4D [UR32], [UR10], desc[UR4] ;  /* 0x000004200a0075b4 */ /* 0x0007e20008019000 */
[----:B------:R-:W-:Y:S01]  /*fca0*/  NOP ;  /* 0x0000000000007918 */ /* 0x000fe20000000000 */
[----:B------:R-:W-:-:S06]  /*fcb0*/  UISETP.GE.AND UP1, UPT, UR7, 0x81, UPT ;  /* 0x000000810700788c */ /* 0x000fcc000bf26270 */
[----:B------:R-:W-:-:S13]  /*fcc0*/  PLOP3.LUT P2, PT, PT, PT, UP1, 0x80, 0x8 ;  /* 0x000000000008781c */ /* 0x000fda0003f4f018 */
[----:B---3--:R-:W-:Y:S05]  /*fcd0*/  @!P2 EXIT ;  /* 0x000000000000a94d */ /* 0x008fea0003800000 */
[----:B------:R-:W-:Y:S01]  /*fce0*/  UIADD3 UR5, UPT, UPT, UR7, 0x7f, URZ ;  /* 0x0000007f07057890 */ /* 0x000fe2000fffe0ff */
[----:B------:R-:W-:Y:S01]  /*fcf0*/  HFMA2 R4, -RZ, RZ, 0, 5.9604644775390625e-08 ;  /* 0x00000001ff047431 */ /* 0x000fe200000001ff */
[----:B------:R-:W-:Y:S02]  /*fd00*/  UMOV UR10, 0x2 ;  /* 0x00000002000a7882 */ /* 0x000fe40000000000 */
[----:B------:R-:W-:-:S04]  /*fd10*/  USHF.R.S32.HI UR4, URZ, 0x1f, UR5 ;  /* 0x0000001fff047899 */ /* 0x000fc80008011405 */
[----:B------:R-:W-:-:S04]  /*fd20*/  ULEA.HI UR4, UR4, UR5, URZ, 0x7 ;  /* 0x0000000504047291 */ /* 0x000fc8000f8f38ff */
[----:B------:R-:W-:-:S04]  /*fd30*/  USHF.R.S32.HI UR9, URZ, 0x7, UR4 ;  /* 0x00000007ff097899 */ /* 0x000fc80008011404 */
[----:B------:R-:W-:-:S04]  /*fd40*/  UISETP.LT.AND UP1, UPT, UR9, 0x2, UPT ;  /* 0x000000020900788c */ /* 0x000fc8000bf21270 */
[----:B------:R-:W-:-:S04]  /*fd50*/  USEL UR4, UR9, 0x2, UP1 ;  /* 0x0000000209047887 */ /* 0x000fc80008800000 */
[----:B------:R-:W-:-:S04]  /*fd60*/  UIADD3 UR9, UPT, UPT, UR9, -UR4, URZ ;  /* 0x8000000409097290 */ /* 0x000fc8000fffe0ff */
[----:B------:R-:W-:Y:S02]  /*fd70*/  UISETP.GE.U32.AND UP1, UPT, UR9, 0x3, UPT ;  /* 0x000000030900788c */ /* 0x000fe4000bf26070 */
[----:B------:R-:W-:Y:S01]  /*fd80*/  UIADD3 UR11, UPT, UPT, UR9, 0x1, URZ ;  /* 0x00000001090b7890 */ /* 0x000fe2000fffe0ff */
[----:B------:R-:W3:Y:S03]  /*fd90*/  LDCU.64 UR4, c[0x0][0x348] ;  /* 0x00006900ff0477ac */ /* 0x000ee60008000a00 */
[----:B------:R-:W-:Y:S01]  /*fda0*/  ULOP3.LUT UR6, UR11, 0x3, URZ, 0xc0, !UPT ;  /* 0x000000030b067892 */ /* 0x000fe2000f8ec0ff */
[----:B------:R-:W-:Y:S02]  /*fdb0*/  UMOV UR9, 0x1 ;  /* 0x0000000100097882 */ /* 0x000fe40000000000 */
[----:B------:R-:W-:Y:S09]  /*fdc0*/  BRA.U !UP1, `(.L_x_273) ;  /* 0x0000001109107547 */ /* 0x000ff2000b800000 */
[----:B------:R-:W-:Y:S01]  /*fdd0*/  ULOP3.LUT UR9, UR11, 0xfffffffc, URZ, 0xc0, !UPT ;  /* 0xfffffffc0b097892 */ /* 0x000fe2000f8ec0ff */
[----:B------:R-:W-:Y:S01]  /*fde0*/  MOV R4, 0x1 ;  /* 0x0000000100047802 */ /* 0x000fe20000000f00 */
[----:B------:R-:W-:Y:S01]  /*fdf0*/  UMOV UR10, 0x2 ;  /* 0x00000002000a7882 */ /* 0x000fe20000000000 */
[----:B------:R-:W-:Y:S01]  /*fe00*/  UMOV UR7, URZ ;  /* 0x000000ff00077c82 */ /* 0x000fe20008000000 */
[----:B------:R-:W-:Y:S01]  /*fe10*/  UIADD3 UR9, UPT, UPT, -UR9, URZ, URZ ;  /* 0x000000ff09097290 */ /* 0x000fe2000fffe1ff */
[----:B------:R-:W-:-:S11]  /*fe20*/  UMOV UR27, 0x100 ;  /* 0x00000100001b7882 */ /* 0x000fd60000000000 */
.L_x_314:
[----:B-1----:R-:W-:Y:S05]  /*fe30*/  BRA.U !UP0, `(.L_x_274) ;  /* 0x0000000108047547 */ /* 0x002fea000b800000 */
[----:B---3--:R-:W-:Y:S05]  /*fe40*/  BPT.TRAP 0x1 ;  /* 0x000000040000795c */ /* 0x008fea0000300000 */
.L_x_274:
[----:B------:R-:W4:Y:S01]  /*fe50*/  S2UR UR8, SR_CgaCtaId ;  /* 0x00000000000879c3 */ /* 0x000f220000008800 */
[----:B------:R-:W-:Y:S01]  /*fe60*/  UMOV UR11, 0x400 ;  /* 0x00000400000b7882 */ /* 0x000fe20000000000 */
[----:B-1----:R-:W-:Y:S02]  /*fe70*/  SHF.L.U32 R3, R4, 0x1f, RZ ;  /* 0x0000001f04037819 */ /* 0x002fe400000006ff */
[----:B--2---:R-:W-:Y:S01]  /*fe80*/  @!P0 MOV R2, 0x2000 ;  /* 0x0000200000028802 */ /* 0x004fe20000000f00 */
[----:B----4-:R-:W-:-:S04]  /*fe90*/  ULEA UR8, UR8, UR11, 0x18 ;  /* 0x0000000b08087291 */ /* 0x010fc8000f8ec0ff */
[----:B------:R-:W-:-:S09]  /*fea0*/  ULEA UR33, UR10, UR8, 0x3 ;  /* 0x000000080a217291 */ /* 0x000fd2000f8e18ff */
[----:B------:R-:W1:Y:S02]  /*feb0*/  SYNCS.PHASECHK.TRANS64.TRYWAIT P2, [UR33+0xa038], R3 ;  /* 0x00a03803ff0075a7 */ /* 0x000e640008041121 */
[----:B-1----:R-:W-:Y:S05]  /*fec0*/  @!P2 BRA `(.L_x_275) ;  /* 0x000000280054a947 */ /* 0x002fea0003800000 */
.L_x_401:
[----:B------:R2:W-:Y:S01]  /*fed0*/  @!P0 SYNCS.ARRIVE.TRANS64 RZ, [UR33+0xa020], R2 ;  /* 0x00a02002ffff89a7 */ /* 0x0005e20008000021 */
[----:B------:R-:W-:Y:S05]  /*fee0*/  BRA.U !UP2, `(.L_x_276) ;  /* 0x000000010a047547 */ /* 0x000fea000b800000 */
[----:B---3--:R-:W-:Y:S05]  /*fef0*/  BPT.TRAP 0x1 ;  /* 0x000000040000795c */ /* 0x008fea0000300000 */
.L_x_276:
[----:B------:R-:W-:Y:S04]  /*ff00*/  BSSY.RECONVERGENT B0, `(.L_x_277) ;  /* 0x0000003000007945 */ /* 0x000fe80003800200 */
[----:B------:R-:W-:Y:S05]  /*ff10*/  @P1 BRA `(.L_x_278) ;  /* 0x0000000000041947 */ /* 0x000fea0003800000 */
[----:B---3--:R-:W-:Y:S05]  /*ff20*/  BPT.TRAP 0x1 ;  /* 0x000000040000795c */ /* 0x008fea0000300000 */
.L_x_278:
[----:B---3--:R-:W-:Y:S05]  /*ff30*/  BSYNC.RECONVERGENT B0 ;  /* 0x0000000000007941 */ /* 0x008fea0003800200 */
.L_x_277:
[----:B------:R-:W-:Y:S02]  /*ff40*/  ULEA UR32, UR10, UR8, 0xd ;  /* 0x000000080a207291 */ /* 0x000fe4000f8e68ff */
[----:B------:R-:W-:Y:S02]  /*ff50*/  UIADD3 UR14, UP1, UPT, UR4, 0x180, URZ ;  /* 0x00000180040e7890 */ /* 0x000fe4000ff3e0ff */
[----:B------:R-:W-:Y:S02]  /*ff60*/  UIADD3 UR35, UPT, UPT, UR27, -0x80, URZ ;  /* 0xffffff801b237890 */ /* 0x000fe4000fffe0ff */
[----:B------:R-:W-:Y:S02]  /*ff70*/  UIADD3 UR33, UPT, UPT, UR33, 0xa020, URZ ;  /* 0x0000a02021217890 */ /* 0x000fe4000fffe0ff */
[----:B------:R-:W-:Y:S02]  /*ff80*/  UIADD3 UR32, UPT, UPT, UR32, 0x4000, URZ ;  /* 0x0000400020207890 */ /* 0x000fe4000fffe0ff */
[----:B------:R-:W-:Y:S01]  /*ff90*/  UIADD3.X UR15, UPT, UPT, URZ, UR5, URZ, UP1, !UPT ;  /* 0x00000005ff0f7290 */ /* 0x000fe20008ffe4ff */
[----:B------:R-:W-:Y:S01]  /*ffa0*/  UMOV UR12, 0x0 ;  /* 0x00000000000c7882 */ /* 0x000fe20000000000 */
[----:B------:R-:W-:Y:S01]  /*ffb0*/  UMOV UR13, 0x10000000 ;  /* 0x10000000000d7882 */ /* 0x000fe20000000000 */
[----:B------:R-:W-:Y:S01]  /*ffc0*/  UMOV UR34, URZ ;  /* 0x000000ff00227c82 */ /* 0x000fe20008000000 */
[----:B------:R-:W-:-:S05]  /*ffd0*/  UIADD3 UR10, UPT, UPT, UR10, 0x1, URZ ;  /* 0x000000010a0a7890 */ /* 0x000fca000fffe0ff */
[----:B------:R3:W-:Y:S01]  /*ffe0*/  UTMALDG.4D [UR32], [UR14], desc[UR12] ;  /* 0x00000c200e0075b4 */ /* 0x0007e20008019000 */
[----:B------:R-:W-:-:S04]  /*fff0*/  UISETP.NE.AND UP1, UPT, UR10, 0x3, UPT ;  /* 0x000000030a00788c */ /* 0x000fc8000bf25270 */
[----:B------:R-:W-:Y:S02]  /*10000*/  USEL UR11, URZ, 0x1, UP1 ;  /* 0x00000001ff0b7887 */ /* 0x000fe40008800000 */
[----:B------:R-:W-:-:S04]  /*10010*/  USEL UR10, UR10, URZ, UP1 ;  /* 0x000000ff0a0a7287 */ /* 0x000fc80008800000 */
[----:B-1----:R-:W-:Y:S01]  /*10020*/  LOP3.LUT R3, R4, UR11, RZ, 0x3c, !PT ;  /* 0x0000000b04037c12 */ /* 0x002fe2000f8e3cff */
[----:B---3--:R-:W-:Y:S07]  /*10030*/  BRA.U !UP0, `(.L_x_279) ;  /* 0x0000000108047547 */ /* 0x008fee000b800000 */
[----:B------:R-:W-:Y:S05]  /*10040*/  BPT.TRAP 0x1 ;  /* 0x000000040000795c */ /* 0x000fea0000300000 */
.L_x_279:
[----:B------:R-:W-:Y:S01]  /*10050*/  ULEA UR17, UR10, UR8, 0x3 ;  /* 0x000000080a117291 */ /* 0x000fe2000f8e18ff */
[----:B------:R-:W-:Y:S02]  /*10060*/  SHF.L.U32 R5, R3, 0x1f, RZ ;  /* 0x0000001f03057819 */ /* 0x000fe400000006ff */
[----:B--2---:R-:W-:-:S06]  /*10070*/  @!P0 MOV R2, 0x2000 ;  /* 0x0000200000028802 */ /* 0x004fcc0000000f00 */
[----:B------:R-:W1:Y:S02]  /*10080*/  SYNCS.PHASECHK.TRANS64.TRYWAIT P2, [UR17+0xa038], R5 ;  /* 0x00a03805ff0075a7 */ /* 0x000e640008041111 */
[----:B-1----:R-:W-:Y:S05]  /*10090*/  @!P2 BRA `(.L_x_280) ;  /* 0x0000002400f8a947 */ /* 0x002fea0003800000 */
.L_x_403:
[----:B------:R2:W-:Y:S01]  /*100a0*/  @!P0 SYNCS.ARRIVE.TRANS64 RZ, [UR17+0xa020], R2 ;  /* 0x00a02002ffff89a7 */ /* 0x0005e20008000011 */
[----:B------:R-:W-:Y:S05]  /*100b0*/  BRA.U !UP2, `(.L_x_281) ;  /* 0x000000010a047547 */ /* 0x000fea000b800000 */
[----:B------:R-:W-:Y:S05]  /*100c0*/  BPT.TRAP 0x1 ;  /* 0x000000040000795c */ /* 0x000fea0000300000 */
.L_x_281:
[----:B------:R-:W-:Y:S04]  /*100d0*/  BSSY.RECONVERGENT B0, `(.L_x_282) ;  /* 0x0000003000007945 */ /* 0x000fe80003800200 */
[----:B------:R-:W-:Y:S05]  /*100e0*/  @P1 BRA `(.L_x_283) ;  /* 0x0000000000041947 */ /* 0x000fea0003800000 */
[----:B------:R-:W-:Y:S05]  /*100f0*/  BPT.TRAP 0x1 ;  /* 0x000000040000795c */ /* 0x000fea0000300000 */
.L_x_283:
[----:B------:R-:W-:Y:S05]  /*10100*/  BSYNC.RECONVERGENT B0 ;  /* 0x0000000000007941 */ /* 0x000fea0003800200 */
.L_x_282:
        /* <DEDUP_REMOVED lines=9> */
[----:B------:R-:W-:Y:S01]  /*101a0*/  UMOV UR20, UR36 ;  /* 0x0000002400147c82 */ /* 0x000fe20008000000 */
[----:B------:R-:W-:Y:S01]  /*101b0*/  UMOV UR21, UR37 ;  /* 0x0000002500157c82 */ /* 0x000fe20008000000 */
[----:B------:R-:W-:-:S03]  /*101c0*/  UIADD3 UR10, UPT, UPT, UR10, 0x1, URZ ;  /* 0x000000010a0a7890 */ /* 0x000fc6000fffe0ff */
[----:B------:R3:W-:Y:S01]  /*101d0*/  UTMALDG.4D [UR16], [UR14], desc[UR12] ;  /* 0x00000c100e0075b4 */ /* 0x0007e20008019000 */
[----:B------:R-:W-:-:S04]  /*101e0*/  UISETP.NE.AND UP1, UPT, UR10, 0x3, UPT ;  /* 0x000000030a00788c */ /* 0x000fc8000bf25270 */
[----:B------:R-:W-:Y:S02]  /*101f0*/  USEL UR11, URZ, 0x1, UP1 ;  /* 0x00000001ff0b7887 */ /* 0x000fe40008800000 */
[----:B------:R-:W-:-:S04]  /*10200*/  USEL UR10, UR10, URZ, UP1 ;  /* 0x000000ff0a0a7287 */ /* 0x000fc80008800000 */
[----:B------:R-:W-:Y:S01]  /*10210*/  LOP3.LUT R3, R3, UR11, RZ, 0x3c, !PT ;  /* 0x0000000b03037c12 */ /* 0x000fe2000f8e3cff */
[----:B---3--:R-:W-:Y:S07]  /*10220*/  BRA.U !UP0, `(.L_x_284) ;  /* 0x0000000108047547 */ /* 0x008fee000b800000 */
[----:B------:R-:W-:Y:S05]  /*10230*/  BPT.TRAP 0x1 ;  /* 0x000000040000795c */ /* 0x000fea0000300000 */
.L_x_284:
[----:B------:R-:W-:Y:S01]  /*10240*/  ULEA UR25, UR10, UR8, 0x3 ;  /* 0x000000080a197291 */ /* 0x000fe2000f8e18ff */
[----:B-1----:R-:W-:Y:S02]  /*10250*/  SHF.L.U32 R5, R3, 0x1f, RZ ;  /* 0x0000001f03057819 */ /* 0x002fe400000006ff */
[----:B--2---:R-:W-:-:S06]  /*10260*/  @!P0 MOV R2, 0x2000 ;  /* 0x0000200000028802 */ /* 0x004fcc0000000f00 */
[----:B------:R-:W1:Y:S02]  /*10270*/  SYNCS.PHASECHK.TRANS64.TRYWAIT P2, [UR25+0xa038], R5 ;  /* 0x00a03805ff0075a7 */ /* 0x000e640008041119 */
[----:B-1----:R-:W-:Y:S05]  /*10280*/  @!P2 BRA `(.L_x_285) ;  /* 0x000000240094a947 */ /* 0x002fea0003800000 */
.L_x_405:
[----:B------:R2:W-:Y:S01]  /*10290*/  @!P0 SYNCS.ARRIVE.TRANS64 RZ, [UR25+0xa020], R2 ;  /* 0x00a02002ffff89a7 */ /* 0x0005e20008000019 */
[----:B------:R-:W-:Y:S05]  /*102a0*/  BRA.U !UP2, `(.L_x_286) ;  /* 0x000000010a047547 */ /* 0x000fea000b800000 */
[----:B------:R-:W-:Y:S05]  /*102b0*/  BPT.TRAP 0x1 ;  /* 0x000000040000795c */ /* 0x000fea0000300000 */
.L_x_286:
[----:B------:R-:W-:Y:S04]  /*102c0*/  BSSY.RECONVERGENT B0, `(.L_x_287) ;  /* 0x0000003000007945 */ /* 0x000fe80003800200 */
[----:B------:R-:W-:Y:S05]  /*102d0*/  @P1 BRA `(.L_x_288) ;  /* 0x0000000000041947 */ /* 0x000fea0003800000 */
[----:B------:R-:W-:Y:S05]  /*102e0*/  BPT.TRAP 0x1 ;  /* 0x000000040000795c */ /* 0x000fea0000300000 */
.L_x_288:
[----:B------:R-:W-:Y:S05]  /*102f0*/  BSYNC.RECONVERGENT B0 ;  /* 0x0000000000007941 */ /* 0x000fea0003800200 */
.L_x_287:
[----:B------:R-:W-:Y:S02]  /*10300*/  ULEA UR24, UR10, UR8, 0xd ;  /* 0x000000080a187291 */ /* 0x000fe4000f8e68ff */
[----:B------:R-:W-:Y:S02]  /*10310*/  UIADD3 UR14, UP1, UPT, UR4, 0x180, URZ ;  /* 0x00000180040e7890 */ /* 0x000fe4000ff3e0ff */
        /* <DEDUP_REMOVED lines=16> */
.L_x_289:
[----:B------:R-:W-:Y:S01]  /*10420*/  ULEA UR17, UR10, UR8, 0x3 ;  /* 0x000000080a117291 */ /* 0x000fe2000f8e18ff */
[----:B-1----:R-:W-:Y:S02]  /*10430*/  SHF.L.U32 R5, R3, 0x1f, RZ ;  /* 0x0000001f03057819 */ /* 0x002fe400000006ff */
[----:B--2---:R-:W-:-:S06]  /*10440*/  @!P0 MOV R2, 0x2000 ;  /* 0x0000200000028802 */ /* 0x004fcc0000000f00 */
[----:B------:R-:W1:Y:S02]  /*10450*/  SYNCS.PHASECHK.TRANS64.TRYWAIT P2, [UR17+0xa038], R5 ;  /* 0x00a03805ff0075a7 */ /* 0x000e640008041111 */
[----:B-1----:R-:W-:Y:S05]  /*10460*/  @!P2 BRA `(.L_x_290) ;  /* 0x000000240034a947 */ /* 0x002fea0003800000 */
.L_x_407:
[----:B------:R2:W-:Y:S01]  /*10470*/  @!P0 SYNCS.ARRIVE.TRANS64 RZ, [UR17+0xa020], R2 ;  /* 0x00a02002ffff89a7 */ /* 0x0005e20008000011 */
[----:B------:R-:W-:Y:S05]  /*10480*/  BRA.U !UP2, `(.L_x_291) ;  /* 0x000000010a047547 */ /* 0x000fea000b800000 */
[----:B------:R-:W-:Y:S05]  /*10490*/  BPT.TRAP 0x1 ;  /* 0x000000040000795c */ /* 0x000fea0000300000 */
.L_x_291:
[----:B------:R-:W-:Y:S04]  /*104a0*/  BSSY.RECONVERGENT B0, `(.L_x_292) ;  /* 0x0000003000007945 */ /* 0x000fe80003800200 */
[----:B------:R-:W-:Y:S05]  /*104b0*/  @P1 BRA `(.L_x_293) ;  /* 0x0000000000041947 */ /* 0x000fea0003800000 */
[----:B------:R-:W-:Y:S05]  /*104c0*/  BPT.TRAP 0x1 ;  /* 0x000000040000795c */ /* 0x000fea0000300000 */
.L_x_293:
[----:B------:R-:W-:Y:S05]  /*104d0*/  BSYNC.RECONVERGENT B0 ;  /* 0x0000000000007941 */ /* 0x000fea0003800200 */
.L_x_292:
        /* <DEDUP_REMOVED lines=10> */
[----:B------:R-:W-:Y:S01]  /*10580*/  UMOV UR21, UR37 ;  /* 0x0000002500157c82 */ /* 0x000fe20008000000 */
[----:B------:R-:W-:-:S02]  /*10590*/  UIADD3 UR10, UPT, UPT, UR10, 0x1, URZ ;  /* 0x000000010a0a7890 */ /* 0x000fc4000fffe0ff */
[----:B------:R3:W-:Y:S02]  /*105a0*/  UTMALDG.4D [UR16], [UR14], desc[UR12] ;  /* 0x00000c100e0075b4 */ /* 0x0007e40008019000 */
[----:B------:R-:W-:-:S04]  /*105b0*/  UISETP.NE.AND UP1, UPT, UR10, 0x3, UPT ;  /* 0x000000030a00788c */ /* 0x000fc8000bf25270 */
[----:B------:R-:W-:Y:S02]  /*105c0*/  USEL UR11, URZ, 0x1, UP1 ;  /* 0x00000001ff0b7887 */ /* 0x000fe40008800000 */
[----:B------:R-:W-:-:S04]  /*105d0*/  USEL UR10, UR10, URZ, UP1 ;  /* 0x000000ff0a0a7287 */ /* 0x000fc80008800000 */
[----:B------:R-:W-:Y:S01]  /*105e0*/  LOP3.LUT R3, R3, UR11, RZ, 0x3c, !PT ;  /* 0x0000000b03037c12 */ /* 0x000fe2000f8e3cff */
[----:B---3--:R-:W-:Y:S07]  /*105f0*/  BRA.U !UP0, `(.L_x_294) ;  /* 0x0000000108047547 */ /* 0x008fee000b800000 */
[----:B------:R-:W-:Y:S05]  /*10600*/  BPT.TRAP 0x1 ;  /* 0x000000040000795c */ /* 0x000fea0000300000 */
.L_x_294:
[----:B------:R-:W-:Y:S01]  /*10610*/  ULEA UR17, UR10, UR8, 0x3 ;  /* 0x000000080a117291 */ /* 0x000fe2000f8e18ff */
[----:B-1----:R-:W-:Y:S02]  /*10620*/  SHF.L.U32 R5, R3, 0x1f, RZ ;  /* 0x0000001f03057819 */ /* 0x002fe400000006ff */
[----:B--2---:R-:W-:-:S06]  /*10630*/  @!P0 MOV R2, 0x2000 ;  /* 0x0000200000028802 */ /* 0x004fcc0000000f00 */
[----:B------:R-:W1:Y:S02]  /*10640*/  SYNCS.PHASECHK.TRANS64.TRYWAIT P2, [UR17+0xa038], R5 ;  /* 0x00a03805ff0075a7 */ /* 0x000e640008041111 */
[----:B-1----:R-:W-:Y:S05]  /*10650*/  @!P2 BRA `(.L_x_295) ;  /* 0x0000002000d0a947 */ /* 0x002fea0003800000 */
.L_x_409:
[----:B------:R2:W-:Y:S01]  /*10660*/  @!P0 SYNCS.ARRIVE.TRANS64 RZ, [UR17+0xa020], R2 ;  /* 0x00a02002ffff89a7 */ /* 0x0005e20008000011 */
[----:B------:R-:W-:Y:S05]  /*10670*/  BRA.U !UP2, `(.L_x_296) ;  /* 0x000000010a047547 */ /* 0x000fea000b800000 */
[----:B------:R-:W-:Y:S05]  /*10680*/  BPT.TRAP 0x1 ;  /* 0x000000040000795c */ /* 0x000fea0000300000 */
.L_x_296:
[----:B------:R-:W-:Y:S04]  /*10690*/  BSSY.RECONVERGENT B0, `(.L_x_297) ;  /* 0x0000003000007945 */ /* 0x000fe80003800200 */
[----:B------:R-:W-:Y:S05]  /*106a0*/  @P1 BRA `(.L_x_298) ;  /* 0x0000000000041947 */ /* 0x000fea0003800000 */
[----:B------:R-:W-:Y:S05]  /*106b0*/  BPT.TRAP 0x1 ;  /* 0x000000040000795c */ /* 0x000fea0000300000 */
.L_x_298:
[----:B------:R-:W-:Y:S05]  /*106c0*/  BSYNC.RECONVERGENT B0 ;  /* 0x0000000000007941 */ /* 0x000fea0003800200 */
.L_x_297:
[----:B------:R-:W-:Y:S02]  /*106d0*/  ULEA UR16, UR10, UR8, 0xd ;  /* 0x000000080a107291 */ /* 0x000fe4000f8e68ff */
[----:B------:R-:W-:Y:S02]  /*106e0*/  UIADD3 UR14, UP1, UPT, UR4, 0x180, URZ ;  /* 0x00000180040e7890 */ /* 0x000fe4000ff3e0ff */
[----:B------:R-:W-:Y:S02]  /*106f0*/  UIADD3 UR19, UPT, UPT, UR27, 0x80, URZ ;  /* 0x000000801b137890 */ /* 0x000fe4000fffe0ff */
        /* <DEDUP_REMOVED lines=16> */
.L_x_299:
[----:B------:R-:W-:Y:S01]  /*10800*/  ULEA UR17, UR10, UR8, 0x3 ;  /* 0x000000080a117291 */ /* 0x000fe2000f8e18ff */
[----:B-1----:R-:W-:Y:S02]  /*10810*/  SHF.L.U32 R5, R3, 0x1f, RZ ;  /* 0x0000001f03057819 */ /* 0x002fe400000006ff */
[----:B--2---:R-:W-:-:S06]  /*10820*/  @!P0 MOV R2, 0x2000 ;  /* 0x0000200000028802 */ /* 0x004fcc0000000f00 */
[----:B------:R-:W1:Y:S02]  /*10830*/  SYNCS.PHASECHK.TRANS64.TRYWAIT P2, [UR17+0xa038], R5 ;  /* 0x00a03805ff0075a7 */ /* 0x000e640008041111 */
[----:B-1----:R-:W-:Y:S05]  /*10840*/  @!P2 BRA `(.L_x_300) ;  /* 0x00000020006ca947 */ /* 0x002fea0003800000 */
.L_x_411:
[----:B------:R2:W-:Y:S01]  /*10850*/  @!P0 SYNCS.ARRIVE.TRANS64 RZ, [UR17+0xa020], R2 ;  /* 0x00a02002ffff89a7 */ /* 0x0005e20008000011 */
[----:B------:R-:W-:Y:S05]  /*10860*/  BRA.U !UP2, `(.L_x_301) ;  /* 0x000000010a047547 */ /* 0x000fea000b800000 */
[----:B------:R-:W-:Y:S05]  /*10870*/  BPT.TRAP 0x1 ;  /* 0x000000040000795c */ /* 0x000fea0000300000 */
.L_x_301:
[----:B------:R-:W-:Y:S04]  /*10880*/  BSSY.RECONVERGENT B0, `(.L_x_302) ;  /* 0x0000003000007945 */ /* 0x000fe80003800200 */
[----:B------:R-:W-:Y:S05]  /*10890*/  @P1 BRA `(.L_x_303) ;  /* 0x0000000000041947 */ /* 0x000fea0003800000 */
[----:B------:R-:W-:Y:S05]  /*108a0*/  BPT.TRAP 0x1 ;  /* 0x000000040000795c */ /* 0x000fea0000300000 */
.L_x_303:
[----:B------:R-:W-:Y:S05]  /*108b0*/  BSYNC.RECONVERGENT B0 ;  /* 0x0000000000007941 */ /* 0x000fea0003800200 */
.L_x_302:
        /* <DEDUP_REMOVED lines=19> */
.L_x_304:
[----:B------:R-:W-:Y:S01]  /*109f0*/  ULEA UR17, UR10, UR8, 0x3 ;  /* 0x000000080a117291 */ /* 0x000fe2000f8e18ff */
[----:B-1----:R-:W-:Y:S02]  /*10a00*/  SHF.L.U32 R5, R3, 0x1f, RZ ;  /* 0x0000001f03057819 */ /* 0x002fe400000006ff */
[----:B--2---:R-:W-:-:S06]  /*10a10*/  @!P0 MOV R2, 0x2000 ;  /* 0x0000200000028802 */ /* 0x004fcc0000000f00 */
[----:B------:R-:W1:Y:S02]  /*10a20*/  SYNCS.PHASECHK.TRANS64.TRYWAIT P2, [UR17+0xa038], R5 ;  /* 0x00a03805ff0075a7 */ /* 0x000e640008041111 */
[----:B-1----:R-:W-:Y:S05]  /*10a30*/  @!P2 BRA `(.L_x_305) ;  /* 0x000000200008a947 */ /* 0x002fea0003800000 */
.L_x_413:
[----:B------:R2:W-:Y:S01]  /*10a40*/  @!P0 SYNCS.ARRIVE.TRANS64 RZ, [UR17+0xa020], R2 ;  /* 0x00a02002ffff89a7 */ /* 0x0005e20008000011 */
[----:B------:R-:W-:Y:S05]  /*10a50*/  BRA.U !UP2, `(.L_x_306) ;  /* 0x000000010a047547 */ /* 0x000fea000b800000 */
[----:B------:R-:W-:Y:S05]  /*10a60*/  BPT.TRAP 0x1 ;  /* 0x000000040000795c */ /* 0x000fea0000300000 */
.L_x_306:
[----:B------:R-:W-:Y:S04]  /*10a70*/  BSSY.RECONVERGENT B0, `(.L_x_307) ;  /* 0x0000003000007945 */ /* 0x000fe80003800200 */
[----:B------:R-:W-:Y:S05]  /*10a80*/  @P1 BRA `(.L_x_308) ;  /* 0x0000000000041947 */ /* 0x000fea0003800000 */
[----:B------:R-:W-:Y:S05]  /*10a90*/  BPT.TRAP 0x1 ;  /* 0x000000040000795c */ /* 0x000fea0000300000 */
.L_x_308:
[----:B------:R-:W-:Y:S05]  /*10aa0*/  BSYNC.RECONVERGENT B0 ;  /* 0x0000000000007941 */ /* 0x000fea0003800200 */
.L_x_307:
        /* <DEDUP_REMOVED lines=19> */
.L_x_309:
[----:B------:R-:W-:Y:S01]  /*10be0*/  ULEA UR17, UR10, UR8, 0x3 ;  /* 0x000000080a117291 */ /* 0x000fe2000f8e18ff */
[----:B-1----:R-:W-:Y:S02]  /*10bf0*/  SHF.L.U32 R5, R3, 0x1f, RZ ;  /* 0x0000001f03057819 */ /* 0x002fe400000006ff */
[----:B--2---:R-:W-:-:S06]  /*10c00*/  @!P0 MOV R2, 0x2000 ;  /* 0x0000200000028802 */ /* 0x004fcc0000000f00 */
[----:B------:R-:W1:Y:S02]  /*10c10*/  SYNCS.PHASECHK.TRANS64.TRYWAIT P2, [UR17+0xa038], R5 ;  /* 0x00a03805ff0075a7 */ /* 0x000e640008041111 */
[----:B-1----:R-:W-:Y:S05]  /*10c20*/  @!P2 BRA `(.L_x_310) ;  /* 0x0000001c00a4a947 */ /* 0x002fea0003800000 */
.L_x_415:
[----:B------:R2:W-:Y:S01]  /*10c30*/  @!P0 SYNCS.ARRIVE.TRANS64 RZ, [UR17+0xa020], R2 ;  /* 0x00a02002ffff89a7 */ /* 0x0005e20008000011 */
[----:B------:R-:W-:Y:S05]  /*10c40*/  BRA.U !UP2, `(.L_x_311) ;  /* 0x000000010a047547 */ /* 0x000fea000b800000 */
[----:B------:R-:W-:Y:S05]  /*10c50*/  BPT.TRAP 0x1 ;  /* 0x000000040000795c */ /* 0x000fea0000300000 */
.L_x_311:
[----:B------:R-:W-:Y:S04]  /*10c60*/  BSSY.RECONVERGENT B0, `(.L_x_312) ;  /* 0x0000003000007945 */ /* 0x000fe80003800200 */
[----:B------:R-:W-:Y:S05]  /*10c70*/  @P1 BRA `(.L_x_313) ;  /* 0x0000000000041947 */ /* 0x000fea0003800000 */
[----:B------:R-:W-:Y:S05]  /*10c80*/  BPT.TRAP 0x1 ;  /* 0x000000040000795c */ /* 0x000fea0000300000 */
.L_x_313:
[----:B------:R-:W-:Y:S05]  /*10c90*/  BSYNC.RECONVERGENT B0 ;  /* 0x0000000000007941 */ /* 0x000fea0003800200 */
.L_x_312:
        /* <DEDUP_REMOVED lines=13> */
[----:B------:R-:W-:Y:S02]  /*10d70*/  UIADD3 UR9, UPT, UPT, UR9, 0x4, URZ ;  /* 0x0000000409097890 */ /* 0x000fe4000fffe0ff */
[----:B------:R-:W-:Y:S02]  /*10d80*/  UISETP.NE.AND UP1, UPT, UR10, 0x3, UPT ;  /* 0x000000030a00788c */ /* 0x000fe4000bf25270 */
[----:B------:R-:W-:Y:S02]  /*10d90*/  UIADD3 UR7, UPT, UPT, UR7, 0x4, URZ ;  /* 0x0000000407077890 */ /* 0x000fe4000fffe0ff */
[----:B------:R-:W-:Y:S02]  /*10da0*/  USEL UR11, URZ, 0x1, UP1 ;  /* 0x00000001ff0b7887 */ /* 0x000fe40008800000 */
[----:B------:R-:W-:Y:S02]  /*10db0*/  USEL UR10, UR10, URZ, UP1 ;  /* 0x000000ff0a0a7287 */ /* 0x000fe40008800000 */
[----:B------:R-:W-:-:S02]  /*10dc0*/  UISETP.NE.AND UP1, UPT, UR9, URZ, UPT ;  /* 0x000000ff0900728c */ /* 0x000fc4000bf25270 */
[----:B------:R-:W-:Y:S01]  /*10dd0*/  LOP3.LUT R4, R3, UR11, RZ, 0x3c, !PT ;  /* 0x0000000b03047c12 */ /* 0x000fe2000f8e3cff */
[----:B------:R-:W-:-:S06]  /*10de0*/  UIADD3 UR27, UPT, UPT, UR27, 0x200, URZ ;  /* 0x000002001b1b7890 */ /* 0x000fcc000fffe0ff */
[----:B----4-:R-:W-:Y:S06]  /*10df0*/  BRA.U UP1, `(.L_x_314) ;  /* 0xfffffff1010c7547 */ /* 0x010fec000b83ffff */
[----:B------:R-:W-:Y:S02]  /*10e00*/  UIADD3 UR9, UPT, UPT, UR7, 0x1, URZ ;  /* 0x0000000107097890 */ /* 0x000fe4000fffe0ff */
.L_x_273:
[----:B------:R-:W-:-:S13]  /*10e10*/  ISETP.NE.AND P2, PT, RZ, UR6, PT ;  /* 0x00000006ff007c0c */ /* 0x000fda000bf45270 */
[----:B---3--:R-:W-:Y:S05]  /*10e20*/  @!P2 EXIT ;  /* 0x000000000000a94d */ /* 0x008fea0003800000 */
[----:B------:R-:W-:Y:S02]  /*10e30*/  UIADD3 UR7, UPT, UPT, -UR6, URZ, URZ ;  /* 0x000000ff06077290 */ /* 0x000fe4000fffe1ff */
[----:B------:R-:W-:-:S12]  /*10e40*/  USHF.L.U32 UR27, UR9, 0x7, URZ ;  /* 0x00000007091b7899 */ /* 0x000fd800080006ff */
.L_x_325:
[----:B------:R-:W-:Y:S05]  /*10e50*/  BRA.U !UP0, `(.L_x_315) ;  /* 0x0000000108047547 */ /* 0x000fea000b800000 */
[----:B------:R-:W-:Y:S05]  /*10e60*/  BPT.TRAP 0x1 ;  /* 0x000000040000795c */ /* 0x000fea0000300000 */
.L_x_315:
[----:B------:R-:W-:Y:S01]  /*10e70*/  ULEA UR25, UR10, UR8, 0x3 ;  /* 0x000000080a197291 */ /* 0x000fe2000f8e18ff */
[----:B-1----:R-:W-:Y:S02]  /*10e80*/  SHF.L.U32 R3, R4, 0x1f, RZ ;  /* 0x0000001f04037819 */ /* 0x002fe400000006ff */
[----:B--2---:R-:W-:-:S06]  /*10e90*/  @!P0 MOV R2, 0x2000 ;  /* 0x0000200000028802 */ /* 0x004fcc0000000f00 */
[----:B------:R-:W1:Y:S02]  /*10ea0*/  SYNCS.PHASECHK.TRANS64.TRYWAIT P2, [UR25+0xa038], R3 ;  /* 0x00a03803ff0075a7 */ /* 0x000e640008041119 */
[----:B-1----:R-:W-:Y:S05]  /*10eb0*/  @!P2 BRA `(.L_x_316) ;  /* 0x0000001c0018a947 */ /* 0x002fea0003800000 */
.L_x_417:
[----:B------:R2:W-:Y:S01]  /*10ec0*/  @!P0 SYNCS.ARRIVE.TRANS64 RZ, [UR25+0xa020], R2 ;  /* 0x00a02002ffff89a7 */ /* 0x0005e20008000019 */
[----:B------:R-:W-:Y:S05]  /*10ed0*/  BRA.U !UP2, `(.L_x_317) ;  /* 0x000000010a047547 */ /* 0x000fea000b800000 */
[----:B------:R-:W-:Y:S05]  /*10ee0*/  BPT.TRAP 0x1 ;  /* 0x000000040000795c */ /* 0x000fea0000300000 */
.L_x_317:
[----:B------:R-:W-:Y:S04]  /*10ef0*/  BSSY.RECONVERGENT B0, `(.L_x_318) ;  /* 0x0000003000007945 */ /* 0x000fe80003800200 */
[----:B------:R-:W-:Y:S05]  /*10f00*/  @P1 BRA `(.L_x_319) ;  /* 0x0000000000041947 */ /* 0x000fea0003800000 */
[----:B------:R-:W-:Y:S05]  /*10f10*/  BPT.TRAP 0x1 ;  /* 0x000000040000795c */ /* 0x000fea0000300000 */
.L_x_319:
[----:B------:R-:W-:Y:S05]  /*10f20*/  BSYNC.RECONVERGENT B0 ;  /* 0x0000000000007941 */ /* 0x000fea0003800200 */
.L_x_318:
        /* <DEDUP_REMOVED lines=15> */
[----:B-1----:R-:W-:Y:S01]  /*11020*/  LOP3.LUT R3, R4, UR9, RZ, 0x3c, !PT ;  /* 0x0000000904037c12 */ /* 0x002fe2000f8e3cff */
[----:B---3--:R-:W-:Y:S07]  /*11030*/  BRA.U !UP0, `(.L_x_320) ;  /* 0x0000000108047547 */ /* 0x008fee000b800000 */
[----:B------:R-:W-:Y:S05]  /*11040*/  BPT.TRAP 0x1 ;  /* 0x000000040000795c */ /* 0x000fea0000300000 */
.L_x_320:
[----:B------:R-:W-:Y:S01]  /*11050*/  ULEA UR17, UR6, UR8, 0x3 ;  /* 0x0000000806117291 */ /* 0x000fe2000f8e18ff */
[----:B------:R-:W-:Y:S02]  /*11060*/  SHF.L.U32 R5, R3, 0x1f, RZ ;  /* 0x0000001f03057819 */ /* 0x000fe400000006ff */
[----:B--2---:R-:W-:-:S06]  /*11070*/  @!P0 MOV R2, 0x2000 ;  /* 0x0000200000028802 */ /* 0x004fcc0000000f00 */
[----:B------:R-:W1:Y:S02]  /*11080*/  SYNCS.PHASECHK.TRANS64.TRYWAIT P2, [UR17+0xa038], R5 ;  /* 0x00a03805ff0075a7 */ /* 0x000e640008041111 */
[----:B-1----:R-:W-:Y:S05]  /*11090*/  @!P2 BRA `(.L_x_321) ;  /* 0x0000001800b8a947 */ /* 0x002fea0003800000 */
.L_x_419:
[----:B------:R2:W-:Y:S01]  /*110a0*/  @!P0 SYNCS.ARRIVE.TRANS64 RZ, [UR17+0xa020], R2 ;  /* 0x00a02002ffff89a7 */ /* 0x0005e20008000011 */
[----:B------:R-:W-:Y:S05]  /*110b0*/  BRA.U !UP2, `(.L_x_322) ;  /* 0x000000010a047547 */ /* 0x000fea000b800000 */
[----:B------:R-:W-:Y:S05]  /*110c0*/  BPT.TRAP 0x1 ;  /* 0x000000040000795c */ /* 0x000fea0000300000 */
.L_x_322:
[----:B------:R-:W-:Y:S04]  /*110d0*/  BSSY.RECONVERGENT B0, `(.L_x_323) ;  /* 0x0000003000007945 */ /* 0x000fe80003800200 */
[----:B------:R-:W-:Y:S05]  /*110e0*/  @P1 BRA `(.L_x_324) ;  /* 0x0000000000041947 */ /* 0x000fea0003800000 */
[----:B------:R-:W-:Y:S05]  /*110f0*/  BPT.TRAP 0x1 ;  /* 0x000000040000795c */ /* 0x000fea0000300000 */
.L_x_324:
[----:B------:R-:W-:Y:S05]  /*11100*/  BSYNC.RECONVERGENT B0 ;  /* 0x0000000000007941 */ /* 0x000fea0003800200 */
.L_x_323:
        /* <DEDUP_REMOVED lines=12> */
[----:B------:R3:W-:Y:S01]  /*111d0*/  UTMALDG.4D [UR16], [UR14], desc[UR12] ;  /* 0x00000c100e0075b4 */ /* 0x0007e20008019000 */
[----:B------:R-:W-:Y:S02]  /*111e0*/  UIADD3 UR7, UPT, UPT, UR7, 0x1, URZ ;  /* 0x0000000107077890 */ /* 0x000fe4000fffe0ff */
[----:B------:R-:W-:Y:S02]  /*111f0*/  UISETP.NE.AND UP1, UPT, UR10, 0x3, UPT ;  /* 0x000000030a00788c */ /* 0x000fe4000bf25270 */
[----:B------:R-:W-:Y:S02]  /*11200*/  UIADD3 UR27, UPT, UPT, UR27, 0x80, URZ ;  /* 0x000000801b1b7890 */ /* 0x000fe4000fffe0ff */
[----:B------:R-:W-:Y:S02]  /*11210*/  USEL UR6, URZ, 0x1, UP1 ;  /* 0x00000001ff067887 */ /* 0x000fe40008800000 */
[----:B------:R-:W-:Y:S02]  /*11220*/  USEL UR10, UR10, URZ, UP1 ;  /* 0x000000ff0a0a7287 */ /* 0x000fe40008800000 */
[----:B------:R-:W-:-:S02]  /*11230*/  UISETP.NE.AND UP1, UPT, UR7, URZ, UPT ;  /* 0x000000ff0700728c */ /* 0x000fc4000bf25270 */
[----:B------:R-:W-:-:S07]  /*11240*/  LOP3.LUT R4, R3, UR6, RZ, 0x3c, !PT ;  /* 0x0000000603047c12 */ /* 0x000fce000f8e3cff */
[----:B---3--:R-:W-:Y:S05]  /*11250*/  BRA.U UP1, `(.L_x_325) ;  /* 0xfffffff901fc7547 */ /* 0x008fea000b83ffff */
[----:B------:R-:W-:Y:S05]  /*11260*/  EXIT ;  /* 0x000000000000794d */ /* 0x000fea0003800000 */
.L_x_438:
[----:B------:R-:W-:-:S08]  /*11270*/  NOP ;  /* 0x0000000000007918 */ /* 0x000fd00000000000 */
[----:B------:R-:W1:-:S00]  /*11280*/  USETMAXREG.DEALLOC.CTAPOOL 0x20 ;  /* 0x00000020000079c8 */ /* 0x000e4000080e0500 */
[----:B------:R-:W2:Y:S08]  /*11290*/  S2UR UR18, SR_CTAID.X ;  /* 0x00000000001279c3 */ /* 0x000eb00000002500 */
[----:B-1----:R-:W1:Y:S01]  /*112a0*/  LDC R0, c[0x0][0x380] ;  /* 0x0000e000ff007b82 */ /* 0x002e620000000800 */
[----:B--2---:R-:W-:-:S06]  /*112b0*/  USHF.L.U32 UR18, UR18, 0x8, URZ ;  /* 0x0000000812127899 */ /* 0x004fcc00080006ff */
[----:B-1----:R-:W-:-:S13]  /*112c0*/  ISETP.LE.U32.AND P0, PT, R0, UR18, PT ;  /* 0x0000001200007c0c */ /* 0x002fda000bf03070 */
[----:B------:R-:W-:Y:S05]  /*112d0*/  @P0 EXIT ;  /* 0x000000000000094d */ /* 0x000fea0003800000 */
[----:B------:R-:W1:Y:S01]  /*112e0*/  LDCU UR19, c[0x0][0x38c] ;  /* 0x00007180ff1377ac */ /* 0x000e620008000800 */
[----:B------:R-:W2:Y:S01]  /*112f0*/  S2UR UR4, SR_CTAID.Y ;  /* 0x00000000000479c3 */ /* 0x000ea20000002600 */
[----:B------:R-:W-:Y:S01]  /*11300*/  UMOV UR6, URZ ;  /* 0x000000ff00067c82 */ /* 0x000fe20008000000 */
[----:B------:R-:W-:Y:S01]  /*11310*/  ELECT P0, URZ, PT ;  /* 0x0000000000ff782f */ /* 0x000fe20003800000 */
[----:B-1----:R-:W1:Y:S01]  /*11320*/  I2F.U32.RP R2, UR19 ;  /* 0x0000001300027d06 */ /* 0x002e620008209000 */
[----:B------:R-:W-:-:S07]  /*11330*/  UISETP.NE.U32.AND UP0, UPT, UR19, URZ, UPT ;  /* 0x000000ff1300728c */ /* 0x000fce000bf05070 */
[----:B-1----:R-:W1:Y:S02]  /*11340*/  MUFU.RCP R0, R2 ;  /* 0x0000000200007308 */ /* 0x002e640000001000 */
[----:B-1----:R-:W-:-:S06]  /*11350*/  VIADD R0, R0, 0xffffffe ;  /* 0x0ffffffe00007836 */ /* 0x002fcc0000000000 */
[----:B------:R-:W1:Y:S02]  /*11360*/  F2I.FTZ.U32.TRUNC.NTZ R0, R0 ;  /* 0x0000000000007305 */ /* 0x000e64000021f000 */
[----:B-1----:R-:W-:-:S13]  /*11370*/  R2UR UR7, R0 ;  /* 0x00000000000772ca */ /* 0x002fda00000e0000 */
[----:B------:R-:W-:-:S04]  /*11380*/  UIADD3 UR5, UPT, UPT, URZ, -UR7, URZ ;  /* 0x80000007ff057290 */ /* 0x000fc8000fffe0ff */
[----:B------:R-:W-:-:S04]  /*11390*/  UIMAD UR5, UR5, UR19, URZ ;  /* 0x00000013050572a4 */ /* 0x000fc8000f8e02ff */
[----:B------:R-:W-:-:S04]  /*113a0*/  UIMAD.WIDE.U32 UR6, UR7, UR5, UR6 ;  /* 0x00000005070672a5 */ /* 0x000fc8000f8e0006 */
[----:B--2---:R-:W-:-:S07]  /*113b0*/  UIMAD.WIDE.U32 UR20, UR7, UR4, URZ ;  /* 0x00000004071472a5 */ /* 0x004fce000f8e00ff */
[----:B------:R-:W-:Y:S02]  /*113c0*/  UMOV UR20, UR21 ;  /* 0x0000001500147c82 */ /* 0x000fe40008000000 */
[----:B------:R-:W-:Y:S02]  /*113d0*/  UIADD3 UR5, UPT, UPT, -UR20, URZ, URZ ;  /* 0x000000ff14057290 */ /* 0x000fe4000fffe1ff */
[----:B------:R-:W1:Y:S02]  /*113e0*/  S2UR UR21, SR_CTAID.Z ;  /* 0x00000000001579c3 */ /* 0x000e640000002700 */
        /* <DEDUP_REMOVED lines=9> */
[----:B-1----:R-:W-:Y:S11]  /*11480*/  BRA.U UP6, `(.L_x_326) ;  /* 0x0000000106047547 */ /* 0x002ff6000b800000 */
[----:B------:R-:W-:Y:S05]  /*11490*/  BPT.TRAP 0x1 ;  /* 0x000000040000795c */ /* 0x000fea0000300000 */
.L_x_326:
[----:B------:R-:W1:Y:S01]  /*114a0*/  S2UR UR4, SR_CgaCtaId ;  /* 0x00000000000479c3 */ /* 0x000e620000008800 */
[----:B------:R-:W-:Y:S01]  /*114b0*/  UMOV UR16, 0x400 ;  /* 0x0000040000107882 */ /* 0x000fe20000000000 */
[----:B------:R-:W-:Y:S01]  /*114c0*/  SHF.L.U32 R3, RZ, 0x1f, RZ ;  /* 0x0000001fff037819 */ /* 0x000fe200000006ff */
[----:B-1----:R-:W-:-:S09]  /*114d0*/  ULEA UR16, UR4, UR16, 0x18 ;  /* 0x0000001004107291 */ /* 0x002fd2000f8ec0ff */
[----:B------:R-:W1:Y:S02]  /*114e0*/  SYNCS.PHASECHK.TRANS64.TRYWAIT P0, [UR16+0xa0b0], R3 ;  /* 0x00a0b003ff0075a7 */ /* 0x000e640008001110 */
[----:B-1----:R-:W-:Y:S05]  /*114f0*/  @!P0 BRA `(.L_x_327) ;  /* 0x0000001400b88947 */ /* 0x002fea0003800000 */
.L_x_421:
[----:B------:R-:W2:Y:S01]  /*11500*/  LDCU.64 UR6, c[0x0][0x348] ;  /* 0x00006900ff0677ac */ /* 0x000ea20008000a00 */
[----:B------:R-:W-:Y:S01]  /*11510*/  UMOV UR17, URZ ;  /* 0x000000ff00117c82 */ /* 0x000fe20008000000 */
[----:B--2---:R-:W-:-:S04]  /*11520*/  UIADD3 UR6, UP0, UPT, UR6, 0x400, URZ ;  /* 0x0000040006067890 */ /* 0x004fc8000ff1e0ff */
[----:B------:R-:W-:-:S09]  /*11530*/  UIADD3.X UR7, UPT, UPT, URZ, UR7, URZ, UP0, !UPT ;  /* 0x00000007ff077290 */ /* 0x000fd200087fe4ff */
[----:B------:R2:W-:Y:S01]  /*11540*/  UTMASTG.5D [UR16], [UR6] ;  /* 0x00000010060073b5 */ /* 0x0005e20008020000 */
[----:B------:R0:W-:Y:S01]  /*11550*/  UTMACMDFLUSH ;  /* 0x00000000000079b7 */ /* 0x0001e20000000000 */
[----:B--2---:R-:W-:Y:S05]  /*11560*/  BRA.U UP6, `(.L_x_328) ;  /* 0x0000000106047547 */ /* 0x004fea000b800000 */
[----:B------:R-:W-:Y:S05]  /*11570*/  BPT.TRAP 0x1 ;  /* 0x000000040000795c */ /* 0x000fea0000300000 */
.L_x_328:
[----:B------:R-:W2:Y:S02]  /*11580*/  SYNCS.PHASECHK.TRANS64.TRYWAIT P0, [UR16+0xa0b8], R3 ;  /* 0x00a0b803ff0075a7 */ /* 0x000ea40008001110 */
[----:B--2---:R-:W-:Y:S05]  /*11590*/  @!P0 BRA `(.L_x_329) ;  /* 0x0000001400a88947 */ /* 0x004fea0003800000 */
.L_x_423:
[----:B------:R-:W2:Y:S01]  /*115a0*/  LDCU.64 UR6, c[0x0][0x348] ;  /* 0x00006900ff0677ac */ /* 0x000ea20008000a00 */
[----:B------:R-:W-:Y:S02]  /*115b0*/  UIADD3 UR10, UPT, UPT, UR18, 0x80, URZ ;  /* 0x00000080120a7890 */ /* 0x000fe4000fffe0ff */
[----:B------:R-:W-:Y:S01]  /*115c0*/  UIADD3 UR8, UPT, UPT, UR16, 0x2000, URZ ;  /* 0x0000200010087890 */ /* 0x000fe2000fffe0ff */
[----:B------:R-:W-:Y:S01]  /*115d0*/  UMOV UR9, URZ ;  /* 0x000000ff00097c82 */ /* 0x000fe20008000000 */
[----:B------:R-:W-:Y:S01]  /*115e0*/  UMOV UR11, UR19 ;  /* 0x00000013000b7c82 */ /* 0x000fe20008000000 */
[----:B------:R-:W-:Y:S01]  /*115f0*/  UMOV UR12, UR20 ;  /* 0x00000014000c7c82 */ /* 0x000fe20008000000 */
[----:B------:R-:W-:Y:S01]  /*11600*/  UMOV UR13, UR21 ;  /* 0x00000015000d7c82 */ /* 0x000fe20008000000 */
[----:B--2---:R-:W-:-:S04]  /*11610*/  UIADD3 UR6, UP0, UPT, UR6, 0x400, URZ ;  /* 0x0000040006067890 */ /* 0x004fc8000ff1e0ff */
[----:B------:R-:W-:-:S09]  /*11620*/  UIADD3.X UR7, UPT, UPT, URZ, UR7, URZ, UP0, !UPT ;  /* 0x00000007ff077290 */ /* 0x000fd200087fe4ff */
[----:B------:R2:W-:Y:S01]  /*11630*/  UTMASTG.5D [UR8], [UR6] ;  /* 0x00000008060073b5 */ /* 0x0005e20008020000 */
[----:B------:R0:W-:Y:S01]  /*11640*/  UTMACMDFLUSH ;  /* 0x00000000000079b7 */ /* 0x0001e20000000000 */
[----:B------:R-:W-:-:S04]  /*11650*/  DEPBAR.LE SB0, 0x1 ;  /* 0x000080400000791a */ /* 0x000fc80000000000 */
[----:B--2---:R-:W-:Y:S05]  /*11660*/  BRA.U UP6, `(.L_x_330) ;  /* 0x0000000106047547 */ /* 0x004fea000b800000 */
[----:B------:R-:W-:Y:S05]  /*11670*/  BPT.TRAP 0x1 ;  /* 0x000000040000795c */ /* 0x000fea0000300000 */
.L_x_330:
[----:B------:R-:W-:-:S04]  /*11680*/  UIADD3 UR5, UPT, UPT, UR16, 0xa0c0, URZ ;  /* 0x0000a0c010057890 */ /* 0x000fc8000fffe0ff */
[----:B------:R-:W-:-:S09]  /*11690*/  UPRMT UR5, UR4, 0x654, UR5 ;  /* 0x0000065404057896 */ /* 0x000fd20008000005 */
[----:B------:R-:W-:Y:S01]  /*116a0*/  SYNCS.ARRIVE.TRANS64.RED.A1T0 RZ, [UR5], RZ ;  /* 0x000000ffffff79a7 */ /* 0x000fe20008100405 */
[----:B------:R-:W-:-:S04]  /*116b0*/  DEPBAR.LE SB0, 0x0 ;  /* 0x000080000000791a */ /* 0x000fc80000000000 */
[----:B------:R-:W-:Y:S05]  /*116c0*/  BRA.U UP6, `(.L_x_331) ;  /* 0x0000000106047547 */ /* 0x000fea000b800000 */
[----:B------:R-:W-:Y:S05]  /*116d0*/  BPT.TRAP 0x1 ;  /* 0x000000040000795c */ /* 0x000fea0000300000 */
.L_x_331:
[----:B------:R-:W-:Y:S01]  /*116e0*/  UIADD3 UR5, UPT, UPT, UR16, 0xa0c8, URZ ;  /* 0x0000a0c810057890 */ /* 0x000fe2000fffe0ff */
[----:B------:R-:W-:Y:S02]  /*116f0*/  IMAD.MOV.U32 R2, RZ, RZ, 0xffff ;  /* 0x0000ffffff027424 */ /* 0x000fe400078e00ff */
[----:B-1----:R-:W-:Y:S01]  /*11700*/  IMAD.MOV.U32 R0, RZ, RZ, 0x1 ;  /* 0x00000001ff007424 */ /* 0x002fe200078e00ff */
[----:B------:R-:W-:-:S09]  /*11710*/  UPRMT UR5, UR4, 0x654, UR5 ;  /* 0x0000065404057896 */ /* 0x000fd20008000005 */
[----:B------:R-:W-:Y:S01]  /*11720*/  SYNCS.ARRIVE.TRANS64.RED.A1T0 RZ, [UR5], RZ ;  /* 0x000000ffffff79a7 */ /* 0x000fe20008100405 */
[----:B------:R-:W1:Y:S01]  /*11730*/  LDS R3, [UR16+0xa0e0] ;  /* 0x00a0e010ff037984 */ /* 0x000e620008000800 */
[----:B------:R-:W-:Y:S02]  /*11740*/  UMOV UR6, 0x40 ;  /* 0x0000004000067882 */ /* 0x000fe40000000000 */
[----:B------:R-:W-:Y:S01]  /*11750*/  ULEA UR6, UR4, UR6, 0x18 ;  /* 0x0000000604067291 */ /* 0x000fe2000f8ec0ff */
[----:B------:R-:W-:-:S08]  /*11760*/  NOP ;  /* 0x0000000000007918 */ /* 0x000fd00000000000 */
[----:B------:R-:W2:Y:S01]  /*11770*/  LDS R5, [UR6+0x14] ;  /* 0x00001406ff057984 */ /* 0x000ea20008000800 */
[----:B-1----:R-:W-:-:S04]  /*11780*/  LOP3.LUT R3, R3, 0xffff, RZ, 0xc0, !PT ;  /* 0x0000ffff03037812 */ /* 0x002fc800078ec0ff */
[----:B------:R-:W-:-:S04]  /*11790*/  SHF.R.U32.HI R3, RZ, 0x5, R3 ;  /* 0x00000005ff037819 */ /* 0x000fc80000011603 */
[-C--:B------:R-:W-:Y:S02]  /*117a0*/  SHF.L.U32 R2, R2, R3.reuse, RZ ;  /* 0x0000000302027219 */ /* 0x080fe400000006ff */
[----:B------:R-:W-:Y:S02]  /*117b0*/  SHF.L.U32 R0, R0, R3, RZ ;  /* 0x0000000300007219 */ /* 0x000fe400000006ff */
[----:B--2---:R-:W-:-:S04]  /*117c0*/  LOP3.LUT R5, R5, R2, RZ, 0xc0, !PT ;  /* 0x0000000205057212 */ /* 0x004fc800078ec0ff */
[----:B------:R-:W-:-:S13]  /*117d0*/  ISETP.NE.AND P0, PT, R5, R2, PT ;  /* 0x000000020500720c */ /* 0x000fda0003f05270 */
[----:B------:R-:W-:Y:S05]  /*117e0*/  @P0 BRA `(.L_x_332) ;  /* 0x00000000005c0947 */ /* 0x000fea0003800000 */
[----:B------:R-:W1:Y:S02]  /*117f0*/  LDS R3, [UR6+0x18] ;  /* 0x00001806ff037984 */ /* 0x000e640008000800 */
[----:B-1----:R-:W-:-:S04]  /*11800*/  LOP3.LUT R3, R3, R0, RZ, 0xc0, !PT ;  /* 0x0000000003037212 */ /* 0x002fc800078ec0ff */
[----:B------:R-:W-:-:S13]  /*11810*/  ISETP.NE.AND P0, PT, R3, R0, PT ;  /* 0x000000000300720c */ /* 0x000fda0003f05270 */
[----:B------:R-:W-:Y:S05]  /*11820*/  @P0 BRA `(.L_x_333) ;  /* 0x0000000000400947 */ /* 0x000fea0003800000 */
[----:B------:R-:W-:Y:S01]  /*11830*/  R2UR UR8, R2 ;  /* 0x00000000020872ca */ /* 0x000fe200000e0000 */
[----:B------:R-:W1:Y:S01]  /*11840*/  S2R R3, SR_LANEID ;  /* 0x0000000000037919 */ /* 0x000e620000000000 */
[----:B------:R-:W-:Y:S01]  /*11850*/  LOP3.LUT R4, RZ, R0, RZ, 0x33, !PT ;  /* 0x00000000ff047212 */ /* 0x000fe200078e33ff */
[----:B------:R-:W-:Y:S02]  /*11860*/  VOTEU.ANY UR7, UPT, PT ;  /* 0x0000000000077886 */ /* 0x000fe400038e0100 */
[----:B------:R-:W-:Y:S01]  /*11870*/  UFLO.U32 UR7, UR7 ;  /* 0x00000007000772bd */ /* 0x000fe200080e0000 */
[----:B------:R-:W2:Y:S07]  /*11880*/  REDUX UR4, R4 ;  /* 0x00000000040473c4 */ /* 0x000eae0000000000 */
[----:B------:R-:W-:-:S06]  /*11890*/  ULOP3.LUT UR8, URZ, UR8, URZ, 0x33, !UPT ;  /* 0x00000008ff087292 */ /* 0x000fcc000f8e33ff */
[----:B------:R-:W-:-:S04]  /*118a0*/  IMAD.U32 R2, RZ, RZ, UR8 ;  /* 0x00000008ff027e24 */ /* 0x000fc8000f8e00ff */
[----:B------:R-:W3:Y:S02]  /*118b0*/  REDUX UR5, R2 ;  /* 0x00000000020573c4 */ /* 0x000ee40000000000 */
[----:B------:R4:W-:Y:S01]  /*118c0*/  UTCATOMSWS.AND URZ, UR8 ;  /* 0x0000000800ff79e3 */ /* 0x0009e20008000000 */
[----:B--2---:R-:W-:Y:S01]  /*118d0*/  IMAD.U32 R0, RZ, RZ, UR4 ;  /* 0x00000004ff007e24 */ /* 0x004fe2000f8e00ff */
[----:B-1----:R-:W-:Y:S01]  /*118e0*/  ISETP.EQ.U32.AND P0, PT, R3, UR7, PT ;  /* 0x0000000703007c0c */ /* 0x002fe2000bf02070 */
[----:B---3--:R-:W-:-:S12]  /*118f0*/  IMAD.U32 R3, RZ, RZ, UR5 ;  /* 0x00000005ff037e24 */ /* 0x008fd8000f8e00ff */
[----:B------:R4:W-:Y:S04]  /*11900*/  @P0 ATOMS.AND RZ, [UR6+0x14], R3 ;  /* 0x00001403ffff098c */ /* 0x0009e8000a800006 */
[----:B------:R4:W-:Y:S01]  /*11910*/  @P0 ATOMS.AND RZ, [UR6+0x18], R0 ;  /* 0x00001800ffff098c */ /* 0x0009e2000a800006 */
[----:B------:R-:W-:Y:S05]  /*11920*/  BRA `(.L_x_334) ;  /* 0x0000000000147947 */ /* 0x000fea0003800000 */
.L_x_333:
[----:B------:R-:W-:Y:S02]  /*11930*/  MOV R2, 0x11950 ;  /* 0x0001195000027802 */ /* 0x000fe40000000f00 */
[----:B------:R-:W-:Y:S05]  /*11940*/  CALL.REL.NOINC `($__internal_0_$__cuda_sm10x_tcgen05_guardrail_trap_col_being_dealloced_not_returned_by_alloc) ;  /* 0x0000001000d47944 */ /* 0x000fea0003c00000 */
[----:B------:R-:W-:Y:S05]  /*11950*/  BRA `(.L_x_334) ;  /* 0x0000000000087947 */ /* 0x000fea0003800000 */
.L_x_332:
[----:B------:R-:W-:Y:S02]  /*11960*/  MOV R2, 0x11980 ;  /* 0x0001198000027802 */ /* 0x000fe40000000f00 */
[----:B------:R-:W-:Y:S05]  /*11970*/  CALL.REL.NOINC `($__internal_2_$__cuda_sm10x_tcgen05_guardrail_trap_unallocated_columns_being_dealloced) ;  /* 0x0000001000e07944 */ /* 0x000fea0003c00000 */
.L_x_334:
[----:B------:R-:W-:Y:S01]  /*11980*/  NOP ;  /* 0x0000000000007918 */ /* 0x000fe20000000000 */
[----:B----4-:R-:W-:Y:S05]  /*11990*/  EXIT ;  /* 0x000000000000794d */ /* 0x010fea0003800000 */
.L_x_35:
[----:B-1----:R-:W-:-:S07]  /*119a0*/  MOV R0, UR4 ;  /* 0x0000000400007c02 */ /* 0x002fce0008000f00 */
.L_x_335:
[----:B-1----:R1:W2:Y:S02]  /*119b0*/  SYNCS.PHASECHK.TRANS64.TRYWAIT P0, [R0+URZ+0xa000], R5 ;  /* 0x00a00005000075a7 */ /* 0x0022a400080011ff */
[----:B--2---:R-:W-:Y:S05]  /*119c0*/  @!P0 NANOSLEEP.SYNCS 0x989680 ;  /* 0x009896800000895d */ /* 0x004fea0003900000 */
[----:B------:R-:W2:Y:S02]  /*119d0*/  @!P0 SYNCS.PHASECHK.TRANS64 P0, [R0+URZ+0xa000], R5 ;  /* 0x00a00005000085a7 */ /* 0x000ea400080010ff */
[----:B--2---:R-:W-:Y:S05]  /*119e0*/  @!P0 BRA `(.L_x_335) ;  /* 0xfffffffc00f08947 */ /* 0x004fea000383ffff */
[----:B------:R-:W-:Y:S05]  /*119f0*/  BRA `(.L_x_336) ;  /* 0xffffff0000507947 */ /* 0x000fea000383ffff */
.L_x_37:
[----:B-1----:R-:W-:-:S07]  /*11a00*/  MOV R0, UR4 ;  /* 0x0000000400007c02 */ /* 0x002fce0008000f00 */
.L_x_337:
[----:B-1----:R1:W2:Y:S02]  /*11a10*/  SYNCS.PHASECHK.TRANS64.TRYWAIT P0, [R0+URZ+0xa020], R5 ;  /* 0x00a02005000075a7 */ /* 0x0022a400080011ff */
[----:B--2---:R-:W-:Y:S05]  /*11a20*/  @!P0 NANOSLEEP.SYNCS 0x989680 ;  /* 0x009896800000895d */ /* 0x004fea0003900000 */
[----:B------:R-:W2:Y:S02]  /*11a30*/  @!P0 SYNCS.PHASECHK.TRANS64 P0, [R0+URZ+0xa020], R5 ;  /* 0x00a02005000085a7 */ /* 0x000ea400080010ff */
[----:B--2---:R-:W-:Y:S05]  /*11a40*/  @!P0 BRA `(.L_x_337) ;  /* 0xfffffffc00f08947 */ /* 0x004fea000383ffff */
[----:B------:R-:W-:Y:S05]  /*11a50*/  BRA `(.L_x_338) ;  /* 0xffffff00004c7947 */ /* 0x000fea000383ffff */
.L_x_39:
[----:B------:R-:W-:-:S07]  /*11a60*/  MOV R3, UR4 ;  /* 0x0000000400037c02 */ /* 0x000fce0008000f00 */
.L_x_339:
[----:B-1----:R1:W2:Y:S02]  /*11a70*/  SYNCS.PHASECHK.TRANS64.TRYWAIT P0, [R3+URZ+0xa058], R4 ;  /* 0x00a05804030075a7 */ /* 0x0022a400080011ff */
[----:B--2---:R-:W-:Y:S05]  /*11a80*/  @!P0 NANOSLEEP.SYNCS 0x989680 ;  /* 0x009896800000895d */ /* 0x004fea0003900000 */
[----:B------:R-:W2:Y:S02]  /*11a90*/  @!P0 SYNCS.PHASECHK.TRANS64 P0, [R3+URZ+0xa058], R4 ;  /* 0x00a05804030085a7 */ /* 0x000ea400080010ff */
[----:B--2---:R-:W-:Y:S05]  /*11aa0*/  @!P0 BRA `(.L_x_339) ;  /* 0xfffffffc00f08947 */ /* 0x004fea000383ffff */
[----:B------:R-:W-:Y:S05]  /*11ab0*/  BRA `(.L_x_340) ;  /* 0xffffff0000587947 */ /* 0x000fea000383ffff */
.L_x_43:
[----:B------:R-:W-:-:S07]  /*11ac0*/  MOV R0, UR4 ;  /* 0x0000000400007c02 */ /* 0x000fce0008000f00 */
.L_x_341:
[----:B--2---:R2:W3:Y:S02]  /*11ad0*/  SYNCS.PHASECHK.TRANS64.TRYWAIT P0, [R0+URZ+0xa008], R5 ;  /* 0x00a00805000075a7 */ /* 0x0044e400080011ff */
[----:B---3--:R-:W-:Y:S05]  /*11ae0*/  @!P0 NANOSLEEP.SYNCS 0x989680 ;  /* 0x009896800000895d */ /* 0x008fea0003900000 */
[----:B------:R-:W3:Y:S02]  /*11af0*/  @!P0 SYNCS.PHASECHK.TRANS64 P0, [R0+URZ+0xa008], R5 ;  /* 0x00a00805000085a7 */ /* 0x000ee400080010ff */
[----:B---3--:R-:W-:Y:S05]  /*11b00*/  @!P0 BRA `(.L_x_341) ;  /* 0xfffffffc00f08947 */ /* 0x008fea000383ffff */
[----:B------:R-:W-:Y:S05]  /*11b10*/  BRA `(.L_x_342) ;  /* 0xffffff0000a07947 */ /* 0x000fea000383ffff */
.L_x_45:
[----:B-1----:R-:W-:-:S07]  /*11b20*/  MOV R3, UR4 ;  /* 0x0000000400037c02 */ /* 0x002fce0008000f00 */
.L_x_343:
[----:B-1----:R1:W2:Y:S02]  /*11b30*/  SYNCS.PHASECHK.TRANS64.TRYWAIT P0, [R3+URZ+0xa068], R4 ;  /* 0x00a06804030075a7 */ /* 0x0022a400080011ff */
[----:B--2---:R-:W-:Y:S05]  /*11b40*/  @!P0 NANOSLEEP.SYNCS 0x989680 ;  /* 0x009896800000895d */ /* 0x004fea0003900000 */
[----:B------:R-:W2:Y:S02]  /*11b50*/  @!P0 SYNCS.PHASECHK.TRANS64 P0, [R3+URZ+0xa068], R4 ;  /* 0x00a06804030085a7 */ /* 0x000ea400080010ff */
[----:B--2---:R-:W-:Y:S05]  /*11b60*/  @!P0 BRA `(.L_x_343) ;  /* 0xfffffffc00f08947 */ /* 0x004fea000383ffff */
[----:B------:R-:W-:Y:S05]  /*11b70*/  BRA `(.L_x_344) ;  /* 0xffffff0000a47947 */ /* 0x000fea000383ffff */
.L_x_49:
[----:B------:R-:W-:-:S07]  /*11b80*/  MOV R0, UR4 ;  /* 0x0000000400007c02 */ /* 0x000fce0008000f00 */
.L_x_345:
[----:B---3--:R3:W4:Y:S02]  /*11b90*/  SYNCS.PHASECHK.TRANS64.TRYWAIT P0, [R0+URZ+0xa028], R5 ;  /* 0x00a02805000075a7 */ /* 0x00872400080011ff */
[----:B----4-:R-:W-:Y:S05]  /*11ba0*/  @!P0 NANOSLEEP.SYNCS 0x989680 ;  /* 0x009896800000895d */ /* 0x010fea0003900000 */
[----:B------:R-:W4:Y:S02]  /*11bb0*/  @!P0 SYNCS.PHASECHK.TRANS64 P0, [R0+URZ+0xa028], R5 ;  /* 0x00a02805000085a7 */ /* 0x000f2400080010ff */
[----:B----4-:R-:W-:Y:S05]  /*11bc0*/  @!P0 BRA `(.L_x_345) ;  /* 0xfffffffc00f08947 */ /* 0x010fea000383ffff */
[----:B------:R-:W-:Y:S05]  /*11bd0*/  BRA `(.L_x_346) ;  /* 0xffffff0000f87947 */ /* 0x000fea000383ffff */
.L_x_51:
[----:B-1----:R-:W-:-:S07]  /*11be0*/  MOV R3, UR4 ;  /* 0x0000000400037c02 */ /* 0x002fce0008000f00 */
.L_x_347:
[----:B-1----:R1:W4:Y:S02]  /*11bf0*/  SYNCS.PHASECHK.TRANS64.TRYWAIT P0, [R3+URZ+0xa0a0], R4 ;  /* 0x00a0a004030075a7 */ /* 0x00232400080011ff */
[----:B----4-:R-:W-:Y:S05]  /*11c00*/  @!P0 NANOSLEEP.SYNCS 0x989680 ;  /* 0x009896800000895d */ /* 0x010fea0003900000 */
[----:B------:R-:W4:Y:S02]  /*11c10*/  @!P0 SYNCS.PHASECHK.TRANS64 P0, [R3+URZ+0xa0a0], R4 ;  /* 0x00a0a004030085a7 */ /* 0x000f2400080010ff */
[----:B----4-:R-:W-:Y:S05]  /*11c20*/  @!P0 BRA `(.L_x_347) ;  /* 0xfffffffc00f08947 */ /* 0x010fea000383ffff */
[----:B------:R-:W-:Y:S05]  /*11c30*/  BRA `(.L_x_348) ;  /* 0xffffff0000f07947 */ /* 0x000fea000383ffff */
.L_x_53:
[----:B-1----:R-:W-:-:S07]  /*11c40*/  MOV R4, UR4 ;  /* 0x0000000400047c02 */ /* 0x002fce0008000f00 */
.L_x_349:
[----:B-1----:R1:W3:Y:S02]  /*11c50*/  SYNCS.PHASECHK.TRANS64.TRYWAIT P0, [R4+URZ+0xa058], R5 ;  /* 0x00a05805040075a7 */ /* 0x0022e400080011ff */
[----:B---3--:R-:W-:Y:S05]  /*11c60*/  @!P0 NANOSLEEP.SYNCS 0x989680 ;  /* 0x009896800000895d */ /* 0x008fea0003900000 */
[----:B------:R-:W3:Y:S02]  /*11c70*/  @!P0 SYNCS.PHASECHK.TRANS64 P0, [R4+URZ+0xa058], R5 ;  /* 0x00a05805040085a7 */ /* 0x000ee400080010ff */
[----:B---3--:R-:W-:Y:S05]  /*11c80*/  @!P0 BRA `(.L_x_349) ;  /* 0xfffffffc00f08947 */ /* 0x008fea000383ffff */
[----:B------:R-:W-:Y:S05]  /*11c90*/  BRA `(.L_x_350) ;  /* 0xffffff0000f07947 */ /* 0x000fea000383ffff */
.L_x_57:
[----:B------:R-:W-:Y:S07]  /*11ca0*/  MOV R3, UR11 ;  /* 0x0000000b00037c02 */ /* 0x000fee0008000f00 */
.L_x_351:
[----:B-1----:R1:W2:Y:S02]  /*11cb0*/  SYNCS.PHASECHK.TRANS64.TRYWAIT P0, [R3+URZ+0xa020], R4 ;  /* 0x00a02004030075a7 */ /* 0x0022a400080011ff */
[----:B--2---:R-:W-:Y:S05]  /*11cc0*/  @!P0 NANOSLEEP.SYNCS 0x989680 ;  /* 0x009896800000895d */ /* 0x004fea0003900000 */
[----:B------:R-:W2:Y:S02]  /*11cd0*/  @!P0 SYNCS.PHASECHK.TRANS64 P0, [R3+URZ+0xa020], R4 ;  /* 0x00a02004030085a7 */ /* 0x000ea400080010ff */
[----:B--2---:R-:W-:Y:S05]  /*11ce0*/  @!P0 BRA `(.L_x_351) ;  /* 0xfffffffc00f08947 */ /* 0x004fea000383ffff */
[----:B------:R-:W-:Y:S05]  /*11cf0*/  BRA `(.L_x_352) ;  /* 0xffffff0800547947 */ /* 0x000fea000383ffff */
.L_x_60:
[----:B------:R-:W-:Y:S07]  /*11d00*/  MOV R0, UR4 ;  /* 0x0000000400007c02 */ /* 0x000fee0008000f00 */
.L_x_353:
[----:B-1----:R1:W4:Y:S02]  /*11d10*/  SYNCS.PHASECHK.TRANS64.TRYWAIT P0, [R0+URZ+0xa0a8], R3 ;  /* 0x00a0a803000075a7 */ /* 0x00232400080011ff */
[----:B----4-:R-:W-:Y:S05]  /*11d20*/  @!P0 NANOSLEEP.SYNCS 0x989680 ;  /* 0x009896800000895d */ /* 0x010fea0003900000 */
[----:B------:R-:W4:Y:S02]  /*11d30*/  @!P0 SYNCS.PHASECHK.TRANS64 P0, [R0+URZ+0xa0a8], R3 ;  /* 0x00a0a803000085a7 */ /* 0x000f2400080010ff */
[----:B----4-:R-:W-:Y:S05]  /*11d40*/  @!P0 BRA `(.L_x_353) ;  /* 0xfffffffc00f08947 */ /* 0x010fea000383ffff */
[----:B------:R-:W-:Y:S05]  /*11d50*/  BRA `(.L_x_354) ;  /* 0xffffff0800b87947 */ /* 0x000fea000383ffff */
.L_x_62:
[----:B------:R-:W-:Y:S07]  /*11d60*/  MOV R0, UR4 ;  /* 0x0000000400007c02 */ /* 0x000fee0008000f00 */
.L_x_355:
[----:B-1----:R1:W4:Y:S02]  /*11d70*/  SYNCS.PHASECHK.TRANS64.TRYWAIT P0, [R0+URZ+0xa068], R9 ;  /* 0x00a06809000075a7 */ /* 0x00232400080011ff */
[----:B----4-:R-:W-:Y:S05]  /*11d80*/  @!P0 NANOSLEEP.SYNCS 0x989680 ;  /* 0x009896800000895d */ /* 0x010fea0003900000 */
[----:B------:R-:W4:Y:S02]  /*11d90*/  @!P0 SYNCS.PHASECHK.TRANS64 P0, [R0+URZ+0xa068], R9 ;  /* 0x00a06809000085a7 */ /* 0x000f2400080010ff */
[----:B----4-:R-:W-:Y:S05]  /*11da0*/  @!P0 BRA `(.L_x_355) ;  /* 0xfffffffc00f08947 */ /* 0x010fea000383ffff */
[----:B------:R-:W-:Y:S05]  /*11db0*/  BRA `(.L_x_356) ;  /* 0xffffff0800bc7947 */ /* 0x000fea000383ffff */
.L_x_68:
[----:B------:R-:W-:Y:S07]  /*11dc0*/  MOV R0, UR8 ;  /* 0x0000000800007c02 */ /* 0x000fee0008000f00 */
.L_x_357:
[----:B-1----:R1:W2:Y:S02]  /*11dd0*/  SYNCS.PHASECHK.TRANS64.TRYWAIT P0, [R0+URZ+0xa020], R3 ;  /* 0x00a02003000075a7 */ /* 0x0022a400080011ff */
[----:B--2---:R-:W-:Y:S05]  /*11de0*/  @!P0 NANOSLEEP.SYNCS 0x989680 ;  /* 0x009896800000895d */ /* 0x004fea0003900000 */
[----:B------:R-:W2:Y:S02]  /*11df0*/  @!P0 SYNCS.PHASECHK.TRANS64 P0, [R0+URZ+0xa020], R3 ;  /* 0x00a02003000085a7 */ /* 0x000ea400080010ff */
[----:B--2---:R-:W-:Y:S05]  /*11e00*/  @!P0 BRA `(.L_x_357) ;  /* 0xfffffffc00f08947 */ /* 0x004fea000383ffff */
[----:B------:R-:W-:Y:S05]  /*11e10*/  BRA `(.L_x_358) ;  /* 0xffffff1000687947 */ /* 0x000fea000383ffff */
.L_x_70:
[----:B------:R-:W-:Y:S07]  /*11e20*/  MOV R0, UR4 ;  /* 0x0000000400007c02 */ /* 0x000fee0008000f00 */
.L_x_359:
[----:B-1----:R1:W2:Y:S02]  /*11e30*/  SYNCS.PHASECHK.TRANS64.TRYWAIT P0, [R0+URZ+0xa0a0], R3 ;  /* 0x00a0a003000075a7 */ /* 0x0022a400080011ff */
[----:B--2---:R-:W-:Y:S05]  /*11e40*/  @!P0 NANOSLEEP.SYNCS 0x989680 ;  /* 0x009896800000895d */ /* 0x004fea0003900000 */
[----:B------:R-:W2:Y:S02]  /*11e50*/  @!P0 SYNCS.PHASECHK.TRANS64 P0, [R0+URZ+0xa0a0], R3 ;  /* 0x00a0a003000085a7 */ /* 0x000ea400080010ff */
[----:B--2---:R-:W-:Y:S05]  /*11e60*/  @!P0 BRA `(.L_x_359) ;  /* 0xfffffffc00f08947 */ /* 0x004fea000383ffff */
[----:B------:R-:W-:Y:S05]  /*11e70*/  BRA `(.L_x_360) ;  /* 0xffffff1000647947 */ /* 0x000fea000383ffff */
.L_x_72:
[----:B------:R-:W-:Y:S07]  /*11e80*/  MOV R3, UR4 ;  /* 0x0000000400037c02 */ /* 0x000fee0008000f00 */
.L_x_361:
[----:B-1----:R1:W2:Y:S02]  /*11e90*/  SYNCS.PHASECHK.TRANS64.TRYWAIT P0, [R3+URZ+0xa058], R4 ;  /* 0x00a05804030075a7 */ /* 0x0022a400080011ff */
[----:B--2---:R-:W-:Y:S05]  /*11ea0*/  @!P0 NANOSLEEP.SYNCS 0x989680 ;  /* 0x009896800000895d */ /* 0x004fea0003900000 */
[----:B------:R-:W2:Y:S02]  /*11eb0*/  @!P0 SYNCS.PHASECHK.TRANS64 P0, [R3+URZ+0xa058], R4 ;  /* 0x00a05804030085a7 */ /* 0x000ea400080010ff */
[----:B--2---:R-:W-:Y:S05]  /*11ec0*/  @!P0 BRA `(.L_x_361) ;  /* 0xfffffffc00f08947 */ /* 0x004fea000383ffff */
[----:B------:R-:W-:Y:S05]  /*11ed0*/  BRA `(.L_x_362) ;  /* 0xffffff1000687947 */ /* 0x000fea000383ffff */
.L_x_80:
[----:B------:R-:W-:-:S07]  /*11ee0*/  MOV R0, UR4 ;  /* 0x0000000400007c02 */ /* 0x000fce0008000f00 */
.L_x_363:
[----:B--2---:R2:W3:Y:S02]  /*11ef0*/  SYNCS.PHASECHK.TRANS64.TRYWAIT P0, [R0+URZ+0xa0a8], R3 ;  /* 0x00a0a803000075a7 */ /* 0x0044e400080011ff */
[----:B---3--:R-:W-:Y:S05]  /*11f00*/  @!P0 NANOSLEEP.SYNCS 0x989680 ;  /* 0x009896800000895d */ /* 0x008fea0003900000 */
[----:B------:R-:W3:Y:S02]  /*11f10*/  @!P0 SYNCS.PHASECHK.TRANS64 P0, [R0+URZ+0xa0a8], R3 ;  /* 0x00a0a803000085a7 */ /* 0x000ee400080010ff */
[----:B---3--:R-:W-:Y:S05]  /*11f20*/  @!P0 BRA `(.L_x_363) ;  /* 0xfffffffc00f08947 */ /* 0x008fea000383ffff */
[----:B------:R-:W-:Y:S05]  /*11f30*/  BRA `(.L_x_364) ;  /* 0xffffff1400dc7947 */ /* 0x000fea000383ffff */
.L_x_82:
[----:B------:R-:W-:-:S07]  /*11f40*/  MOV R0, UR4 ;  /* 0x0000000400007c02 */ /* 0x000fce0008000f00 */
.L_x_365:
[----:B--2---:R2:W3:Y:S02]  /*11f50*/  SYNCS.PHASECHK.TRANS64.TRYWAIT P0, [R0+URZ+0xa068], R7 ;  /* 0x00a06807000075a7 */ /* 0x0044e400080011ff */
[----:B---3--:R-:W-:Y:S05]  /*11f60*/  @!P0 NANOSLEEP.SYNCS 0x989680 ;  /* 0x009896800000895d */ /* 0x008fea0003900000 */
[----:B------:R-:W3:Y:S02]  /*11f70*/  @!P0 SYNCS.PHASECHK.TRANS64 P0, [R0+URZ+0xa068], R7 ;  /* 0x00a06807000085a7 */ /* 0x000ee400080010ff */
[----:B---3--:R-:W-:Y:S05]  /*11f80*/  @!P0 BRA `(.L_x_365) ;  /* 0xfffffffc00f08947 */ /* 0x008fea000383ffff */
[----:B------:R-:W-:Y:S05]  /*11f90*/  BRA `(.L_x_366) ;  /* 0xffffff1400e07947 */ /* 0x000fea000383ffff */
.L_x_89:
[----:B-1----:R1:W2:Y:S02]  /*11fa0*/  SYNCS.PHASECHK.TRANS64.TRYWAIT P0, [R17+URZ+0xa0c0], R2 ;  /* 0x00a0c002110075a7 */ /* 0x0022a400080011ff */
[----:B--2---:R-:W-:Y:S05]  /*11fb0*/  @!P0 NANOSLEEP.SYNCS 0x989680 ;  /* 0x009896800000895d */ /* 0x004fea0003900000 */
[----:B------:R-:W2:Y:S02]  /*11fc0*/  @!P0 SYNCS.PHASECHK.TRANS64 P0, [R17+URZ+0xa0c0], R2 ;  /* 0x00a0c002110085a7 */ /* 0x000ea400080010ff */
[----:B--2---:R-:W-:Y:S05]  /*11fd0*/  @!P0 BRA `(.L_x_89) ;  /* 0xfffffffc00f08947 */ /* 0x004fea000383ffff */
[----:B------:R-:W-:Y:S05]  /*11fe0*/  BRA `(.L_x_367) ;  /* 0xffffff1c00807947 */ /* 0x000fea000383ffff */
.L_x_155:
[----:B--2---:R2:W1:Y:S02]  /*11ff0*/  SYNCS.PHASECHK.TRANS64.TRYWAIT P0, [R17+URZ+0xa0c8], R4 ;  /* 0x00a0c804110075a7 */ /* 0x00446400080011ff */
[----:B-1----:R-:W-:Y:S05]  /*12000*/  @!P0 NANOSLEEP.SYNCS 0x989680 ;  /* 0x009896800000895d */ /* 0x002fea0003900000 */
[----:B------:R-:W1:Y:S02]  /*12010*/  @!P0 SYNCS.PHASECHK.TRANS64 P0, [R17+URZ+0xa0c8], R4 ;  /* 0x00a0c804110085a7 */ /* 0x000e6400080010ff */
[----:B-1----:R-:W-:Y:S05]  /*12020*/  @!P0 BRA `(.L_x_155) ;  /* 0xfffffffc00f08947 */ /* 0x002fea000383ffff */
[----:B------:R-:W-:Y:S05]  /*12030*/  BRA `(.L_x_368) ;  /* 0xffffff4c00e47947 */ /* 0x000fea000383ffff */
.L_x_160:
[----:B-1----:R-:W-:-:S04]  /*12040*/  MOV R0, UR39 ;  /* 0x0000002700007c02 */ /* 0x002fc80008000f00 */
[----:B------:R1:W2:Y:S03]  /*12050*/  SYNCS.PHASECHK.TRANS64.TRYWAIT P0, [R0+URZ+0xa070], R3 ;  /* 0x00a07003000075a7 */ /* 0x0002a600080011ff */
[----:B--2---:R-:W-:Y:S05]  /*12060*/  @!P0 NANOSLEEP.SYNCS 0x989680 ;  /* 0x009896800000895d */ /* 0x004fea0003900000 */
[----:B------:R-:W2:Y:S02]  /*12070*/  @!P0 SYNCS.PHASECHK.TRANS64 P0, [R0+URZ+0xa070], R3 ;  /* 0x00a07003000085a7 */ /* 0x000ea400080010ff */
[----:B--2---:R-:W-:Y:S05]  /*12080*/  @!P0 BRA `(.L_x_160) ;  /* 0xfffffffc00ec8947 */ /* 0x004fea000383ffff */
[----:B------:R-:W-:Y:S05]  /*12090*/  BRA `(.L_x_369) ;  /* 0xffffff5000c47947 */ /* 0x000fea000383ffff */
.L_x_163:
[----:B-1----:R-:W-:-:S04]  /*120a0*/  MOV R0, UR39 ;  /* 0x0000002700007c02 */ /* 0x002fc80008000f00 */
[----:B------:R1:W2:Y:S03]  /*120b0*/  SYNCS.PHASECHK.TRANS64.TRYWAIT P0, [R0+URZ+0xa080], R3 ;  /* 0x00a08003000075a7 */ /* 0x0002a600080011ff */
[----:B--2---:R-:W-:Y:S05]  /*120c0*/  @!P0 NANOSLEEP.SYNCS 0x989680 ;  /* 0x009896800000895d */ /* 0x004fea0003900000 */
[----:B------:R-:W2:Y:S02]  /*120d0*/  @!P0 SYNCS.PHASECHK.TRANS64 P0, [R0+URZ+0xa080], R3 ;  /* 0x00a08003000085a7 */ /* 0x000ea400080010ff */
[----:B--2---:R-:W-:Y:S05]  /*120e0*/  @!P0 BRA `(.L_x_163) ;  /* 0xfffffffc00ec8947 */ /* 0x004fea000383ffff */
[----:B------:R-:W-:Y:S05]  /*120f0*/  BRA `(.L_x_370) ;  /* 0xffffff5000dc7947 */ /* 0x000fea000383ffff */
.L_x_166:
[----:B-1----:R-:W-:-:S04]  /*12100*/  MOV R0, UR39 ;  /* 0x0000002700007c02 */ /* 0x002fc80008000f00 */
[----:B------:R1:W2:Y:S03]  /*12110*/  SYNCS.PHASECHK.TRANS64.TRYWAIT P0, [R0+URZ+0xa070], R3 ;  /* 0x00a07003000075a7 */ /* 0x0002a600080011ff */
[----:B--2---:R-:W-:Y:S05]  /*12120*/  @!P0 NANOSLEEP.SYNCS 0x989680 ;  /* 0x009896800000895d */ /* 0x004fea0003900000 */
[----:B------:R-:W2:Y:S02]  /*12130*/  @!P0 SYNCS.PHASECHK.TRANS64 P0, [R0+URZ+0xa070], R3 ;  /* 0x00a07003000085a7 */ /* 0x000ea400080010ff */
[----:B--2---:R-:W-:Y:S05]  /*12140*/  @!P0 BRA `(.L_x_166) ;  /* 0xfffffffc00ec8947 */ /* 0x004fea000383ffff */
[----:B------:R-:W-:Y:S05]  /*12150*/  BRA `(.L_x_371) ;  /* 0xffffff5400447947 */ /* 0x000fea000383ffff */
.L_x_168:
[----:B-1----:R-:W-:-:S04]  /*12160*/  MOV R0, UR39 ;  /* 0x0000002700007c02 */ /* 0x002fc80008000f00 */
[----:B------:R1:W2:Y:S03]  /*12170*/  SYNCS.PHASECHK.TRANS64.TRYWAIT P0, [R0+URZ+0xa090], R3 ;  /* 0x00a09003000075a7 */ /* 0x0002a600080011ff */
[----:B--2---:R-:W-:Y:S05]  /*12180*/  @!P0 NANOSLEEP.SYNCS 0x989680 ;  /* 0x009896800000895d */ /* 0x004fea0003900000 */
[----:B------:R-:W2:Y:S02]  /*12190*/  @!P0 SYNCS.PHASECHK.TRANS64 P0, [R0+URZ+0xa090], R3 ;  /* 0x00a09003000085a7 */ /* 0x000ea400080010ff */
[----:B--2---:R-:W-:Y:S05]  /*121a0*/  @!P0 BRA `(.L_x_168) ;  /* 0xfffffffc00ec8947 */ /* 0x004fea000383ffff */
[----:B------:R-:W-:Y:S05]  /*121b0*/  BRA `(.L_x_372) ;  /* 0xffffff5400847947 */ /* 0x000fea000383ffff */
.L_x_177:
[----:B-1----:R-:W-:-:S04]  /*121c0*/  MOV R0, UR39 ;  /* 0x0000002700007c02 */ /* 0x002fc80008000f00 */
[----:B------:R1:W4:Y:S03]  /*121d0*/  SYNCS.PHASECHK.TRANS64.TRYWAIT P1, [R0+URZ+0xa080], R3 ;  /* 0x00a08003000075a7 */ /* 0x00032600080211ff */
[----:B----4-:R-:W-:Y:S05]  /*121e0*/  @!P1 NANOSLEEP.SYNCS 0x989680 ;  /* 0x009896800000995d */ /* 0x010fea0003900000 */
[----:B------:R-:W4:Y:S02]  /*121f0*/  @!P1 SYNCS.PHASECHK.TRANS64 P1, [R0+URZ+0xa080], R3 ;  /* 0x00a08003000095a7 */ /* 0x000f2400080210ff */
[----:B----4-:R-:W-:Y:S05]  /*12200*/  @!P1 BRA `(.L_x_177) ;  /* 0xfffffffc00ec9947 */ /* 0x010fea000383ffff */
[----:B------:R-:W-:Y:S05]  /*12210*/  BRA `(.L_x_373) ;  /* 0xffffff5c00687947 */ /* 0x000fea000383ffff */
.L_x_180:
[----:B-1----:R-:W-:-:S04]  /*12220*/  MOV R0, UR39 ;  /* 0x0000002700007c02 */ /* 0x002fc80008000f00 */
[----:B------:R1:W4:Y:S03]  /*12230*/  SYNCS.PHASECHK.TRANS64.TRYWAIT P0, [R0+URZ+0xa098], R3 ;  /* 0x00a09803000075a7 */ /* 0x00032600080011ff */
[----:B----4-:R-:W-:Y:S05]  /*12240*/  @!P0 NANOSLEEP.SYNCS 0x989680 ;  /* 0x009896800000895d */ /* 0x010fea0003900000 */
[----:B------:R-:W4:Y:S02]  /*12250*/  @!P0 SYNCS.PHASECHK.TRANS64 P0, [R0+URZ+0xa098], R3 ;  /* 0x00a09803000085a7 */ /* 0x000f2400080010ff */
[----:B----4-:R-:W-:Y:S05]  /*12260*/  @!P0 BRA `(.L_x_180) ;  /* 0xfffffffc00ec8947 */ /* 0x010fea000383ffff */
[----:B------:R-:W-:Y:S05]  /*12270*/  BRA `(.L_x_374) ;  /* 0xffffff5c00f07947 */ /* 0x000fea000383ffff */
.L_x_191:
[----:B---3--:R3:W4:Y:S02]  /*12280*/  SYNCS.PHASECHK.TRANS64.TRYWAIT P0, [R26+URZ+0xa070], R3 ;  /* 0x00a070031a0075a7 */ /* 0x00872400080011ff */
[----:B----4-:R-:W-:Y:S05]  /*12290*/  @!P0 NANOSLEEP.SYNCS 0x989680 ;  /* 0x009896800000895d */ /* 0x010fea0003900000 */
[----:B------:R-:W4:Y:S02]  /*122a0*/  @!P0 SYNCS.PHASECHK.TRANS64 P0, [R26+URZ+0xa070], R3 ;  /* 0x00a070031a0085a7 */ /* 0x000f2400080010ff */
[----:B----4-:R-:W-:Y:S05]  /*122b0*/  @!P0 BRA `(.L_x_191) ;  /* 0xfffffffc00f08947 */ /* 0x010fea000383ffff */
[----:B------:R-:W-:Y:S05]  /*122c0*/  BRA `(.L_x_375) ;  /* 0xffffff6400fc7947 */ /* 0x000fea000383ffff */
.L_x_194:
[----:B-1----:R1:W3:Y:S02]  /*122d0*/  SYNCS.PHASECHK.TRANS64.TRYWAIT P0, [R26+URZ+0xa090], R3 ;  /* 0x00a090031a0075a7 */ /* 0x0022e400080011ff */
[----:B---3--:R-:W-:Y:S05]  /*122e0*/  @!P0 NANOSLEEP.SYNCS 0x989680 ;  /* 0x009896800000895d */ /* 0x008fea0003900000 */
[----:B------:R-:W3:Y:S02]  /*122f0*/  @!P0 SYNCS.PHASECHK.TRANS64 P0, [R26+URZ+0xa090], R3 ;  /* 0x00a090031a0085a7 */ /* 0x000ee400080010ff */
[----:B---3--:R-:W-:Y:S05]  /*12300*/  @!P0 BRA `(.L_x_194) ;  /* 0xfffffffc00f08947 */ /* 0x008fea000383ffff */
[----:B------:R-:W-:Y:S05]  /*12310*/  BRA `(.L_x_376) ;  /* 0xffffff68001c7947 */ /* 0x000fea000383ffff */
.L_x_196:
[----:B-1----:R1:W3:Y:S02]  /*12320*/  SYNCS.PHASECHK.TRANS64.TRYWAIT P0, [R26+URZ+0xa0c0], R5 ;  /* 0x00a0c0051a0075a7 */ /* 0x0022e400080011ff */
[----:B---3--:R-:W-:Y:S05]  /*12330*/  @!P0 NANOSLEEP.SYNCS 0x989680 ;  /* 0x009896800000895d */ /* 0x008fea0003900000 */
[----:B------:R-:W3:Y:S02]  /*12340*/  @!P0 SYNCS.PHASECHK.TRANS64 P0, [R26+URZ+0xa0c0], R5 ;  /* 0x00a0c0051a0085a7 */ /* 0x000ee400080010ff */
[----:B---3--:R-:W-:Y:S05]  /*12350*/  @!P0 BRA `(.L_x_196) ;  /* 0xfffffffc00f08947 */ /* 0x008fea000383ffff */
[----:B------:R-:W-:Y:S05]  /*12360*/  BRA `(.L_x_377) ;  /* 0xffffff6800287947 */ /* 0x000fea000383ffff */
.L_x_206:
[----:B------:R1:W1:Y:S02]  /*12370*/  SYNCS.PHASECHK.TRANS64.TRYWAIT P1, [R26+URZ+0xa080], R3 ;  /* 0x00a080031a0075a7 */ /* 0x00026400080211ff */
[----:B-1----:R-:W-:Y:S05]  /*12380*/  @!P1 NANOSLEEP.SYNCS 0x989680 ;  /* 0x009896800000995d */ /* 0x002fea0003900000 */
[----:B------:R-:W1:Y:S02]  /*12390*/  @!P1 SYNCS.PHASECHK.TRANS64 P1, [R26+URZ+0xa080], R3 ;  /* 0x00a080031a0095a7 */ /* 0x000e6400080210ff */
[----:B-1----:R-:W-:Y:S05]  /*123a0*/  @!P1 BRA `(.L_x_206) ;  /* 0xfffffffc00f09947 */ /* 0x002fea000383ffff */
[----:B------:R-:W-:Y:S05]  /*123b0*/  BRA `(.L_x_378) ;  /* 0xffffff7400787947 */ /* 0x000fea000383ffff */
.L_x_210:
[----:B--2---:R2:W1:Y:S02]  /*123c0*/  SYNCS.PHASECHK.TRANS64.TRYWAIT P0, [R26+URZ+0xa098], R3 ;  /* 0x00a098031a0075a7 */ /* 0x00446400080011ff */
[----:B-1----:R-:W-:Y:S05]  /*123d0*/  @!P0 NANOSLEEP.SYNCS 0x989680 ;  /* 0x009896800000895d */ /* 0x002fea0003900000 */
[----:B------:R-:W1:Y:S02]  /*123e0*/  @!P0 SYNCS.PHASECHK.TRANS64 P0, [R26+URZ+0xa098], R3 ;  /* 0x00a098031a0085a7 */ /* 0x000e6400080010ff */
[----:B-1----:R-:W-:Y:S05]  /*123f0*/  @!P0 BRA `(.L_x_210) ;  /* 0xfffffffc00f08947 */ /* 0x002fea000383ffff */
[----:B------:R-:W-:Y:S05]  /*12400*/  BRA `(.L_x_379) ;  /* 0xffffff7400e47947 */ /* 0x000fea000383ffff */
.L_x_212:
[----:B-1----:R1:W2:Y:S02]  /*12410*/  SYNCS.PHASECHK.TRANS64.TRYWAIT P0, [R26+URZ+0xa0c8], R3 ;  /* 0x00a0c8031a0075a7 */ /* 0x0022a400080011ff */
[----:B--2---:R-:W-:Y:S05]  /*12420*/  @!P0 NANOSLEEP.SYNCS 0x989680 ;  /* 0x009896800000895d */ /* 0x004fea0003900000 */
[----:B------:R-:W2:Y:S02]  /*12430*/  @!P0 SYNCS.PHASECHK.TRANS64 P0, [R26+URZ+0xa0c8], R3 ;  /* 0x00a0c8031a0085a7 */ /* 0x000ea400080010ff */
[----:B--2---:R-:W-:Y:S05]  /*12440*/  @!P0 BRA `(.L_x_212) ;  /* 0xfffffffc00f08947 */ /* 0x004fea000383ffff */
[----:B------:R-:W-:Y:S05]  /*12450*/  BRA `(.L_x_380) ;  /* 0xffffff7400f07947 */ /* 0x000fea000383ffff */
.L_x_222:
[----:B------:R-:W-:-:S07]  /*12460*/  MOV R0, UR4 ;  /* 0x0000000400007c02 */ /* 0x000fce0008000f00 */
.L_x_381:
[----:B-1----:R1:W2:Y:S02]  /*12470*/  SYNCS.PHASECHK.TRANS64.TRYWAIT P0, [R0+URZ], R3 ;  /* 0x00000003000075a7 */ /* 0x0022a400080011ff */
[----:B--2---:R-:W-:Y:S05]  /*12480*/  @!P0 NANOSLEEP.SYNCS 0x989680 ;  /* 0x009896800000895d */ /* 0x004fea0003900000 */
[----:B------:R-:W2:Y:S02]  /*12490*/  @!P0 SYNCS.PHASECHK.TRANS64 P0, [R0+URZ], R3 ;  /* 0x00000003000085a7 */ /* 0x000ea400080010ff */
[----:B--2---:R-:W-:Y:S05]  /*124a0*/  @!P0 BRA `(.L_x_381) ;  /* 0xfffffffc00f08947 */ /* 0x004fea000383ffff */
[----:B------:R-:W-:Y:S05]  /*124b0*/  BRA `(.L_x_382) ;  /* 0xffffff84005c7947 */ /* 0x000fea000383ffff */
.L_x_225:
[----:B------:R-:W-:-:S07]  /*124c0*/  MOV R0, UR5 ;  /* 0x0000000500007c02 */ /* 0x000fce0008000f00 */
.L_x_383:
[----:B-1----:R1:W3:Y:S02]  /*124d0*/  SYNCS.PHASECHK.TRANS64.TRYWAIT P1, [R0+URZ], R3 ;  /* 0x00000003000075a7 */ /* 0x0022e400080211ff */
[----:B---3--:R-:W-:Y:S05]  /*124e0*/  @!P1 NANOSLEEP.SYNCS 0x989680 ;  /* 0x009896800000995d */ /* 0x008fea0003900000 */
[----:B------:R-:W3:Y:S02]  /*124f0*/  @!P1 SYNCS.PHASECHK.TRANS64 P1, [R0+URZ], R3 ;  /* 0x00000003000095a7 */ /* 0x000ee400080210ff */
[----:B---3--:R-:W-:Y:S05]  /*12500*/  @!P1 BRA `(.L_x_383) ;  /* 0xfffffffc00f09947 */ /* 0x008fea000383ffff */
[----:B------:R-:W-:Y:S05]  /*12510*/  BRA `(.L_x_384) ;  /* 0xffffff8800087947 */ /* 0x000fea000383ffff */
.L_x_232:
[----:B-1----:R-:W-:-:S04]  /*12520*/  MOV R4, UR46 ;  /* 0x0000002e00047c02 */ /* 0x002fc80008000f00 */
[----:B------:R1:W2:Y:S03]  /*12530*/  SYNCS.PHASECHK.TRANS64.TRYWAIT P5, [R4+URZ], R3 ;  /* 0x00000003040075a7 */ /* 0x0002a600080a11ff */
[----:B--2---:R-:W-:Y:S05]  /*12540*/  @!P5 NANOSLEEP.SYNCS 0x989680 ;  /* 0x009896800000d95d */ /* 0x004fea0003900000 */
[----:B------:R-:W2:Y:S02]  /*12550*/  @!P5 SYNCS.PHASECHK.TRANS64 P5, [R4+URZ], R3 ;  /* 0x000000030400d5a7 */ /* 0x000ea400080a10ff */
[----:B--2---:R-:W-:Y:S05]  /*12560*/  @!P5 BRA `(.L_x_232) ;  /* 0xfffffffc00ecd947 */ /* 0x004fea000383ffff */
[----:B------:R-:W-:Y:S05]  /*12570*/  BRA `(.L_x_385) ;  /* 0xffffff9400407947 */ /* 0x000fea000383ffff */
.L_x_237:
[----:B------:R-:W-:-:S07]  /*12580*/  MOV R5, UR5 ;  /* 0x0000000500057c02 */ /* 0x000fce0008000f00 */
.L_x_386:
[----:B---3--:R3:W4:Y:S02]  /*12590*/  SYNCS.PHASECHK.TRANS64.TRYWAIT P2, [R5+URZ], R0 ;  /* 0x00000000050075a7 */ /* 0x00872400080411ff */
[----:B----4-:R-:W-:Y:S05]  /*125a0*/  @!P2 NANOSLEEP.SYNCS 0x989680 ;  /* 0x009896800000a95d */ /* 0x010fea0003900000 */
[----:B------:R-:W4:Y:S02]  /*125b0*/  @!P2 SYNCS.PHASECHK.TRANS64 P2, [R5+URZ], R0 ;  /* 0x000000000500a5a7 */ /* 0x000f2400080410ff */
[----:B----4-:R-:W-:Y:S05]  /*125c0*/  @!P2 BRA `(.L_x_386) ;  /* 0xfffffffc00f0a947 */ /* 0x010fea000383ffff */
[----:B------:R-:W-:Y:S05]  /*125d0*/  BRA `(.L_x_387) ;  /* 0xffffffc000d47947 */ /* 0x000fea000383ffff */
.L_x_242:
[----:B------:R-:W-:-:S07]  /*125e0*/  MOV R3, UR5 ;  /* 0x0000000500037c02 */ /* 0x000fce0008000f00 */
.L_x_388:
[----:B-1----:R1:W2:Y:S02]  /*125f0*/  SYNCS.PHASECHK.TRANS64.TRYWAIT P1, [R3+URZ], R0 ;  /* 0x00000000030075a7 */ /* 0x0022a400080211ff */
[----:B--2---:R-:W-:Y:S05]  /*12600*/  @!P1 NANOSLEEP.SYNCS 0x989680 ;  /* 0x009896800000995d */ /* 0x004fea0003900000 */
[----:B------:R-:W2:Y:S02]  /*12610*/  @!P1 SYNCS.PHASECHK.TRANS64 P1, [R3+URZ], R0 ;  /* 0x00000000030095a7 */ /* 0x000ea400080210ff */
[----:B--2---:R-:W-:Y:S05]  /*12620*/  @!P1 BRA `(.L_x_388) ;  /* 0xfffffffc00f09947 */ /* 0x004fea000383ffff */
[----:B------:R-:W-:Y:S05]  /*12630*/  BRA `(.L_x_389) ;  /* 0xffffffc800347947 */ /* 0x000fea000383ffff */
.L_x_247:
[----:B------:R-:W-:-:S07]  /*12640*/  MOV R0, UR7 ;  /* 0x0000000700007c02 */ /* 0x000fce0008000f00 */
.L_x_390:
[----:B-1----:R1:W3:Y:S02]  /*12650*/  SYNCS.PHASECHK.TRANS64.TRYWAIT P0, [R0+URZ], R3 ;  /* 0x00000003000075a7 */ /* 0x0022e400080011ff */
[----:B---3--:R-:W-:Y:S05]  /*12660*/  @!P0 NANOSLEEP.SYNCS 0x989680 ;  /* 0x009896800000895d */ /* 0x008fea0003900000 */
[----:B------:R-:W3:Y:S02]  /*12670*/  @!P0 SYNCS.PHASECHK.TRANS64 P0, [R0+URZ], R3 ;  /* 0x00000003000085a7 */ /* 0x000ee400080010ff */
[----:B---3--:R-:W-:Y:S05]  /*12680*/  @!P0 BRA `(.L_x_390) ;  /* 0xfffffffc00f08947 */ /* 0x008fea000383ffff */
[----:B------:R-:W-:Y:S05]  /*12690*/  BRA `(.L_x_391) ;  /* 0xffffffc800e87947 */ /* 0x000fea000383ffff */
.L_x_251:
[----:B------:R-:W-:-:S07]  /*126a0*/  MOV R0, UR8 ;  /* 0x0000000800007c02 */ /* 0x000fce0008000f00 */
.L_x_392:
[----:B-1----:R1:W2:Y:S02]  /*126b0*/  SYNCS.PHASECHK.TRANS64.TRYWAIT P1, [R0+URZ+0xa010], R3 ;  /* 0x00a01003000075a7 */ /* 0x0022a400080211ff */
[----:B--2---:R-:W-:Y:S05]  /*126c0*/  @!P1 NANOSLEEP.SYNCS 0x989680 ;  /* 0x009896800000995d */ /* 0x004fea0003900000 */
[----:B------:R-:W2:Y:S02]  /*126d0*/  @!P1 SYNCS.PHASECHK.TRANS64 P1, [R0+URZ+0xa010], R3 ;  /* 0x00a01003000095a7 */ /* 0x000ea400080210ff */
[----:B--2---:R-:W-:Y:S05]  /*126e0*/  @!P1 BRA `(.L_x_392) ;  /* 0xfffffffc00f09947 */ /* 0x004fea000383ffff */
[----:B------:R-:W-:Y:S05]  /*126f0*/  BRA `(.L_x_393) ;  /* 0xffffffcc00dc7947 */ /* 0x000fea000383ffff */
.L_x_257:
[----:B-1----:R-:W-:-:S07]  /*12700*/  MOV R0, UR8 ;  /* 0x0000000800007c02 */ /* 0x002fce0008000f00 */
.L_x_394:
[----:B-1----:R1:W2:Y:S02]  /*12710*/  SYNCS.PHASECHK.TRANS64.TRYWAIT P1, [R0+URZ+0xa038], R3 ;  /* 0x00a03803000075a7 */ /* 0x0022a400080211ff */
[----:B--2---:R-:W-:Y:S05]  /*12720*/  @!P1 NANOSLEEP.SYNCS 0x989680 ;  /* 0x009896800000995d */ /* 0x004fea0003900000 */
[----:B------:R-:W2:Y:S02]  /*12730*/  @!P1 SYNCS.PHASECHK.TRANS64 P1, [R0+URZ+0xa038], R3 ;  /* 0x00a03803000095a7 */ /* 0x000ea400080210ff */
[----:B--2---:R-:W-:Y:S05]  /*12740*/  @!P1 BRA `(.L_x_394) ;  /* 0xfffffffc00f09947 */ /* 0x004fea000383ffff */
[----:B------:R-:W-:Y:S05]  /*12750*/  BRA `(.L_x_395) ;  /* 0xffffffd000307947 */ /* 0x000fea000383ffff */
.L_x_263:
[----:B-1----:R-:W-:-:S07]  /*12760*/  MOV R0, UR8 ;  /* 0x0000000800007c02 */ /* 0x002fce0008000f00 */
.L_x_396:
[----:B-1----:R1:W2:Y:S02]  /*12770*/  SYNCS.PHASECHK.TRANS64.TRYWAIT P2, [R0+URZ+0xa018], R3 ;  /* 0x00a01803000075a7 */ /* 0x0022a400080411ff */
[----:B--2---:R-:W-:Y:S05]  /*12780*/  @!P2 NANOSLEEP.SYNCS 0x989680 ;  /* 0x009896800000a95d */ /* 0x004fea0003900000 */
[----:B------:R-:W2:Y:S02]  /*12790*/  @!P2 SYNCS.PHASECHK.TRANS64 P2, [R0+URZ+0xa018], R3 ;  /* 0x00a018030000a5a7 */ /* 0x000ea400080410ff */
[----:B--2---:R-:W-:Y:S05]  /*127a0*/  @!P2 BRA `(.L_x_396) ;  /* 0xfffffffc00f0a947 */ /* 0x004fea000383ffff */
[----:B------:R-:W-:Y:S05]  /*127b0*/  BRA `(.L_x_397) ;  /* 0xffffffd000887947 */ /* 0x000fea000383ffff */
.L_x_269:
[----:B-1----:R-:W-:-:S07]  /*127c0*/  MOV R0, UR8 ;  /* 0x0000000800007c02 */ /* 0x002fce0008000f00 */
.L_x_398:
[----:B-1----:R1:W2:Y:S02]  /*127d0*/  SYNCS.PHASECHK.TRANS64.TRYWAIT P2, [R0+URZ+0xa040], R3 ;  /* 0x00a04003000075a7 */ /* 0x0022a400080411ff */
[----:B--2---:R-:W-:Y:S05]  /*127e0*/  @!P2 NANOSLEEP.SYNCS 0x989680 ;  /* 0x009896800000a95d */ /* 0x004fea0003900000 */
[----:B------:R-:W2:Y:S02]  /*127f0*/  @!P2 SYNCS.PHASECHK.TRANS64 P2, [R0+URZ+0xa040], R3 ;  /* 0x00a040030000a5a7 */ /* 0x000ea400080410ff */
[----:B--2---:R-:W-:Y:S05]  /*12800*/  @!P2 BRA `(.L_x_398) ;  /* 0xfffffffc00f0a947 */ /* 0x004fea000383ffff */
[----:B------:R-:W-:Y:S05]  /*12810*/  BRA `(.L_x_399) ;  /* 0xffffffd000dc7947 */ /* 0x000fea000383ffff */
.L_x_275:
[----:B------:R-:W-:-:S07]  /*12820*/  MOV R0, UR33 ;  /* 0x0000002100007c02 */ /* 0x000fce0008000f00 */
.L_x_400:
[----:B-1----:R1:W2:Y:S02]  /*12830*/  SYNCS.PHASECHK.TRANS64.TRYWAIT P2, [R0+URZ+0xa038], R3 ;  /* 0x00a03803000075a7 */ /* 0x0022a400080411ff */
[----:B--2---:R-:W-:Y:S05]  /*12840*/  @!P2 NANOSLEEP.SYNCS 0x989680 ;  /* 0x009896800000a95d */ /* 0x004fea0003900000 */
[----:B------:R-:W2:Y:S02]  /*12850*/  @!P2 SYNCS.PHASECHK.TRANS64 P2, [R0+URZ+0xa038], R3 ;  /* 0x00a038030000a5a7 */ /* 0x000ea400080410ff */
[----:B--2---:R-:W-:Y:S05]  /*12860*/  @!P2 BRA `(.L_x_400) ;  /* 0xfffffffc00f0a947 */ /* 0x004fea000383ffff */
[----:B------:R-:W-:Y:S05]  /*12870*/  BRA `(.L_x_401) ;  /* 0xffffffd400947947 */ /* 0x000fea000383ffff */
.L_x_280:
[----:B------:R-:W-:-:S07]  /*12880*/  MOV R0, UR17 ;  /* 0x0000001100007c02 */ /* 0x000fce0008000f00 */
.L_x_402:
[----:B-1----:R1:W2:Y:S02]  /*12890*/  SYNCS.PHASECHK.TRANS64.TRYWAIT P2, [R0+URZ+0xa038], R5 ;  /* 0x00a03805000075a7 */ /* 0x0022a400080411ff */
[----:B--2---:R-:W-:Y:S05]  /*128a0*/  @!P2 NANOSLEEP.SYNCS 0x989680 ;  /* 0x009896800000a95d */ /* 0x004fea0003900000 */
[----:B------:R-:W2:Y:S02]  /*128b0*/  @!P2 SYNCS.PHASECHK.TRANS64 P2, [R0+URZ+0xa038], R5 ;  /* 0x00a038050000a5a7 */ /* 0x000ea400080410ff */
[----:B--2---:R-:W-:Y:S05]  /*128c0*/  @!P2 BRA `(.L_x_402) ;  /* 0xfffffffc00f0a947 */ /* 0x004fea000383ffff */
[----:B------:R-:W-:Y:S05]  /*128d0*/  BRA `(.L_x_403) ;  /* 0xffffffd400f07947 */ /* 0x000fea000383ffff */
.L_x_285:
[----:B------:R-:W-:-:S07]  /*128e0*/  MOV R0, UR25 ;  /* 0x0000001900007c02 */ /* 0x000fce0008000f00 */
.L_x_404:
[----:B-1----:R1:W2:Y:S02]  /*128f0*/  SYNCS.PHASECHK.TRANS64.TRYWAIT P2, [R0+URZ+0xa038], R5 ;  /* 0x00a03805000075a7 */ /* 0x0022a400080411ff */
[----:B--2---:R-:W-:Y:S05]  /*12900*/  @!P2 NANOSLEEP.SYNCS 0x989680 ;  /* 0x009896800000a95d */ /* 0x004fea0003900000 */
[----:B------:R-:W2:Y:S02]  /*12910*/  @!P2 SYNCS.PHASECHK.TRANS64 P2, [R0+URZ+0xa038], R5 ;  /* 0x00a038050000a5a7 */ /* 0x000ea400080410ff */
[----:B--2---:R-:W-:Y:S05]  /*12920*/  @!P2 BRA `(.L_x_404) ;  /* 0xfffffffc00f0a947 */ /* 0x004fea000383ffff */
[----:B------:R-:W-:Y:S05]  /*12930*/  BRA `(.L_x_405) ;  /* 0xffffffd800547947 */ /* 0x000fea000383ffff */
.L_x_290:
[----:B------:R-:W-:-:S07]  /*12940*/  MOV R0, UR17 ;  /* 0x0000001100007c02 */ /* 0x000fce0008000f00 */
.L_x_406:
[----:B-1----:R1:W2:Y:S02]  /*12950*/  SYNCS.PHASECHK.TRANS64.TRYWAIT P2, [R0+URZ+0xa038], R5 ;  /* 0x00a03805000075a7 */ /* 0x0022a400080411ff */
[----:B--2---:R-:W-:Y:S05]  /*12960*/  @!P2 NANOSLEEP.SYNCS 0x989680 ;  /* 0x009896800000a95d */ /* 0x004fea0003900000 */
[----:B------:R-:W2:Y:S02]  /*12970*/  @!P2 SYNCS.PHASECHK.TRANS64 P2, [R0+URZ+0xa038], R5 ;  /* 0x00a038050000a5a7 */ /* 0x000ea400080410ff */
[----:B--2---:R-:W-:Y:S05]  /*12980*/  @!P2 BRA `(.L_x_406) ;  /* 0xfffffffc00f0a947 */ /* 0x004fea000383ffff */
[----:B------:R-:W-:Y:S05]  /*12990*/  BRA `(.L_x_407) ;  /* 0xffffffd800b47947 */ /* 0x000fea000383ffff */
.L_x_295:
[----:B------:R-:W-:-:S07]  /*129a0*/  MOV R0, UR17 ;  /* 0x0000001100007c02 */ /* 0x000fce0008000f00 */
.L_x_408:
[----:B-1----:R1:W2:Y:S02]  /*129b0*/  SYNCS.PHASECHK.TRANS64.TRYWAIT P2, [R0+URZ+0xa038], R5 ;  /* 0x00a03805000075a7 */ /* 0x0022a400080411ff */
[----:B--2---:R-:W-:Y:S05]  /*129c0*/  @!P2 NANOSLEEP.SYNCS 0x989680 ;  /* 0x009896800000a95d */ /* 0x004fea0003900000 */
[----:B------:R-:W2:Y:S02]  /*129d0*/  @!P2 SYNCS.PHASECHK.TRANS64 P2, [R0+URZ+0xa038], R5 ;  /* 0x00a038050000a5a7 */ /* 0x000ea400080410ff */
[----:B--2---:R-:W-:Y:S05]  /*129e0*/  @!P2 BRA `(.L_x_408) ;  /* 0xfffffffc00f0a947 */ /* 0x004fea000383ffff */
[----:B------:R-:W-:Y:S05]  /*129f0*/  BRA `(.L_x_409) ;  /* 0xffffffdc00187947 */ /* 0x000fea000383ffff */
.L_x_300:
[----:B------:R-:W-:-:S07]  /*12a00*/  MOV R0, UR17 ;  /* 0x0000001100007c02 */ /* 0x000fce0008000f00 */
.L_x_410:
[----:B-1----:R1:W2:Y:S02]  /*12a10*/  SYNCS.PHASECHK.TRANS64.TRYWAIT P2, [R0+URZ+0xa038], R5 ;  /* 0x00a03805000075a7 */ /* 0x0022a400080411ff */
[----:B--2---:R-:W-:Y:S05]  /*12a20*/  @!P2 NANOSLEEP.SYNCS 0x989680 ;  /* 0x009896800000a95d */ /* 0x004fea0003900000 */
[----:B------:R-:W2:Y:S02]  /*12a30*/  @!P2 SYNCS.PHASECHK.TRANS64 P2, [R0+URZ+0xa038], R5 ;  /* 0x00a038050000a5a7 */ /* 0x000ea400080410ff */
[----:B--2---:R-:W-:Y:S05]  /*12a40*/  @!P2 BRA `(.L_x_410) ;  /* 0xfffffffc00f0a947 */ /* 0x004fea000383ffff */
[----:B------:R-:W-:Y:S05]  /*12a50*/  BRA `(.L_x_411) ;  /* 0xffffffdc007c7947 */ /* 0x000fea000383ffff */
.L_x_305:
[----:B------:R-:W-:-:S07]  /*12a60*/  MOV R0, UR17 ;  /* 0x0000001100007c02 */ /* 0x000fce0008000f00 */
.L_x_412:
[----:B-1----:R1:W2:Y:S02]  /*12a70*/  SYNCS.PHASECHK.TRANS64.TRYWAIT P2, [R0+URZ+0xa038], R5 ;  /* 0x00a03805000075a7 */ /* 0x0022a400080411ff */
[----:B--2---:R-:W-:Y:S05]  /*12a80*/  @!P2 NANOSLEEP.SYNCS 0x989680 ;  /* 0x009896800000a95d */ /* 0x004fea0003900000 */
[----:B------:R-:W2:Y:S02]  /*12a90*/  @!P2 SYNCS.PHASECHK.TRANS64 P2, [R0+URZ+0xa038], R5 ;  /* 0x00a038050000a5a7 */ /* 0x000ea400080410ff */
[----:B--2---:R-:W-:Y:S05]  /*12aa0*/  @!P2 BRA `(.L_x_412) ;  /* 0xfffffffc00f0a947 */ /* 0x004fea000383ffff */
[----:B------:R-:W-:Y:S05]  /*12ab0*/  BRA `(.L_x_413) ;  /* 0xffffffdc00e07947 */ /* 0x000fea000383ffff */
.L_x_310:
[----:B------:R-:W-:-:S07]  /*12ac0*/  MOV R0, UR17 ;  /* 0x0000001100007c02 */ /* 0x000fce0008000f00 */
.L_x_414:
[----:B-1----:R1:W2:Y:S02]  /*12ad0*/  SYNCS.PHASECHK.TRANS64.TRYWAIT P2, [R0+URZ+0xa038], R5 ;  /* 0x00a03805000075a7 */ /* 0x0022a400080411ff */
[----:B--2---:R-:W-:Y:S05]  /*12ae0*/  @!P2 NANOSLEEP.SYNCS 0x989680 ;  /* 0x009896800000a95d */ /* 0x004fea0003900000 */
[----:B------:R-:W2:Y:S02]  /*12af0*/  @!P2 SYNCS.PHASECHK.TRANS64 P2, [R0+URZ+0xa038], R5 ;  /* 0x00a038050000a5a7 */ /* 0x000ea400080410ff */
[----:B--2---:R-:W-:Y:S05]  /*12b00*/  @!P2 BRA `(.L_x_414) ;  /* 0xfffffffc00f0a947 */ /* 0x004fea000383ffff */
[----:B------:R-:W-:Y:S05]  /*12b10*/  BRA `(.L_x_415) ;  /* 0xffffffe000447947 */ /* 0x000fea000383ffff */
.L_x_316:
[----:B------:R-:W-:-:S07]  /*12b20*/  MOV R0, UR25 ;  /* 0x0000001900007c02 */ /* 0x000fce0008000f00 */
.L_x_416:
[----:B-1----:R1:W2:Y:S02]  /*12b30*/  SYNCS.PHASECHK.TRANS64.TRYWAIT P2, [R0+URZ+0xa038], R3 ;  /* 0x00a03803000075a7 */ /* 0x0022a400080411ff */
[----:B--2---:R-:W-:Y:S05]  /*12b40*/  @!P2 NANOSLEEP.SYNCS 0x989680 ;  /* 0x009896800000a95d */ /* 0x004fea0003900000 */
[----:B------:R-:W2:Y:S02]  /*12b50*/  @!P2 SYNCS.PHASECHK.TRANS64 P2, [R0+URZ+0xa038], R3 ;  /* 0x00a038030000a5a7 */ /* 0x000ea400080410ff */
[----:B--2---:R-:W-:Y:S05]  /*12b60*/  @!P2 BRA `(.L_x_416) ;  /* 0xfffffffc00f0a947 */ /* 0x004fea000383ffff */
[----:B------:R-:W-:Y:S05]  /*12b70*/  BRA `(.L_x_417) ;  /* 0xffffffe000d07947 */ /* 0x000fea000383ffff */
.L_x_321:
[----:B------:R-:W-:-:S07]  /*12b80*/  MOV R0, UR17 ;  /* 0x0000001100007c02 */ /* 0x000fce0008000f00 */
.L_x_418:
[----:B-1----:R1:W2:Y:S02]  /*12b90*/  SYNCS.PHASECHK.TRANS64.TRYWAIT P2, [R0+URZ+0xa038], R5 ;  /* 0x00a03805000075a7 */ /* 0x0022a400080411ff */
[----:B--2---:R-:W-:Y:S05]  /*12ba0*/  @!P2 NANOSLEEP.SYNCS 0x989680 ;  /* 0x009896800000a95d */ /* 0x004fea0003900000 */
[----:B------:R-:W2:Y:S02]  /*12bb0*/  @!P2 SYNCS.PHASECHK.TRANS64 P2, [R0+URZ+0xa038], R5 ;  /* 0x00a038050000a5a7 */ /* 0x000ea400080410ff */
[----:B--2---:R-:W-:Y:S05]  /*12bc0*/  @!P2 BRA `(.L_x_418) ;  /* 0xfffffffc00f0a947 */ /* 0x004fea000383ffff */
[----:B------:R-:W-:Y:S05]  /*12bd0*/  BRA `(.L_x_419) ;  /* 0xffffffe400307947 */ /* 0x000fea000383ffff */
.L_x_327:
[----:B------:R-:W-:-:S07]  /*12be0*/  MOV R0, UR16 ;  /* 0x0000001000007c02 */ /* 0x000fce0008000f00 */
.L_x_420:
[----:B-1----:R1:W2:Y:S02]  /*12bf0*/  SYNCS.PHASECHK.TRANS64.TRYWAIT P0, [R0+URZ+0xa0b0], R3 ;  /* 0x00a0b003000075a7 */ /* 0x0022a400080011ff */
[----:B--2---:R-:W-:Y:S05]  /*12c00*/  @!P0 NANOSLEEP.SYNCS 0x989680 ;  /* 0x009896800000895d */ /* 0x004fea0003900000 */
[----:B------:R-:W2:Y:S02]  /*12c10*/  @!P0 SYNCS.PHASECHK.TRANS64 P0, [R0+URZ+0xa0b0], R3 ;  /* 0x00a0b003000085a7 */ /* 0x000ea400080010ff */
[----:B--2---:R-:W-:Y:S05]  /*12c20*/  @!P0 BRA `(.L_x_420) ;  /* 0xfffffffc00f08947 */ /* 0x004fea000383ffff */
[----:B------:R-:W-:Y:S05]  /*12c30*/  BRA `(.L_x_421) ;  /* 0xffffffe800307947 */ /* 0x000fea000383ffff */
.L_x_329:
[----:B-1----:R-:W-:-:S07]  /*12c40*/  MOV R0, UR16 ;  /* 0x0000001000007c02 */ /* 0x002fce0008000f00 */
.L_x_422:
[----:B-1----:R1:W2:Y:S02]  /*12c50*/  SYNCS.PHASECHK.TRANS64.TRYWAIT P0, [R0+URZ+0xa0b8], R3 ;  /* 0x00a0b803000075a7 */ /* 0x0022a400080011ff */
[----:B--2---:R-:W-:Y:S05]  /*12c60*/  @!P0 NANOSLEEP.SYNCS 0x989680 ;  /* 0x009896800000895d */ /* 0x004fea0003900000 */
[----:B------:R-:W2:Y:S02]  /*12c70*/  @!P0 SYNCS.PHASECHK.TRANS64 P0, [R0+URZ+0xa0b8], R3 ;  /* 0x00a0b803000085a7 */ /* 0x000ea400080010ff */
[----:B--2---:R-:W-:Y:S05]  /*12c80*/  @!P0 BRA `(.L_x_422) ;  /* 0xfffffffc00f08947 */ /* 0x004fea000383ffff */
[----:B------:R-:W-:Y:S05]  /*12c90*/  BRA `(.L_x_423) ;  /* 0xffffffe800407947 */ /* 0x000fea000383ffff */
        .weak           $__internal_0_$__cuda_sm10x_tcgen05_guardrail_trap_col_being_dealloced_not_returned_by_alloc
        .type           $__internal_0_$__cuda_sm10x_tcgen05_guardrail_trap_col_being_dealloced_not_returned_by_alloc,@function
        .size           $__internal_0_$__cuda_sm10x_tcgen05_guardrail_trap_col_being_dealloced_not_returned_by_alloc,($__internal_1_$__cuda_sm10x_tcgen05_guardrail_trap_phase_invalid_during_alloc - $__internal_0_$__cuda_sm10x_tcgen05_guardrail_trap_col_being_dealloced_not_returned_by_alloc)
$__internal_0_$__cuda_sm10x_tcgen05_guardrail_trap_col_being_dealloced_not_returned_by_alloc:
[----:B------:R-:W-:Y:S05]  /*12ca0*/  BPT.TRAP 0x1 ;  /* 0x000000040000795c */ /* 0x000fea0000300000 */
[----:B------:R-:W-:-:S04]  /*12cb0*/  HFMA2 R3, -RZ, RZ, 0, 0 ;  /* 0x00000000ff037431 */ /* 0x000fc800000001ff */
[----:B------:R-:W-:Y:S05]  /*12cc0*/  RET.REL.NODEC R2 `(_ZN7cutlass13device_kernelINS_4fmha6kernel36Sm100FmhaFwdKernelTmaWarpspecializedIN4cute5tupleIJiiiNS5_IJNS5_IJiiEEEiEEEEEENS1_10collective38Sm100FmhaFwdMainloopTmaWarpspecializedINS_10bfloat16_tEffNS5_IJNS4_1CILi256EEENSC_ILi128EEENSC_ILi32EEEEEENS5_IJiNSC_ILi1EEES7_EEENS5_IJiSH_NS5_IJNS5_IJNSC_ILi0EEEiEEEiEEEEEESM_NS9_6NoMaskENS5_IJNSC_ILi2EEESH_SH_EEENSC_ILb0EEEEENS9_38Sm100FmhaFwdEpilogueTmaWarpspecializedINS_6half_tEfNS5_IJSE_SF_SE_EEESI_NS5_IJSH_S7_EEESQ_EENS2_23IndividualTileSchedulerENS2_41Sm100FmhaCtxKernelWarpspecializedScheduleEEEEEvNT_6ParamsE) ;  /* 0xfffffed002cc7950 */ /* 0x000fea0003c3ffff */
        .weak           $__internal_1_$__cuda_sm10x_tcgen05_guardrail_trap_phase_invalid_during_alloc
        .type           $__internal_1_$__cuda_sm10x_tcgen05_guardrail_trap_phase_invalid_during_alloc,@function
        .size           $__internal_1_$__cuda_sm10x_tcgen05_guardrail_trap_phase_invalid_during_alloc,($__internal_2_$__cuda_sm10x_tcgen05_guardrail_trap_unallocated_columns_being_dealloced - $__internal_1_$__cuda_sm10x_tcgen05_guardrail_trap_phase_invalid_during_alloc)
$__internal_1_$__cuda_sm10x_tcgen05_guardrail_trap_phase_invalid_during_alloc:
[----:B------:R-:W-:Y:S05]  /*12cd0*/  BPT.TRAP 0x1 ;  /* 0x000000040000795c */ /* 0x000fea0000300000 */
[----:B------:R-:W-:-:S04]  /*12ce0*/  MOV R3, 0x0 ;  /* 0x0000000000037802 */ /* 0x000fc80000000f00 */
[----:B------:R-:W-:Y:S05]  /*12cf0*/  RET.REL.NODEC R2 `(_ZN7cutlass13device_kernelINS_4fmha6kernel36Sm100FmhaFwdKernelTmaWarpspecializedIN4cute5tupleIJiiiNS5_IJNS5_IJiiEEEiEEEEEENS1_10collective38Sm100FmhaFwdMainloopTmaWarpspecializedINS_10bfloat16_tEffNS5_IJNS4_1CILi256EEENSC_ILi128EEENSC_ILi32EEEEEENS5_IJiNSC_ILi1EEES7_EEENS5_IJiSH_NS5_IJNS5_IJNSC_ILi0EEEiEEEiEEEEEESM_NS9_6NoMaskENS5_IJNSC_ILi2EEESH_SH_EEENSC_ILb0EEEEENS9_38Sm100FmhaFwdEpilogueTmaWarpspecializedINS_6half_tEfNS5_IJSE_SF_SE_EEESI_NS5_IJSH_S7_EEESQ_EENS2_23IndividualTileSchedulerENS2_41Sm100FmhaCtxKernelWarpspecializedScheduleEEEEEvNT_6ParamsE) ;  /* 0xfffffed002c07950 */ /* 0x000fea0003c3ffff */
        .weak           $__internal_2_$__cuda_sm10x_tcgen05_guardrail_trap_unallocated_columns_being_dealloced
        .type           $__internal_2_$__cuda_sm10x_tcgen05_guardrail_trap_unallocated_columns_being_dealloced,@function
        .size           $__internal_2_$__cuda_sm10x_tcgen05_guardrail_trap_unallocated_columns_being_dealloced,($__internal_3_$__cuda_sm3x_div_rn_noftz_f32_slowpath - $__internal_2_$__cuda_sm10x_tcgen05_guardrail_trap_unallocated_columns_being_dealloced)
$__internal_2_$__cuda_sm10x_tcgen05_guardrail_trap_unallocated_columns_being_dealloced:
[----:B------:R-:W-:Y:S05]  /*12d00*/  BPT.TRAP 0x1 ;  /* 0x000000040000795c */ /* 0x000fea0000300000 */
[----:B------:R-:W-:-:S04]  /*12d10*/  HFMA2 R3, -RZ, RZ, 0, 0 ;  /* 0x00000000ff037431 */ /* 0x000fc800000001ff */
[----:B------:R-:W-:Y:S05]  /*12d20*/  RET.REL.NODEC R2 `(_ZN7cutlass13device_kernelINS_4fmha6kernel36Sm100FmhaFwdKernelTmaWarpspecializedIN4cute5tupleIJiiiNS5_IJNS5_IJiiEEEiEEEEEENS1_10collective38Sm100FmhaFwdMainloopTmaWarpspecializedINS_10bfloat16_tEffNS5_IJNS4_1CILi256EEENSC_ILi128EEENSC_ILi32EEEEEENS5_IJiNSC_ILi1EEES7_EEENS5_IJiSH_NS5_IJNS5_IJNSC_ILi0EEEiEEEiEEEEEESM_NS9_6NoMaskENS5_IJNSC_ILi2EEESH_SH_EEENSC_ILb0EEEEENS9_38Sm100FmhaFwdEpilogueTmaWarpspecializedINS_6half_tEfNS5_IJSE_SF_SE_EEESI_NS5_IJSH_S7_EEESQ_EENS2_23IndividualTileSchedulerENS2_41Sm100FmhaCtxKernelWarpspecializedScheduleEEEEEvNT_6ParamsE) ;  /* 0xfffffed002b47950 */ /* 0x000fea0003c3ffff */
        .weak           $__internal_3_$__cuda_sm3x_div_rn_noftz_f32_slowpath
        .type           $__internal_3_$__cuda_sm3x_div_rn_noftz_f32_slowpath,@function
        .size           $__internal_3_$__cuda_sm3x_div_rn_noftz_f32_slowpath,(.L_x_440 - $__internal_3_$__cuda_sm3x_div_rn_noftz_f32_slowpath)
$__internal_3_$__cuda_sm3x_div_rn_noftz_f32_slowpath:
[----:B------:R-:W-:Y:S01]  /*12d30*/  SHF.R.U32.HI R3, RZ, 0x17, R22 ;  /* 0x00000017ff037819 */ /* 0x000fe20000011616 */
[----:B------:R-:W-:Y:S01]  /*12d40*/  BSSY.RECONVERGENT B1, `(.L_x_424) ;  /* 0x0000065000017945 */ /* 0x000fe20003800200 */
[--C-:B------:R-:W-:Y:S01]  /*12d50*/  SHF.R.U32.HI R8, RZ, 0x17, R36.reuse ;  /* 0x00000017ff087819 */ /* 0x100fe20000011624 */
[----:B------:R-:W-:Y:S01]  /*12d60*/  IMAD.MOV.U32 R7, RZ, RZ, R36 ;  /* 0x000000ffff077224 */ /* 0x000fe200078e0024 */
[----:B------:R-:W-:Y:S01]  /*12d70*/  LOP3.LUT R3, R3, 0xff, RZ, 0xc0, !PT ;  /* 0x000000ff03037812 */ /* 0x000fe200078ec0ff */
[----:B------:R-:W-:Y:S01]  /*12d80*/  IMAD.MOV.U32 R6, RZ, RZ, R22 ;  /* 0x000000ffff067224 */ /* 0x000fe200078e0016 */
[----:B------:R-:W-:-:S03]  /*12d90*/  LOP3.LUT R8, R8, 0xff, RZ, 0xc0, !PT ;  /* 0x000000ff08087812 */ /* 0x000fc600078ec0ff */
[----:B------:R-:W-:Y:S02]  /*12da0*/  VIADD R0, R3, 0xffffffff ;  /* 0xffffffff03007836 */ /* 0x000fe40000000000 */
[----:B------:R-:W-:-:S03]  /*12db0*/  VIADD R5, R8, 0xffffffff ;  /* 0xffffffff08057836 */ /* 0x000fc60000000000 */
[----:B------:R-:W-:-:S04]  /*12dc0*/  ISETP.GT.U32.AND P0, PT, R0, 0xfd, PT ;  /* 0x000000fd0000780c */ /* 0x000fc80003f04070 */
[----:B------:R-:W-:-:S13]  /*12dd0*/  ISETP.GT.U32.OR P0, PT, R5, 0xfd, P0 ;  /* 0x000000fd0500780c */ /* 0x000fda0000704470 */
[----:B------:R-:W-:Y:S01]  /*12de0*/  @!P0 IMAD.MOV.U32 R10, RZ, RZ, RZ ;  /* 0x000000ffff0a8224 */ /* 0x000fe200078e00ff */
[----:B------:R-:W-:Y:S06]  /*12df0*/  @!P0 BRA `(.L_x_425) ;  /* 0x00000000005c8947 */ /* 0x000fec0003800000 */
[----:B------:R-:W-:Y:S02]  /*12e00*/  FSETP.GTU.FTZ.AND P1, PT, |R36|, +INF , PT ;  /* 0x7f8000002400780b */ /* 0x000fe40003f3c200 */
[----:B------:R-:W-:-:S04]  /*12e10*/  FSETP.GTU.FTZ.AND P0, PT, |R22|, +INF , PT ;  /* 0x7f8000001600780b */ /* 0x000fc80003f1c200 */
[----:B------:R-:W-:-:S13]  /*12e20*/  PLOP3.LUT P0, PT, P1, P0, PT, 0xf8, 0x8f ;  /* 0x00000000008f781c */ /* 0x000fda0000f01f70 */
[----:B------:R-:W-:Y:S05]  /*12e30*/  @P0 BRA `(.L_x_426) ;  /* 0x0000000400500947 */ /* 0x000fea0003800000 */
[----:B------:R-:W-:-:S13]  /*12e40*/  LOP3.LUT P0, RZ, R6, 0x7fffffff, R7, 0xc8, !PT ;  /* 0x7fffffff06ff7812 */ /* 0x000fda000780c807 */
[----:B------:R-:W-:Y:S05]  /*12e50*/  @!P0 BRA `(.L_x_427) ;  /* 0x0000000400408947 */ /* 0x000fea0003800000 */
[----:B------:R-:W-:Y:S02]  /*12e60*/  FSETP.NEU.FTZ.AND P0, PT, |R36|, +INF , PT ;  /* 0x7f8000002400780b */ /* 0x000fe40003f1d200 */
[----:B------:R-:W-:Y:S02]  /*12e70*/  FSETP.NEU.FTZ.AND P1, PT, |R22|, +INF , PT ;  /* 0x7f8000001600780b */ /* 0x000fe40003f3d200 */
[----:B------:R-:W-:-:S11]  /*12e80*/  FSETP.NEU.FTZ.AND P2, PT, |R36|, +INF , PT ;  /* 0x7f8000002400780b */ /* 0x000fd60003f5d200 */
[----:B------:R-:W-:Y:S05]  /*12e90*/  @!P1 BRA !P0, `(.L_x_427) ;  /* 0x0000000400309947 */ /* 0x000fea0004000000 */
[----:B------:R-:W-:-:S04]  /*12ea0*/  LOP3.LUT P0, RZ, R7, 0x7fffffff, RZ, 0xc0, !PT ;  /* 0x7fffffff07ff7812 */ /* 0x000fc8000780c0ff */
[----:B------:R-:W-:-:S13]  /*12eb0*/  PLOP3.LUT P0, PT, P1, P0, PT, 0x2f, 0xf2 ;  /* 0x0000000000f2781c */ /* 0x000fda0000f00577 */
[----:B------:R-:W-:Y:S05]  /*12ec0*/  @P0 BRA `(.L_x_428) ;  /* 0x00000004001c0947 */ /* 0x000fea0003800000 */
[----:B------:R-:W-:-:S04]  /*12ed0*/  LOP3.LUT P0, RZ, R6, 0x7fffffff, RZ, 0xc0, !PT ;  /* 0x7fffffff06ff7812 */ /* 0x000fc8000780c0ff */
[----:B------:R-:W-:-:S13]  /*12ee0*/  PLOP3.LUT P0, PT, P2, P0, PT, 0x2f, 0xf2 ;  /* 0x0000000000f2781c */ /* 0x000fda0001700577 */
[----:B------:R-:W-:Y:S05]  /*12ef0*/  @P0 BRA `(.L_x_429) ;  /* 0x0000000400040947 */ /* 0x000fea0003800000 */
[----:B------:R-:W-:Y:S02]  /*12f00*/  ISETP.GE.AND P1, PT, R5, RZ, PT ;  /* 0x000000ff0500720c */ /* 0x000fe40003f26270 */
[----:B------:R-:W-:-:S11]  /*12f10*/  ISETP.GE.AND P0, PT, R0, RZ, PT ;  /* 0x000000ff0000720c */ /* 0x000fd60003f06270 */
[----:B------:R-:W-:Y:S01]  /*12f20*/  @P1 MOV R10, RZ ;  /* 0x000000ff000a1202 */ /* 0x000fe20000000f00 */
[----:B------:R-:W-:Y:S01]  /*12f30*/  @!P1 FFMA R7, R36, 1.84467440737095516160e+19, RZ ;  /* 0x5f80000024079823 */ /* 0x000fe200000000ff */
[----:B------:R-:W-:Y:S01]  /*12f40*/  @!P1 MOV R10, 0xffffffc0 ;  /* 0xffffffc0000a9802 */ /* 0x000fe20000000f00 */
[----:B------:R-:W-:-:S03]  /*12f50*/  @!P0 FFMA R6, R22, 1.84467440737095516160e+19, RZ ;  /* 0x5f80000016068823 */ /* 0x000fc600000000ff */
[----:B------:R-:W-:-:S07]  /*12f60*/  @!P0 IADD3 R10, PT, PT, R10, 0x40, RZ ;  /* 0x000000400a0a8810 */ /* 0x000fce0007ffe0ff */
.L_x_425:
[----:B------:R-:W-:Y:S01]  /*12f70*/  LEA R11, R3, 0xc0800000, 0x17 ;  /* 0xc0800000030b7811 */ /* 0x000fe200078eb8ff */
[----:B------:R-:W-:Y:S01]  /*12f80*/  BSSY.RECONVERGENT B0, `(.L_x_430) ;  /* 0x0000036000007945 */ /* 0x000fe20003800200 */
[----:B------:R-:W-:Y:S02]  /*12f90*/  IADD3 R8, PT, PT, R8, -0x7f, RZ ;  /* 0xffffff8108087810 */ /* 0x000fe40007ffe0ff */
[----:B------:R-:W-:-:S03]  /*12fa0*/  IADD3 R11, PT, PT, -R11, R6, RZ ;  /* 0x000000060b0b7210 */ /* 0x000fc60007ffe1ff */
[----:B------:R-:W-:Y:S01]  /*12fb0*/  IMAD R9, R8, -0x800000, R7 ;  /* 0xff80000008097824 */ /* 0x000fe200078e0207 */
[----:B------:R-:W1:Y:S01]  /*12fc0*/  MUFU.RCP R5, R11 ;  /* 0x0000000b00057308 */ /* 0x000e620000001000 */
[----:B------:R-:W-:-:S04]  /*12fd0*/  FADD.FTZ R6, -R11, -RZ ;  /* 0x800000ff0b067221 */ /* 0x000fc80000010100 */
[----:B-1----:R-:W-:-:S04]  /*12fe0*/  FFMA R0, R5, R6, 1 ;  /* 0x3f80000005007423 */ /* 0x002fc80000000006 */
[----:B------:R-:W-:-:S04]  /*12ff0*/  FFMA R0, R5, R0, R5 ;  /* 0x0000000005007223 */ /* 0x000fc80000000005 */
[----:B------:R-:W-:-:S04]  /*13000*/  FFMA R7, R9, R0, RZ ;  /* 0x0000000009077223 */ /* 0x000fc800000000ff */
[----:B------:R-:W-:-:S04]  /*13010*/  FFMA R5, R6, R7, R9 ;  /* 0x0000000706057223 */ /* 0x000fc80000000009 */
[----:B------:R-:W-:-:S04]  /*13020*/  FFMA R5, R0, R5, R7 ;  /* 0x0000000500057223 */ /* 0x000fc80000000007 */
[----:B------:R-:W-:Y:S01]  /*13030*/  FFMA R6, R6, R5, R9 ;  /* 0x0000000506067223 */ /* 0x000fe20000000009 */
[----:B------:R-:W-:-:S03]  /*13040*/  IADD3 R9, PT, PT, R8, 0x7f, -R3 ;  /* 0x0000007f08097810 */ /* 0x000fc60007ffe803 */
[----:B------:R-:W-:Y:S01]  /*13050*/  FFMA R7, R0, R6, R5 ;  /* 0x0000000600077223 */ /* 0x000fe20000000005 */
[----:B------:R-:W-:-:S04]  /*13060*/  IADD3 R10, PT, PT, R9, R10, RZ ;  /* 0x0000000a090a7210 */ /* 0x000fc80007ffe0ff */
[----:B------:R-:W-:-:S04]  /*13070*/  SHF.R.U32.HI R3, RZ, 0x17, R7 ;  /* 0x00000017ff037819 */ /* 0x000fc80000011607 */
[----:B------:R-:W-:-:S04]  /*13080*/  LOP3.LUT R3, R3, 0xff, RZ, 0xc0, !PT ;  /* 0x000000ff03037812 */ /* 0x000fc800078ec0ff */
[----:B------:R-:W-:-:S04]  /*13090*/  IADD3 R3, PT, PT, R3, R10, RZ ;  /* 0x0000000a03037210 */ /* 0x000fc80007ffe0ff */
[----:B------:R-:W-:-:S04]  /*130a0*/  IADD3 R8, PT, PT, R3, -0x1, RZ ;  /* 0xffffffff03087810 */ /* 0x000fc80007ffe0ff */
[----:B------:R-:W-:-:S13]  /*130b0*/  ISETP.GE.U32.AND P0, PT, R8, 0xfe, PT ;  /* 0x000000fe0800780c */ /* 0x000fda0003f06070 */
[----:B------:R-:W-:Y:S05]  /*130c0*/  @!P0 BRA `(.L_x_431) ;  /* 0x0000000000808947 */ /* 0x000fea0003800000 */
[----:B------:R-:W-:-:S13]  /*130d0*/  ISETP.GT.AND P0, PT, R3, 0xfe, PT ;  /* 0x000000fe0300780c */ /* 0x000fda0003f04270 */
[----:B------:R-:W-:Y:S05]  /*130e0*/  @P0 BRA `(.L_x_432) ;  /* 0x00000000006c0947 */ /* 0x000fea0003800000 */
[----:B------:R-:W-:-:S13]  /*130f0*/  ISETP.GE.AND P0, PT, R3, 0x1, PT ;  /* 0x000000010300780c */ /* 0x000fda0003f06270 */
[----:B------:R-:W-:Y:S05]  /*13100*/  @P0 BRA `(.L_x_433) ;  /* 0x0000000000740947 */ /* 0x000fea0003800000 */
[----:B------:R-:W-:Y:S02]  /*13110*/  ISETP.GE.AND P0, PT, R3, -0x18, PT ;  /* 0xffffffe80300780c */ /* 0x000fe40003f06270 */
[----:B------:R-:W-:-:S11]  /*13120*/  LOP3.LUT R7, R7, 0x80000000, RZ, 0xc0, !PT ;  /* 0x8000000007077812 */ /* 0x000fd600078ec0ff */
[----:B------:R-:W-:Y:S05]  /*13130*/  @!P0 BRA `(.L_x_433) ;  /* 0x0000000000688947 */ /* 0x000fea0003800000 */
[CCC-:B------:R-:W-:Y:S01]  /*13140*/  FFMA.RZ R8, R0.reuse, R6.reuse, R5.reuse ;  /* 0x0000000600087223 */ /* 0x1c0fe2000000c005 */
[CCC-:B------:R-:W-:Y:S01]  /*13150*/  FFMA.RP R9, R0.reuse, R6.reuse, R5.reuse ;  /* 0x0000000600097223 */ /* 0x1c0fe20000008005 */
[----:B------:R-:W-:Y:S01]  /*13160*/  FFMA.RM R6, R0, R6, R5 ;  /* 0x0000000600067223 */ /* 0x000fe20000004005 */
[C---:B------:R-:W-:Y:S01]  /*13170*/  VIADD R0, R3.reuse, 0x20 ;  /* 0x0000002003007836 */ /* 0x040fe20000000000 */
[C---:B------:R-:W-:Y:S02]  /*13180*/  ISETP.NE.AND P0, PT, R3.reuse, RZ, PT ;  /* 0x000000ff0300720c */ /* 0x040fe40003f05270 */
[----:B------:R-:W-:Y:S02]  /*13190*/  LOP3.LUT R8, R8, 0x7fffff, RZ, 0xc0, !PT ;  /* 0x007fffff08087812 */ /* 0x000fe400078ec0ff */
[----:B------:R-:W-:Y:S01]  /*131a0*/  ISETP.NE.AND P1, PT, R3, RZ, PT ;  /* 0x000000ff0300720c */ /* 0x000fe20003f25270 */
[----:B------:R-:W-:Y:S01]  /*131b0*/  IMAD.MOV R3, RZ, RZ, -R3 ;  /* 0x000000ffff037224 */ /* 0x000fe200078e0a03 */
[----:B------:R-:W-:-:S02]  /*131c0*/  LOP3.LUT R5, R8, 0x800000, RZ, 0xfc, !PT ;  /* 0x0080000008057812 */ /* 0x000fc400078efcff */
[----:B------:R-:W-:Y:S02]  /*131d0*/  FSETP.NEU.FTZ.AND P2, PT, R9, R6, PT ;  /* 0x000000060900720b */ /* 0x000fe40003f5d000 */
[----:B------:R-:W-:Y:S02]  /*131e0*/  SHF.L.U32 R0, R5, R0, RZ ;  /* 0x0000000005007219 */ /* 0x000fe400000006ff */
[----:B------:R-:W-:Y:S02]  /*131f0*/  SEL R6, R3, RZ, P0 ;  /* 0x000000ff03067207 */ /* 0x000fe40000000000 */
[----:B------:R-:W-:Y:S02]  /*13200*/  ISETP.NE.AND P1, PT, R0, RZ, P1 ;  /* 0x000000ff0000720c */ /* 0x000fe40000f25270 */
[----:B------:R-:W-:Y:S02]  /*13210*/  SHF.R.U32.HI R5, RZ, R6, R5 ;  /* 0x00000006ff057219 */ /* 0x000fe40000011605 */
[----:B------:R-:W-:-:S02]  /*13220*/  PLOP3.LUT P1, PT, P2, P1, PT, 0xf8, 0x8f ;  /* 0x00000000008f781c */ /* 0x000fc40001723f70 */
[----:B------:R-:W-:Y:S02]  /*13230*/  SHF.R.U32.HI R3, RZ, 0x1, R5 ;  /* 0x00000001ff037819 */ /* 0x000fe40000011605 */
[----:B------:R-:W-:-:S04]  /*13240*/  SEL R0, RZ, 0x1, !P1 ;  /* 0x00000001ff007807 */ /* 0x000fc80004800000 */
[----:B------:R-:W-:-:S04]  /*13250*/  LOP3.LUT R0, R0, 0x1, R3, 0xf8, !PT ;  /* 0x0000000100007812 */ /* 0x000fc800078ef803 */
[----:B------:R-:W-:-:S05]  /*13260*/  LOP3.LUT R0, R0, R5, RZ, 0xc0, !PT ;  /* 0x0000000500007212 */ /* 0x000fca00078ec0ff */
[----:B------:R-:W-:-:S05]  /*13270*/  IMAD.IADD R0, R3, 0x1, R0 ;  /* 0x0000000103007824 */ /* 0x000fca00078e0200 */
[----:B------:R-:W-:Y:S01]  /*13280*/  LOP3.LUT R7, R0, R7, RZ, 0xfc, !PT ;  /* 0x0000000700077212 */ /* 0x000fe200078efcff */
[----:B------:R-:W-:Y:S05]  /*13290*/  BRA `(.L_x_433) ;  /* 0x0000000000107947 */ /* 0x000fea0003800000 */
.L_x_432:
[----:B------:R-:W-:-:S04]  /*132a0*/  LOP3.LUT R7, R7, 0x80000000, RZ, 0xc0, !PT ;  /* 0x8000000007077812 */ /* 0x000fc800078ec0ff */
[----:B------:R-:W-:Y:S01]  /*132b0*/  LOP3.LUT R7, R7, 0x7f800000, RZ, 0xfc, !PT ;  /* 0x7f80000007077812 */ /* 0x000fe200078efcff */
[----:B------:R-:W-:Y:S05]  /*132c0*/  BRA `(.L_x_433) ;  /* 0x0000000000047947 */ /* 0x000fea0003800000 */
.L_x_431:
[----:B------:R-:W-:Y:S02]  /*132d0*/  LEA R7, R10, R7, 0x17 ;  /* 0x000000070a077211 */ /* 0x000fe400078eb8ff */
.L_x_433:
[----:B------:R-:W-:Y:S05]  /*132e0*/  BSYNC.RECONVERGENT B0 ;  /* 0x0000000000007941 */ /* 0x000fea0003800200 */
.L_x_430:
[----:B------:R-:W-:Y:S01]  /*132f0*/  MOV R0, R7 ;  /* 0x0000000700007202 */ /* 0x000fe20000000f00 */
[----:B------:R-:W-:Y:S05]  /*13300*/  BRA `(.L_x_434) ;  /* 0x0000000000207947 */ /* 0x000fea0003800000 */
.L_x_429:
[----:B------:R-:W-:-:S04]  /*13310*/  LOP3.LUT R6, R6, 0x80000000, R7, 0x48, !PT ;  /* 0x8000000006067812 */ /* 0x000fc800078e4807 */
[----:B------:R-:W-:Y:S01]  /*13320*/  LOP3.LUT R0, R6, 0x7f800000, RZ, 0xfc, !PT ;  /* 0x7f80000006007812 */ /* 0x000fe200078efcff */
[----:B------:R-:W-:Y:S05]  /*13330*/  BRA `(.L_x_434) ;  /* 0x0000000000147947 */ /* 0x000fea0003800000 */
.L_x_428:
[----:B------:R-:W-:Y:S01]  /*13340*/  LOP3.LUT R0, R6, 0x80000000, R7, 0x48, !PT ;  /* 0x8000000006007812 */ /* 0x000fe200078e4807 */
[----:B------:R-:W-:Y:S05]  /*13350*/  BRA `(.L_x_434) ;  /* 0x00000000000c7947 */ /* 0x000fea0003800000 */
.L_x_427:
[----:B------:R-:W1:Y:S01]  /*13360*/  MUFU.RSQ R0, -QNAN ;  /* 0xffc0000000007908 */ /* 0x000e620000001400 */
[----:B------:R-:W-:Y:S05]  /*13370*/  BRA `(.L_x_434) ;  /* 0x0000000000047947 */ /* 0x000fea0003800000 */
.L_x_426:
[----:B------:R-:W-:-:S07]  /*13380*/  FADD.FTZ R0, R36, R22 ;  /* 0x0000001624007221 */ /* 0x000fce0000010000 */
.L_x_434:
[----:B------:R-:W-:Y:S05]  /*13390*/  BSYNC.RECONVERGENT B1 ;  /* 0x0000000000017941 */ /* 0x000fea0003800200 */
.L_x_424:
[----:B------:R-:W-:-:S04]  /*133a0*/  HFMA2 R5, -RZ, RZ, 0, 0 ;  /* 0x00000000ff057431 */ /* 0x000fc800000001ff */
[----:B-1----:R-:W-:Y:S05]  /*133b0*/  RET.REL.NODEC R4 `(_ZN7cutlass13device_kernelINS_4fmha6kernel36Sm100FmhaFwdKernelTmaWarpspecializedIN4cute5tupleIJiiiNS5_IJNS5_IJiiEEEiEEEEEENS1_10collective38Sm100FmhaFwdMainloopTmaWarpspecializedINS_10bfloat16_tEffNS5_IJNS4_1CILi256EEENSC_ILi128EEENSC_ILi32EEEEEENS5_IJiNSC_ILi1EEES7_EEENS5_IJiSH_NS5_IJNS5_IJNSC_ILi0EEEiEEEiEEEEEESM_NS9_6NoMaskENS5_IJNSC_ILi2EEESH_SH_EEENSC_ILb0EEEEENS9_38Sm100FmhaFwdEpilogueTmaWarpspecializedINS_6half_tEfNS5_IJSE_SF_SE_EEESI_NS5_IJSH_S7_EEESQ_EENS2_23IndividualTileSchedulerENS2_41Sm100FmhaCtxKernelWarpspecializedScheduleEEEEEvNT_6ParamsE) ;  /* 0xfffffecc04107950 */ /* 0x002fea0003c3ffff */
.L_x_435:
[----:B------:R-:W-:-:S00]  /*133c0*/  BRA `(.L_x_435) ;  /* 0xfffffffc00fc7947 */ /* 0x000fc0000383ffff */
[----:B------:R-:W-:-:S00]  /*133d0*/  NOP ;  /* 0x0000000000007918 */ /* 0x000fc00000000000 */
        /* <DEDUP_REMOVED lines=10> */
.L_x_440:


//--------------------- .nv.global.init           --------------------------
	.section	.nv.global.init,"aw",@progbits
.nv.global.init:
	.type		$str$23,@object
	.size		$str$23,($str$37 - $str$23)
$str$23:
        /*0000*/ 	.byte	0x0a, 0x00
	.type		$str$37,@object
	.size		$str$37,($str$32 - $str$37)
$str$37:
        /*0002*/ 	.byte	0x3a, 0x00
	.type		$str$32,@object
	.size		$str$32,($str$29 - $str$32)
$str$32:
        /*0004*/ 	.byte	0x5f, 0x00
	.type		$str$29,@object
	.size		$str$29,($str$28 - $str$29)
$str$29:
        /*0006*/ 	.byte	0x25, 0x64, 0x00
	.type		$str$28,@object
	.size		$str$28,($str$30 - $str$28)
$str$28:
        /*0009*/ 	.byte	0x25, 0x63, 0x00
	.type		$str$30,@object
	.size		$str$30,($str$31 - $str$30)
$str$30:
        /*000c*/ 	.byte	0x25, 0x73, 0x00
	.type		$str$31,@object
	.size		$str$31,($str$35 - $str$31)
$str$31:
        /*000f*/ 	.byte	0x20, 0x6f, 0x20, 0x00
	.type		$str$35,@object
	.size		$str$35,($str$22 - $str$35)
$str$35:
        /*0013*/ 	.byte	0x70, 0x74, 0x72, 0x5b, 0x00
	.type		$str$22,@object
	.size		$str$22,($str$34 - $str$22)
$str$22:
        /*0018*/ 	.byte	0x73, 0x4f, 0x3a, 0x20, 0x00
	.type		$str$34,@object
	.size		$str$34,($str$36 - $str$34)
$str$34:
        /*001d*/ 	.byte	0x73, 0x6d, 0x65, 0x6d, 0x5f, 0x00
	.type		$str$36,@object
	.size		$str$36,($str$33 - $str$36)
$str$36:
        /*0023*/ 	.byte	0x62, 0x5d, 0x28, 0x25, 0x70, 0x29, 0x00
	.type		$str$33,@object
	.size		$str$33,($str$27 - $str$33)
$str$33:
        /*002a*/ 	.byte	0x53, 0x77, 0x3c, 0x25, 0x64, 0x2c, 0x25, 0x64, 0x2c, 0x25, 0x64, 0x3e, 0x00
	.type		$str$27,@object
	.size		$str$27,($str$26 - $str$27)
$str$27:
        /*0037*/ 	.byte	0x2f, 0x74, 0x6d, 0x70, 0x2f, 0x63, 0x75, 0x74, 0x6c, 0x61, 0x73, 0x73, 0x5f, 0x73, 0x77, 0x65
        /*0047*/ 	.byte	0x65, 0x70, 0x5f, 0x73, 0x72, 0x63, 0x2f, 0x69, 0x6e, 0x63, 0x6c, 0x75, 0x64, 0x65, 0x2f, 0x63
        /*0057*/ 	.byte	0x75, 0x74, 0x65, 0x2f, 0x61, 0x74, 0x6f, 0x6d, 0x2f, 0x63, 0x6f, 0x70, 0x79, 0x5f, 0x74, 0x72
        /*0067*/ 	.byte	0x61, 0x69, 0x74, 0x73, 0x5f, 0x73, 0x6d, 0x31, 0x30, 0x30, 0x2e, 0x68, 0x70, 0x70, 0x00
	.type		$str$26,@object
	.size		$str$26,(__unnamed_4 - $str$26)
$str$26:
        /*0076*/ 	.byte	0x28, 0x28, 0x75, 0x69, 0x6e, 0x74, 0x33, 0x32, 0x5f, 0x74, 0x28, 0x74, 0x68, 0x72, 0x65, 0x61
        /*0086*/ 	.byte	0x64, 0x49, 0x64, 0x78, 0x2e, 0x78, 0x29, 0x20, 0x2f, 0x20, 0x33, 0x32, 0x29, 0x20, 0x25, 0x20
        /*0096*/ 	.byte	0x34, 0x29, 0x20, 0x3d, 0x3d, 0x20, 0x28, 0x28, 0x28, 0x74, 0x6d, 0x65, 0x6d, 0x5f, 0x61, 0x64
        /*00a6*/ 	.byte	0x64, 0x72, 0x20, 0x3e, 0x3e, 0x20, 0x31, 0x36, 0x29, 0x20, 0x2f, 0x20, 0x33, 0x32, 0x29, 0x20
        /*00b6*/ 	.byte	0x25, 0x20, 0x34, 0x29, 0x00
	.type		__unnamed_4,@object
	.size		__unnamed_4,(__unnamed_1 - __unnamed_4)
__unnamed_4:
        /* <DEDUP_REMOVED lines=37> */
        /*030b*/ 	.byte	0x30, 0x3e, 0x3e, 0x3e, 0x3e, 0x5d, 0x00
	.type		__unnamed_1,@object
	.size		__unnamed_1,(__unnamed_5 - __unnamed_1)
__unnamed_1:
        /* <DEDUP_REMOVED lines=37> */
        /*0562*/ 	.byte	0x3a, 0x43, 0x3c, 0x30, 0x3e, 0x3e, 0x3e, 0x3e, 0x5d, 0x00
	.type		__unnamed_5,@object
	.size		__unnamed_5,(__unnamed_6 - __unnamed_5)
__unnamed_5:
        /* <DEDUP_REMOVED lines=38> */
	.type		__unnamed_6,@object
	.size		__unnamed_6,(__unnamed_7 - __unnamed_6)
__unnamed_6:
        /* <DEDUP_REMOVED lines=37> */
        /*0a16*/ 	.byte	0x74, 0x65, 0x3a, 0x3a, 0x43, 0x3c, 0x30, 0x3e, 0x3e, 0x3e, 0x3e, 0x5d, 0x00
	.type		__unnamed_7,@object
	.size		__unnamed_7,(__unnamed_2 - __unnamed_7)
__unnamed_7:
        /* <DEDUP_REMOVED lines=37> */
        /*0c73*/ 	.byte	0x63, 0x75, 0x74, 0x65, 0x3a, 0x3a, 0x43, 0x3c, 0x30, 0x3e, 0x3e, 0x3e, 0x3e, 0x5d, 0x00
	.type		__unnamed_2,@object
	.size		__unnamed_2,(__unnamed_3 - __unnamed_2)
__unnamed_2:
        /* <DEDUP_REMOVED lines=38> */
	.type		__unnamed_3,@object
	.size		__unnamed_3,(.L_3 - __unnamed_3)
__unnamed_3:
        /* <DEDUP_REMOVED lines=38> */
        /*1142*/ 	.byte	0x3e, 0x3e, 0x5d, 0x00
.L_3:


//--------------------- .nv.shared._ZN7cutlass13device_kernelINS_4fmha6kernel36Sm100FmhaFwdKernelTmaWarpspecializedIN4cute5tupleIJiiiNS5_IJNS5_IJiiEEEiEEEEEENS1_10collective38Sm100FmhaFwdMainloopTmaWarpspecializedINS_10bfloat16_tEffNS5_IJNS4_1CILi256EEENSC_ILi128EEENSC_ILi32EEEEEENS5_IJiNSC_ILi1EEES7_EEENS5_IJiSH_NS5_IJNS5_IJNSC_ILi0EEEiEEEiEEEEEESM_NS9_6NoMaskENS5_IJNSC_ILi2EEESH_SH_EEENSC_ILb0EEEEENS9_38Sm100FmhaFwdEpilogueTmaWarpspecializedINS_6half_tEfNS5_IJSE_SF_SE_EEESI_NS5_IJSH_S7_EEESQ_EENS2_23IndividualTileSchedulerENS2_41Sm100FmhaCtxKernelWarpspecializedScheduleEEEEEvNT_6ParamsE --------------------------
	.section	.nv.shared._ZN7cutlass13device_kernelINS_4fmha6kernel36Sm100FmhaFwdKernelTmaWarpspecializedIN4cute5tupleIJiiiNS5_IJNS5_IJiiEEEiEEEEEENS1_10collective38Sm100FmhaFwdMainloopTmaWarpspecializedINS_10bfloat16_tEffNS5_IJNS4_1CILi256EEENSC_ILi128EEENSC_ILi32EEEEEENS5_IJiNSC_ILi1EEES7_EEENS5_IJiSH_NS5_IJNS5_IJNSC_ILi0EEEiEEEiEEEEEESM_NS9_6NoMaskENS5_IJNSC_ILi2EEESH_SH_EEENSC_ILb0EEEEENS9_38Sm100FmhaFwdEpilogueTmaWarpspecializedINS_6half_tEfNS5_IJSE_SF_SE_EEESI_NS5_IJSH_S7_EEESQ_EENS2_23IndividualTileSchedulerENS2_41Sm100FmhaCtxKernelWarpspecializedScheduleEEEEEvNT_6ParamsE,"aw",@nobits
	.sectionflags	@""
	.align	16
	.zero		1024


//--------------------- .nv.shared.reserved.0     --------------------------
	.section	.nv.shared.reserved.0,"aw",@nobits
	.weak		__nv_reservedSMEM_offset_0_alias
	.size		__nv_reservedSMEM_offset_0_alias, 0, 64
	.other		__nv_reservedSMEM_offset_0_alias,@"STO_CUDA_RESERVED_SHARED STV_DEFAULT"
__nv_reservedSMEM_offset_0_alias:
	.zero		0
.nv.shared.reserved.0:
	.zero		64
	.weak		__nv_reservedSMEM_tcgen05_partition
	.type		__nv_reservedSMEM_tcgen05_partition,@object
	.size		__nv_reservedSMEM_tcgen05_partition,(.L_0 - __nv_reservedSMEM_tcgen05_partition)
__nv_reservedSMEM_tcgen05_partition:
	.zero		32
.L_0:


//--------------------- .nv.global                --------------------------
	.section	.nv.global,"aw",@nobits
.nv.global:
	.type		_ZN39_INTERNAL_2c19d70f_4_k_cu_48cf22cc_28554cute1_E,@object
	.size		_ZN39_INTERNAL_2c19d70f_4_k_cu_48cf22cc_28554cute1_E,(_ZN39_INTERNAL_2c19d70f_4_k_cu_48cf22cc_28554cuda3std3__45__cpo6cbeginE - _ZN39_INTERNAL_2c19d70f_4_k_cu_48cf22cc_28554cute1_E)
_ZN39_INTERNAL_2c19d70f_4_k_cu_48cf22cc_28554cute1_E:
	.zero		1
	.type		_ZN39_INTERNAL_2c19d70f_4_k_cu_48cf22cc_28554cuda3std3__45__cpo6cbeginE,@object
	.size		_ZN39_INTERNAL_2c19d70f_4_k_cu_48cf22cc_28554cuda3std3__45__cpo6cbeginE,(_ZN39_INTERNAL_2c19d70f_4_k_cu_48cf22cc_28554cuda3std3__48in_placeE - _ZN39_INTERNAL_2c19d70f_4_k_cu_48cf22cc_28554cuda3std3__45__cpo6cbeginE)
_ZN39_INTERNAL_2c19d70f_4_k_cu_48cf22cc_28554cuda3std3__45__cpo6cbeginE:
	.zero		1
	.type		_ZN39_INTERNAL_2c19d70f_4_k_cu_48cf22cc_28554cuda3std3__48in_placeE,@object
	.size		_ZN39_INTERNAL_2c19d70f_4_k_cu_48cf22cc_28554cuda3std3__48in_placeE,(_ZN39_INTERNAL_2c19d70f_4_k_cu_48cf22cc_28554cuda3std6ranges3__45__cpo9iter_moveE - _ZN39_INTERNAL_2c19d70f_4_k_cu_48cf22cc_28554cuda3std3__48in_placeE)
_ZN39_INTERNAL_2c19d70f_4_k_cu_48cf22cc_28554cuda3std3__48in_placeE:
	.zero		1
	.type		_ZN39_INTERNAL_2c19d70f_4_k_cu_48cf22cc_28554cuda3std6ranges3__45__cpo9iter_moveE,@object
	.size		_ZN39_INTERNAL_2c19d70f_4_k_cu_48cf22cc_28554cuda3std6ranges3__45__cpo9iter_moveE,(_ZN39_INTERNAL_2c19d70f_4_k_cu_48cf22cc_28554cuda3std3__45__cpo5beginE - _ZN39_INTERNAL_2c19d70f_4_k_cu_48cf22cc_28554cuda3std6ranges3__45__cpo9iter_moveE)
_ZN39_INTERNAL_2c19d70f_4_k_cu_48cf22cc_28554cuda3std6ranges3__45__cpo9iter_moveE:
	.zero		1
	.type		_ZN39_INTERNAL_2c19d70f_4_k_cu_48cf22cc_28554cuda3std3__45__cpo5beginE,@object
	.size		_ZN39_INTERNAL_2c19d70f_4_k_cu_48cf22cc_28554cuda3std3__45__cpo5beginE,(_ZN39_INTERNAL_2c19d70f_4_k_cu_48cf22cc_28554cuda3std3__441_GLOBAL__N__2c19d70f_4_k_cu_48cf22cc_28556ignoreE - _ZN39_INTERNAL_2c19d70f_4_k_cu_48cf22cc_28554cuda3std3__45__cpo5beginE)
_ZN39_INTERNAL_2c19d70f_4_k_cu_48cf22cc_28554cuda3std3__45__cpo5beginE:
	.zero		1
	.type		_ZN39_INTERNAL_2c19d70f_4_k_cu_48cf22cc_28554cuda3std3__441_GLOBAL__N__2c19d70f_4_k_cu_48cf22cc_28556ignoreE,@object
	.size		_ZN39_INTERNAL_2c19d70f_4_k_cu_48cf22cc_28554cuda3std3__441_GLOBAL__N__2c19d70f_4_k_cu_48cf22cc_28556ignoreE,(_ZN39_INTERNAL_2c19d70f_4_k_cu_48cf22cc_28554cute7productE - _ZN39_INTERNAL_2c19d70f_4_k_cu_48cf22cc_28554cuda3std3__441_GLOBAL__N__2c19d70f_4_k_cu_48cf22cc_28556ignoreE)
_ZN39_INTERNAL_2c19d70f_4_k_cu_48cf22cc_28554cuda3std3__441_GLOBAL__N__2c19d70f_4_k_cu_48cf22cc_28556ignoreE:
	.zero		1
	.type		_ZN39_INTERNAL_2c19d70f_4_k_cu_48cf22cc_28554cute7productE,@object
	.size		_ZN39_INTERNAL_2c19d70f_4_k_cu_48cf22cc_28554cute7productE,(_ZN39_INTERNAL_2c19d70f_4_k_cu_48cf22cc_28554cuda3std3__45__cpo3endE - _ZN39_INTERNAL_2c19d70f_4_k_cu_48cf22cc_28554cute7productE)
_ZN39_INTERNAL_2c19d70f_4_k_cu_48cf22cc_28554cute7productE:
	.zero		1
	.type		_ZN39_INTERNAL_2c19d70f_4_k_cu_48cf22cc_28554cuda3std3__45__cpo3endE,@object
	.size		_ZN39_INTERNAL_2c19d70f_4_k_cu_48cf22cc_28554cuda3std3__45__cpo3endE,(_ZN39_INTERNAL_2c19d70f_4_k_cu_48cf22cc_28554cuda3std3__419piecewise_constructE - _ZN39_INTERNAL_2c19d70f_4_k_cu_48cf22cc_28554cuda3std3__45__cpo3endE)
_ZN39_INTERNAL_2c19d70f_4_k_cu_48cf22cc_28554cuda3std3__45__cpo3endE:
	.zero		1
	.type		_ZN39_INTERNAL_2c19d70f_4_k_cu_48cf22cc_28554cuda3std3__419piecewise_constructE,@object
	.size		_ZN39_INTERNAL_2c19d70f_4_k_cu_48cf22cc_28554cuda3std3__419piecewise_constructE,(_ZN39_INTERNAL_2c19d70f_4_k_cu_48cf22cc_28554cuda3std3__45__cpo4cendE - _ZN39_INTERNAL_2c19d70f_4_k_cu_48cf22cc_28554cuda3std3__419piecewise_constructE)
_ZN39_INTERNAL_2c19d70f_4_k_cu_48cf22cc_28554cuda3std3__419piecewise_constructE:
	.zero		1
	.type		_ZN39_INTERNAL_2c19d70f_4_k_cu_48cf22cc_28554cuda3std3__45__cpo4cendE,@object
	.size		_ZN39_INTERNAL_2c19d70f_4_k_cu_48cf22cc_28554cuda3std3__45__cpo4cendE,(_ZN39_INTERNAL_2c19d70f_4_k_cu_48cf22cc_28554cuda3std6ranges3__45__cpo4swapE - _ZN39_INTERNAL_2c19d70f_4_k_cu_48cf22cc_28554cuda3std3__45__cpo4cendE)
_ZN39_INTERNAL_2c19d70f_4_k_cu_48cf22cc_28554cuda3std3__45__cpo4cendE:
	.zero		1
	.type		_ZN39_INTERNAL_2c19d70f_4_k_cu_48cf22cc_28554cuda3std6ranges3__45__cpo4swapE,@object
	.size		_ZN39_INTERNAL_2c19d70f_4_k_cu_48cf22cc_28554cuda3std6ranges3__45__cpo4swapE,(.L_15 - _ZN39_INTERNAL_2c19d70f_4_k_cu_48cf22cc_28554cuda3std6ranges3__45__cpo4swapE)
_ZN39_INTERNAL_2c19d70f_4_k_cu_48cf22cc_28554cuda3std6ranges3__45__cpo4swapE:
	.zero		1
.L_15:


//--------------------- .nv.constant0._ZN7cutlass13device_kernelINS_4fmha6kernel36Sm100FmhaFwdKernelTmaWarpspecializedIN4cute5tupleIJiiiNS5_IJNS5_IJiiEEEiEEEEEENS1_10collective38Sm100FmhaFwdMainloopTmaWarpspecializedINS_10bfloat16_tEffNS5_IJNS4_1CILi256EEENSC_ILi128EEENSC_ILi32EEEEEENS5_IJiNSC_ILi1EEES7_EEENS5_IJiSH_NS5_IJNS5_IJNSC_ILi0EEEiEEEiEEEEEESM_NS9_6NoMaskENS5_IJNSC_ILi2EEESH_SH_EEENSC_ILb0EEEEENS9_38Sm100FmhaFwdEpilogueTmaWarpspecializedINS_6half_tEfNS5_IJSE_SF_SE_EEESI_NS5_IJSH_S7_EEESQ_EENS2_23IndividualTileSchedulerENS2_41Sm100FmhaCtxKernelWarpspecializedScheduleEEEEEvNT_6ParamsE --------------------------
	.section	.nv.constant0._ZN7cutlass13device_kernelINS_4fmha6kernel36Sm100FmhaFwdKernelTmaWarpspecializedIN4cute5tupleIJiiiNS5_IJNS5_IJiiEEEiEEEEEENS1_10collective38Sm100FmhaFwdMainloopTmaWarpspecializedINS_10bfloat16_tEffNS5_IJNS4_1CILi256EEENSC_ILi128EEENSC_ILi32EEEEEENS5_IJiNSC_ILi1EEES7_EEENS5_IJiSH_NS5_IJNS5_IJNSC_ILi0EEEiEEEiEEEEEESM_NS9_6NoMaskENS5_IJNSC_ILi2EEESH_SH_EEENSC_ILb0EEEEENS9_38Sm100FmhaFwdEpilogueTmaWarpspecializedINS_6half_tEfNS5_IJSE_SF_SE_EEESI_NS5_IJSH_S7_EEESQ_EENS2_23IndividualTileSchedulerENS2_41Sm100FmhaCtxKernelWarpspecializedScheduleEEEEEvNT_6ParamsE,"a",@progbits
	.sectionflags	@""
	.align	4
.nv.constant0._ZN7cutlass13device_kernelINS_4fmha6kernel36Sm100FmhaFwdKernelTmaWarpspecializedIN4cute5tupleIJiiiNS5_IJNS5_IJiiEEEiEEEEEENS1_10collective38Sm100FmhaFwdMainloopTmaWarpspecializedINS_10bfloat16_tEffNS5_IJNS4_1CILi256EEENSC_ILi128EEENSC_ILi32EEEEEENS5_IJiNSC_ILi1EEES7_EEENS5_IJiSH_NS5_IJNS5_IJNSC_ILi0EEEiEEEiEEEEEESM_NS9_6NoMaskENS5_IJNSC_ILi2EEESH_SH_EEENSC_ILb0EEEEENS9_38Sm100FmhaFwdEpilogueTmaWarpspecializedINS_6half_tEfNS5_IJSE_SF_SE_EEESI_NS5_IJSH_S7_EEESQ_EENS2_23IndividualTileSchedulerENS2_41Sm100FmhaCtxKernelWarpspecializedScheduleEEEEEvNT_6ParamsE:
	.zero		2432


//--------------------- SYMBOLS --------------------------

	.type		.nv.reservedSmem.offset0,@object
	.size		.nv.reservedSmem.offset0,0x4
	.type		.nv.reservedSmem.cap,@object
	.size		.nv.reservedSmem.cap,0x4
	.type		vprintf,@function
	.type		__assertfail,@function
